	.target	sm_80

	.elftype	@"ET_EXEC"


//--------------------- .note.nv.tkinfo           --------------------------
	.section	.note.nv.tkinfo,"",@"SHT_NOTE"
	.sectionflags	@"SHF_NOTE_NV_TKINFO"
	.tkinfo
        /*0018*/ 	.word	0x00000002
        /*0030*/ 	.string	""
        /*0030*/ 	.string	"ptxas"
        /*0030*/ 	.string	"Cuda compilation tools, release 13.0, V13.0.88"
        /*0030*/ 	.string	"Build cuda_13.0.r13.0/compiler.36424714_0"
        /*0030*/ 	.string	"-v  -suppress-debug-info  -lineinfo  -arch sm_80 "



//--------------------- .note.nv.cuinfo           --------------------------
	.section	.note.nv.cuinfo,"",@"SHT_NOTE"
	.sectionflags	@"SHF_NOTE_NV_CUINFO"
        /*0018*/ 	.short	0x0002
        /*001a*/ 	.short	0x0050
        /*001c*/ 	.short	0x0082
	.zero		2


//--------------------- .nv.info                  --------------------------
	.section	.nv.info,"",@"SHT_CUDA_INFO"
	.align	4


	//----- nvinfo : EIATTR_REGCOUNT
	.align		4
        /*0000*/ 	.byte	0x04, 0x2f
        /*0002*/ 	.short	(.L_1 - .L_0)
	.align		4
.L_0:
        /*0004*/ 	.word	index@(matmul_kernel)
        /*0008*/ 	.word	0x000000ff


	//----- nvinfo : EIATTR_FRAME_SIZE
	.align		4
.L_1:
        /*000c*/ 	.byte	0x04, 0x11
        /*000e*/ 	.short	(.L_3 - .L_2)
	.align		4
.L_2:
        /*0010*/ 	.word	index@(matmul_kernel)
        /*0014*/ 	.word	0x00004278


	//----- nvinfo : EIATTR_MIN_STACK_SIZE
	.align		4
.L_3:
        /*0018*/ 	.byte	0x04, 0x12
        /*001a*/ 	.short	(.L_5 - .L_4)
	.align		4
.L_4:
        /*001c*/ 	.word	index@(matmul_kernel)
        /*0020*/ 	.word	0x00004278
.L_5:


//--------------------- .nv.info.matmul_kernel    --------------------------
	.section	.nv.info.matmul_kernel,"",@"SHT_CUDA_INFO"
	.sectionflags	@""
	.align	4


	//----- nvinfo : EIATTR_CUDA_API_VERSION
	.align		4
        /*0000*/ 	.byte	0x04, 0x37
        /*0002*/ 	.short	(.L_7 - .L_6)
.L_6:
        /*0004*/ 	.word	0x00000082


	//----- nvinfo : EIATTR_SW2861232_WAR
	.align		4
.L_7:
        /*0008*/ 	.byte	0x01, 0x35
	.zero		2


	//----- nvinfo : EIATTR_PARAM_CBANK
	.align		4
        /*000c*/ 	.byte	0x04, 0x0a
        /*000e*/ 	.short	(.L_9 - .L_8)
	.align		4
.L_8:
        /*0010*/ 	.word	index@(.nv.constant0.matmul_kernel)
        /*0014*/ 	.short	0x0160
        /*0016*/ 	.short	0x0050


	//----- nvinfo : EIATTR_CBANK_PARAM_SIZE
	.align		4
.L_9:
        /*0018*/ 	.byte	0x03, 0x19
        /*001a*/ 	.short	0x0050


	//----- nvinfo : EIATTR_KPARAM_INFO
	.align		4
        /*001c*/ 	.byte	0x04, 0x17
        /*001e*/ 	.short	(.L_11 - .L_10)
.L_10:
        /*0020*/ 	.word	0x00000000
        /*0024*/ 	.short	0x000d
        /*0026*/ 	.short	0x0048
        /*0028*/ 	.byte	0x00, 0xf4, 0x21, 0x00


	//----- nvinfo : EIATTR_KPARAM_INFO
	.align		4
.L_11:
        /*002c*/ 	.byte	0x04, 0x17
        /*002e*/ 	.short	(.L_13 - .L_12)
.L_12:
        /*0030*/ 	.word	0x00000000
        /*0034*/ 	.short	0x000c
        /*0036*/ 	.short	0x0040
        /*0038*/ 	.byte	0x00, 0xf4, 0x21, 0x00


	//----- nvinfo : EIATTR_KPARAM_INFO
	.align		4
.L_13:
        /*003c*/ 	.byte	0x04, 0x17
        /*003e*/ 	.short	(.L_15 - .L_14)
.L_14:
        /*0040*/ 	.word	0x00000000
        /*0044*/ 	.short	0x000b
        /*0046*/ 	.short	0x0038
        /*0048*/ 	.byte	0x00, 0xf0, 0x11, 0x00


	//----- nvinfo : EIATTR_KPARAM_INFO
	.align		4
.L_15:
        /*004c*/ 	.byte	0x04, 0x17
        /*004e*/ 	.short	(.L_17 - .L_16)
.L_16:
        /*0050*/ 	.word	0x00000000
        /*0054*/ 	.short	0x000a
        /*0056*/ 	.short	0x0034
        /*0058*/ 	.byte	0x00, 0xf0, 0x11, 0x00


	//----- nvinfo : EIATTR_KPARAM_INFO
	.align		4
.L_17:
        /*005c*/ 	.byte	0x04, 0x17
        /*005e*/ 	.short	(.L_19 - .L_18)
.L_18:
        /*0060*/ 	.word	0x00000000
        /*0064*/ 	.short	0x0009
        /*0066*/ 	.short	0x0030
        /*0068*/ 	.byte	0x00, 0xf0, 0x11, 0x00


	//----- nvinfo : EIATTR_KPARAM_INFO
	.align		4
.L_19:
        /*006c*/ 	.byte	0x04, 0x17
        /*006e*/ 	.short	(.L_21 - .L_20)
.L_20:
        /*0070*/ 	.word	0x00000000
        /*0074*/ 	.short	0x0008
        /*0076*/ 	.short	0x002c
        /*0078*/ 	.byte	0x00, 0xf0, 0x11, 0x00


	//----- nvinfo : EIATTR_KPARAM_INFO
	.align		4
.L_21:
        /*007c*/ 	.byte	0x04, 0x17
        /*007e*/ 	.short	(.L_23 - .L_22)
.L_22:
        /*0080*/ 	.word	0x00000000
        /*0084*/ 	.short	0x0007
        /*0086*/ 	.short	0x0028
        /*0088*/ 	.byte	0x00, 0xf0, 0x11, 0x00


	//----- nvinfo : EIATTR_KPARAM_INFO
	.align		4
.L_23:
        /*008c*/ 	.byte	0x04, 0x17
        /*008e*/ 	.short	(.L_25 - .L_24)
.L_24:
        /*0090*/ 	.word	0x00000000
        /*0094*/ 	.short	0x0006
        /*0096*/ 	.short	0x0024
        /*0098*/ 	.byte	0x00, 0xf0, 0x11, 0x00


	//----- nvinfo : EIATTR_KPARAM_INFO
	.align		4
.L_25:
        /*009c*/ 	.byte	0x04, 0x17
        /*009e*/ 	.short	(.L_27 - .L_26)
.L_26:
        /*00a0*/ 	.word	0x00000000
        /*00a4*/ 	.short	0x0005
        /*00a6*/ 	.short	0x0020
        /*00a8*/ 	.byte	0x00, 0xf0, 0x11, 0x00


	//----- nvinfo : EIATTR_KPARAM_INFO
	.align		4
.L_27:
        /*00ac*/ 	.byte	0x04, 0x17
        /*00ae*/ 	.short	(.L_29 - .L_28)
.L_28:
        /*00b0*/ 	.word	0x00000000
        /*00b4*/ 	.short	0x0004
        /*00b6*/ 	.short	0x001c
        /*00b8*/ 	.byte	0x00, 0xf0, 0x11, 0x00


	//----- nvinfo : EIATTR_KPARAM_INFO
	.align		4
.L_29:
        /*00bc*/ 	.byte	0x04, 0x17
        /*00be*/ 	.short	(.L_31 - .L_30)
.L_30:
        /*00c0*/ 	.word	0x00000000
        /*00c4*/ 	.short	0x0003
        /*00c6*/ 	.short	0x0018
        /*00c8*/ 	.byte	0x00, 0xf0, 0x11, 0x00


	//----- nvinfo : EIATTR_KPARAM_INFO
	.align		4
.L_31:
        /*00cc*/ 	.byte	0x04, 0x17
        /*00ce*/ 	.short	(.L_33 - .L_32)
.L_32:
        /*00d0*/ 	.word	0x00000000
        /*00d4*/ 	.short	0x0002
        /*00d6*/ 	.short	0x0010
        /*00d8*/ 	.byte	0x00, 0xf4, 0x21, 0x00


	//----- nvinfo : EIATTR_KPARAM_INFO
	.align		4
.L_33:
        /*00dc*/ 	.byte	0x04, 0x17
        /*00de*/ 	.short	(.L_35 - .L_34)
.L_34:
        /*00e0*/ 	.word	0x00000000
        /*00e4*/ 	.short	0x0001
        /*00e6*/ 	.short	0x0008
        /*00e8*/ 	.byte	0x00, 0xf4, 0x21, 0x00


	//----- nvinfo : EIATTR_KPARAM_INFO
	.align		4
.L_35:
        /*00ec*/ 	.byte	0x04, 0x17
        /*00ee*/ 	.short	(.L_37 - .L_36)
.L_36:
        /*00f0*/ 	.word	0x00000000
        /*00f4*/ 	.short	0x0000
        /*00f6*/ 	.short	0x0000
        /*00f8*/ 	.byte	0x00, 0xf4, 0x21, 0x00


	//----- nvinfo : EIATTR_MAXREG_COUNT
	.align		4
.L_37:
        /*00fc*/ 	.byte	0x03, 0x1b
        /*00fe*/ 	.short	0x00ff


	//----- nvinfo : EIATTR_NUM_BARRIERS
	.align		4
        /*0100*/ 	.byte	0x02, 0x4c
        /*0102*/ 	.byte	0x01
	.zero		1


	//----- nvinfo : EIATTR_ANNOTATIONS
	.align		4
        /*0104*/ 	.byte	0x04, 0x55
        /*0106*/ 	.short	(.L_39 - .L_38)


	//   ....[0]....
.L_38:
        /*0108*/ 	.word	0x00000001
        /*010c*/ 	.byte	0x90, 0x05, 0x00, 0x00, 0x01, 0x00, 0x00, 0x00, 0xe0, 0x05, 0x00, 0x00, 0x01, 0x00, 0x00, 0x00
        /* <DEDUP_REMOVED lines=2181> */
        /*896c*/ 	.byte	0x80, 0x5c, 0x03, 0x00


	//----- nvinfo : EIATTR_MERCURY_ISA_VERSION
	.align		4
.L_39:
        /*8970*/ 	.byte	0x03, 0x5f
        /*8972*/ 	.short	0x0000


	//----- nvinfo : EIATTR_EXIT_INSTR_OFFSETS
	.align		4
        /*8974*/ 	.byte	0x04, 0x1c
        /*8976*/ 	.short	(.L_41 - .L_40)


	//   ....[0]....
.L_40:
        /*8978*/ 	.word	0x000a6260


	//   ....[1]....
        /*897c*/ 	.word	0x000a6280


	//----- nvinfo : EIATTR_REQNTID
	.align		4
.L_41:
        /*8980*/ 	.byte	0x04, 0x10
        /*8982*/ 	.short	(.L_43 - .L_42)
.L_42:
        /*8984*/ 	.word	0x00000080
        /*8988*/ 	.word	0x00000001
        /*898c*/ 	.word	0x00000001
.L_43:


//--------------------- .nv.callgraph             --------------------------
	.section	.nv.callgraph,"",@"SHT_CUDA_CALLGRAPH"
	.align	4
	.sectionentsize	8
	.align		4
        /*0000*/ 	.word	0x00000000
	.align		4
        /*0004*/ 	.word	0xffffffff
	.align		4
        /*0008*/ 	.word	0x00000000
	.align		4
        /*000c*/ 	.word	0xfffffffe
	.align		4
        /*0010*/ 	.word	0x00000000
	.align		4
        /*0014*/ 	.word	0xfffffffd
	.align		4
        /*0018*/ 	.word	0x00000000
	.align		4
        /*001c*/ 	.word	0xfffffffc


//--------------------- .nv.rel.action            --------------------------
	.section	.nv.rel.action,"",@"SHT_CUDA_RELOCINFO"
	.align	8
	.sectionentsize	8
        /*0000*/ 	.byte	0x73, 0x00, 0x00, 0x00, 0x00, 0x00, 0x00, 0x00, 0x00, 0x00, 0x00, 0x11, 0x25, 0x00, 0x05, 0x36


//--------------------- .nv.constant0.matmul_kernel --------------------------
	.section	.nv.constant0.matmul_kernel,"a",@progbits
	.sectionflags	@""
	.align	4
.nv.constant0.matmul_kernel:
	.zero		432


//--------------------- .text.matmul_kernel       --------------------------
	.section	.text.matmul_kernel,"ax",@progbits
	.sectioninfo	@"SHI_REGISTERS=255"
	.align	128
        .global         matmul_kernel
        .type           matmul_kernel,@function
        .size           matmul_kernel,(.L_x_3 - matmul_kernel)
        .other          matmul_kernel,@"STO_CUDA_ENTRY STV_DEFAULT"
matmul_kernel:
.text.matmul_kernel:
[----:B------:R-:W-:Y:S02]  /*0000*/  IMAD.MOV.U32 R1, RZ, RZ, c[0x0][0x28] ;  /* 0x00000a00ff017624 */ /* 0x000fe400078e00ff */
[----:B------:R-:W-:Y:S01]  /*0010*/  IMAD.MOV.U32 R0, RZ, RZ, c[0x0][0x17c] ;  /* 0x00005f00ff007624 */ /* 0x000fe200078e00ff */
[----:B------:R-:W1:Y:S01]  /*0020*/  S2R R5, SR_CTAID.X ;  /* 0x0000000000057919 */ /* 0x000e620000002500 */
[----:B------:R-:W-:Y:S02]  /*0030*/  IABS R251, c[0x0][0x17c] ;  /* 0x00005f0000fb7a13 */ /* 0x000fe40000000000 */
[----:B------:R-:W-:Y:S02]  /*0040*/  IADD3 R1, R1, -0x4278, RZ ;  /* 0xffffbd8801017810 */ /* 0x000fe40007ffe0ff */
[----:B------:R-:W-:-:S04]  /*0050*/  IADD3 R0, R0, 0x1ff, RZ ;  /* 0x000001ff00007810 */ /* 0x000fc80007ffe0ff */
[----:B------:R-:W-:-:S04]  /*0060*/  SHF.R.S32.HI R3, RZ, 0x1f, R0 ;  /* 0x0000001fff037819 */ /* 0x000fc80000011400 */
[----:B------:R-:W-:-:S04]  /*0070*/  LEA.HI R3, R3, R0, RZ, 0x9 ;  /* 0x0000000003037211 */ /* 0x000fc800078f48ff */
[----:B------:R-:W-:-:S05]  /*0080*/  SHF.R.S32.HI R3, RZ, 0x9, R3 ;  /* 0x00000009ff037819 */ /* 0x000fca0000011403 */
[----:B------:R-:W-:Y:S01]  /*0090*/  IMAD.SHL.U32 R4, R3, 0x8, RZ ;  /* 0x0000000803047824 */ /* 0x000fe200078e00ff */
[----:B-1----:R-:W-:-:S04]  /*00a0*/  IABS R8, R5 ;  /* 0x0000000500087213 */ /* 0x002fc80000000000 */
[-C--:B------:R-:W-:Y:S02]  /*00b0*/  IABS R7, R4.reuse ;  /* 0x0000000400077213 */ /* 0x080fe40000000000 */
[----:B------:R-:W-:Y:S02]  /*00c0*/  IABS R10, R4 ;  /* 0x00000004000a7213 */ /* 0x000fe40000000000 */
[----:B------:R-:W1:Y:S08]  /*00d0*/  I2F.RP R0, R7 ;  /* 0x0000000700007306 */ /* 0x000e700000209400 */
[----:B-1----:R-:W1:Y:S02]  /*00e0*/  MUFU.RCP R0, R0 ;  /* 0x0000000000007308 */ /* 0x002e640000001000 */
[----:B-1----:R-:W-:Y:S01]  /*00f0*/  IADD3 R2, R0, 0xffffffe, RZ ;  /* 0x0ffffffe00027810 */ /* 0x002fe20007ffe0ff */
[----:B------:R-:W-:-:S05]  /*0100*/  IMAD.MOV R0, RZ, RZ, -R10 ;  /* 0x000000ffff007224 */ /* 0x000fca00078e0a0a */
[----:B------:R1:W2:Y:S02]  /*0110*/  F2I.FTZ.U32.TRUNC.NTZ R3, R2 ;  /* 0x0000000200037305 */ /* 0x0002a4000021f000 */
[----:B-1----:R-:W-:Y:S02]  /*0120*/  IMAD.MOV.U32 R2, RZ, RZ, RZ ;  /* 0x000000ffff027224 */ /* 0x002fe400078e00ff */
[----:B--2---:R-:W-:-:S04]  /*0130*/  IMAD.MOV R6, RZ, RZ, -R3 ;  /* 0x000000ffff067224 */ /* 0x004fc800078e0a03 */
[----:B------:R-:W-:Y:S02]  /*0140*/  IMAD R9, R6, R7, RZ ;  /* 0x0000000706097224 */ /* 0x000fe400078e02ff */
[----:B------:R-:W-:Y:S02]  /*0150*/  IMAD.MOV.U32 R6, RZ, RZ, R8 ;  /* 0x000000ffff067224 */ /* 0x000fe400078e0008 */
[----:B------:R-:W-:-:S06]  /*0160*/  IMAD.HI.U32 R3, R3, R9, R2 ;  /* 0x0000000903037227 */ /* 0x000fcc00078e0002 */
[----:B------:R-:W-:-:S04]  /*0170*/  IMAD.HI.U32 R3, R3, R6, RZ ;  /* 0x0000000603037227 */ /* 0x000fc800078e00ff */
[----:B------:R-:W-:-:S05]  /*0180*/  IMAD R0, R3, R0, R6 ;  /* 0x0000000003007224 */ /* 0x000fca00078e0206 */
[----:B------:R-:W-:-:S13]  /*0190*/  ISETP.GT.U32.AND P1, PT, R7, R0, PT ;  /* 0x000000000700720c */ /* 0x000fda0003f24070 */
[----:B------:R-:W-:Y:S01]  /*01a0*/  @!P1 IMAD.IADD R0, R0, 0x1, -R7 ;  /* 0x0000000100009824 */ /* 0x000fe200078e0a07 */
[----:B------:R-:W-:Y:S02]  /*01b0*/  @!P1 IADD3 R3, R3, 0x1, RZ ;  /* 0x0000000103039810 */ /* 0x000fe40007ffe0ff */
[----:B------:R-:W-:Y:S02]  /*01c0*/  ISETP.NE.AND P1, PT, R4, RZ, PT ;  /* 0x000000ff0400720c */ /* 0x000fe40003f25270 */
[----:B------:R-:W-:Y:S02]  /*01d0*/  ISETP.GE.U32.AND P0, PT, R0, R7, PT ;  /* 0x000000070000720c */ /* 0x000fe40003f06070 */
[----:B------:R-:W-:-:S04]  /*01e0*/  LOP3.LUT R0, R5, R4, RZ, 0x3c, !PT ;  /* 0x0000000405007212 */ /* 0x000fc800078e3cff */
[----:B------:R-:W-:Y:S01]  /*01f0*/  ISETP.GE.AND P2, PT, R0, RZ, PT ;  /* 0x000000ff0000720c */ /* 0x000fe20003f46270 */
[----:B------:R-:W-:-:S05]  /*0200*/  IMAD.MOV.U32 R0, RZ, RZ, c[0x0][0x178] ;  /* 0x00005e00ff007624 */ /* 0x000fca00078e00ff */
[----:B------:R-:W-:Y:S02]  /*0210*/  IADD3 R0, R0, 0x7f, RZ ;  /* 0x0000007f00007810 */ /* 0x000fe40007ffe0ff */
[----:B------:R-:W-:-:S05]  /*0220*/  @P0 IADD3 R3, R3, 0x1, RZ ;  /* 0x0000000103030810 */ /* 0x000fca0007ffe0ff */
[----:B------:R-:W-:Y:S01]  /*0230*/  IMAD.MOV.U32 R2, RZ, RZ, R3 ;  /* 0x000000ffff027224 */ /* 0x000fe200078e0003 */
[----:B------:R-:W-:-:S03]  /*0240*/  SHF.R.S32.HI R3, RZ, 0x1f, R0 ;  /* 0x0000001fff037819 */ /* 0x000fc60000011400 */
[----:B------:R-:W-:Y:S01]  /*0250*/  @!P2 IMAD.MOV R2, RZ, RZ, -R2 ;  /* 0x000000ffff02a224 */ /* 0x000fe200078e0a02 */
[----:B------:R-:W-:Y:S02]  /*0260*/  @!P1 LOP3.LUT R2, RZ, R4, RZ, 0x33, !PT ;  /* 0x00000004ff029212 */ /* 0x000fe400078e33ff */
[----:B------:R-:W-:-:S03]  /*0270*/  LEA.HI R3, R3, R0, RZ, 0x7 ;  /* 0x0000000003037211 */ /* 0x000fc600078f38ff */
[----:B------:R-:W-:Y:S02]  /*0280*/  IMAD.SHL.U32 R8, R2, 0x8, RZ ;  /* 0x0000000802087824 */ /* 0x000fe400078e00ff */
[----:B------:R-:W-:-:S03]  /*0290*/  IMAD.MOV R2, RZ, RZ, -R2 ;  /* 0x000000ffff027224 */ /* 0x000fc600078e0a02 */
[----:B------:R-:W-:Y:S01]  /*02a0*/  LEA.HI.SX32 R3, R3, -R8, 0x19 ;  /* 0x8000000803037211 */ /* 0x000fe200078fcaff */
[----:B------:R-:W-:Y:S02]  /*02b0*/  IMAD R10, R4, R2, R5 ;  /* 0x00000002040a7224 */ /* 0x000fe400078e0205 */
[----:B------:R-:W-:Y:S01]  /*02c0*/  IMAD.MOV.U32 R2, RZ, RZ, RZ ;  /* 0x000000ffff027224 */ /* 0x000fe200078e00ff */
[----:B------:R-:W-:Y:S02]  /*02d0*/  IMNMX R9, R3, 0x8, PT ;  /* 0x0000000803097817 */ /* 0x000fe40003800200 */
[----:B------:R-:W-:Y:S02]  /*02e0*/  IABS R4, R10 ;  /* 0x0000000a00047213 */ /* 0x000fe40000000000 */
[----:B------:R-:W-:-:S04]  /*02f0*/  IABS R7, R9 ;  /* 0x0000000900077213 */ /* 0x000fc80000000000 */
[----:B------:R-:W1:Y:S08]  /*0300*/  I2F.RP R0, R7 ;  /* 0x0000000700007306 */ /* 0x000e700000209400 */
[----:B-1----:R-:W1:Y:S02]  /*0310*/  MUFU.RCP R0, R0 ;  /* 0x0000000000007308 */ /* 0x002e640000001000 */
[----:B-1----:R-:W-:-:S06]  /*0320*/  IADD3 R3, R0, 0xffffffe, RZ ;  /* 0x0ffffffe00037810 */ /* 0x002fcc0007ffe0ff */
[----:B------:R-:W1:Y:S02]  /*0330*/  F2I.FTZ.U32.TRUNC.NTZ R3, R3 ;  /* 0x0000000300037305 */ /* 0x000e64000021f000 */
[----:B-1----:R-:W-:-:S04]  /*0340*/  IMAD.MOV R6, RZ, RZ, -R3 ;  /* 0x000000ffff067224 */ /* 0x002fc800078e0a03 */
[----:B------:R-:W-:Y:S01]  /*0350*/  IMAD R5, R6, R7, RZ ;  /* 0x0000000706057224 */ /* 0x000fe200078e02ff */
[----:B------:R-:W-:-:S03]  /*0360*/  IABS R6, R9 ;  /* 0x0000000900067213 */ /* 0x000fc60000000000 */
[----:B------:R-:W-:-:S04]  /*0370*/  IMAD.HI.U32 R2, R3, R5, R2 ;  /* 0x0000000503027227 */ /* 0x000fc800078e0002 */
[----:B------:R-:W-:Y:S01]  /*0380*/  IMAD.MOV.U32 R3, RZ, RZ, R4 ;  /* 0x000000ffff037224 */ /* 0x000fe200078e0004 */
[----:B------:R-:W-:Y:S01]  /*0390*/  IABS R4, c[0x0][0x178] ;  /* 0x00005e0000047a13 */ /* 0x000fe20000000000 */
[----:B------:R-:W-:Y:S02]  /*03a0*/  IMAD.MOV R0, RZ, RZ, -R6 ;  /* 0x000000ffff007224 */ /* 0x000fe400078e0a06 */
[----:B------:R-:W-:Y:S01]  /*03b0*/  IMAD.HI.U32 R2, R2, R3, RZ ;  /* 0x0000000302027227 */ /* 0x000fe200078e00ff */
[----:B------:R-:W1:Y:S03]  /*03c0*/  I2F.RP R6, R251 ;  /* 0x000000fb00067306 */ /* 0x000e660000209400 */
[----:B------:R-:W-:Y:S02]  /*03d0*/  IMAD R0, R2, R0, R3 ;  /* 0x0000000002007224 */ /* 0x000fe400078e0203 */
[----:B------:R-:W-:-:S03]  /*03e0*/  IMAD.MOV.U32 R11, RZ, RZ, R4 ;  /* 0x000000ffff0b7224 */ /* 0x000fc600078e0004 */
[----:B------:R-:W-:Y:S01]  /*03f0*/  ISETP.GT.U32.AND P1, PT, R7, R0, PT ;  /* 0x000000000700720c */ /* 0x000fe20003f24070 */
[----:B------:R-:W2:Y:S08]  /*0400*/  I2F.RP R3, R11 ;  /* 0x0000000b00037306 */ /* 0x000eb00000209400 */
[----:B-1----:R-:W1:Y:S04]  /*0410*/  MUFU.RCP R6, R6 ;  /* 0x0000000600067308 */ /* 0x002e680000001000 */
[----:B------:R-:W-:Y:S01]  /*0420*/  @!P1 IMAD.IADD R0, R0, 0x1, -R7 ;  /* 0x0000000100009824 */ /* 0x000fe200078e0a07 */
[----:B------:R-:W-:-:S02]  /*0430*/  @!P1 IADD3 R2, R2, 0x1, RZ ;  /* 0x0000000102029810 */ /* 0x000fc40007ffe0ff */
[----:B------:R-:W-:Y:S01]  /*0440*/  ISETP.NE.AND P1, PT, R9, RZ, PT ;  /* 0x000000ff0900720c */ /* 0x000fe20003f25270 */
[----:B--2---:R-:W2:Y:S01]  /*0450*/  MUFU.RCP R3, R3 ;  /* 0x0000000300037308 */ /* 0x004ea20000001000 */
[----:B------:R-:W-:Y:S02]  /*0460*/  ISETP.GE.U32.AND P0, PT, R0, R7, PT ;  /* 0x000000070000720c */ /* 0x000fe40003f06070 */
[----:B------:R-:W-:-:S04]  /*0470*/  LOP3.LUT R0, R10, R9, RZ, 0x3c, !PT ;  /* 0x000000090a007212 */ /* 0x000fc800078e3cff */
[----:B------:R-:W-:Y:S02]  /*0480*/  ISETP.GE.AND P2, PT, R0, RZ, PT ;  /* 0x000000ff0000720c */ /* 0x000fe40003f46270 */
[----:B-1----:R-:W-:-:S04]  /*0490*/  IADD3 R4, R6, 0xffffffe, RZ ;  /* 0x0ffffffe06047810 */ /* 0x002fc80007ffe0ff */
[----:B------:R1:W3:Y:S01]  /*04a0*/  F2I.FTZ.U32.TRUNC.NTZ R5, R4 ;  /* 0x0000000400057305 */ /* 0x0002e2000021f000 */
[----:B------:R-:W-:-:S05]  /*04b0*/  @P0 IADD3 R2, R2, 0x1, RZ ;  /* 0x0000000102020810 */ /* 0x000fca0007ffe0ff */
[----:B------:R-:W-:Y:S01]  /*04c0*/  IMAD.MOV.U32 R248, RZ, RZ, R2 ;  /* 0x000000fffff87224 */ /* 0x000fe200078e0002 */
[----:B--2---:R-:W-:Y:S01]  /*04d0*/  IADD3 R2, R3, 0xffffffe, RZ ;  /* 0x0ffffffe03027810 */ /* 0x004fe20007ffe0ff */
[----:B-1----:R-:W-:Y:S02]  /*04e0*/  IMAD.MOV.U32 R4, RZ, RZ, RZ ;  /* 0x000000ffff047224 */ /* 0x002fe400078e00ff */
[----:B------:R-:W-:Y:S01]  /*04f0*/  @!P2 IMAD.MOV R248, RZ, RZ, -R248 ;  /* 0x000000fffff8a224 */ /* 0x000fe200078e0af8 */
[----:B------:R-:W-:Y:S01]  /*0500*/  @!P1 LOP3.LUT R248, RZ, R9, RZ, 0x33, !PT ;  /* 0x00000009fff89212 */ /* 0x000fe200078e33ff */
[----:B------:R1:W2:Y:S01]  /*0510*/  F2I.FTZ.U32.TRUNC.NTZ R3, R2 ;  /* 0x0000000200037305 */ /* 0x0002a2000021f000 */
[----:B---3--:R-:W-:-:S03]  /*0520*/  IMAD.MOV R0, RZ, RZ, -R5 ;  /* 0x000000ffff007224 */ /* 0x008fc600078e0a05 */
[----:B------:R-:W-:Y:S02]  /*0530*/  IMAD.SHL.U32 R246, R248, 0x200, RZ ;  /* 0x00000200f8f67824 */ /* 0x000fe400078e00ff */
[----:B------:R-:W-:Y:S02]  /*0540*/  IMAD R7, R0, R251, RZ ;  /* 0x000000fb00077224 */ /* 0x000fe400078e02ff */
[----:B------:R-:W-:Y:S01]  /*0550*/  IMAD.MOV R248, RZ, RZ, -R248 ;  /* 0x000000fffff87224 */ /* 0x000fe200078e0af8 */
[C---:B------:R-:W-:Y:S01]  /*0560*/  IADD3 R12, R246.reuse, 0x1, RZ ;  /* 0x00000001f60c7810 */ /* 0x040fe20007ffe0ff */
[----:B------:R-:W-:Y:S01]  /*0570*/  IMAD.HI.U32 R250, R5, R7, R4 ;  /* 0x0000000705fa7227 */ /* 0x000fe200078e0004 */
[----:B------:R-:W-:Y:S01]  /*0580*/  IABS R0, R246 ;  /* 0x000000f600007213 */ /* 0x000fe20000000000 */
[----:B------:R-:W-:Y:S01]  /*0590*/  STL [R1+0xa20], R246 ;  /* 0x000a20f601007387 */ /* 0x000fe20000100800 */
[----:B------:R-:W-:Y:S01]  /*05a0*/  IABS R6, R12 ;  /* 0x0000000c00067213 */ /* 0x000fe20000000000 */
[----:B------:R-:W-:Y:S01]  /*05b0*/  IMAD R248, R9, R248, R10 ;  /* 0x000000f809f87224 */ /* 0x000fe200078e020a */
[----:B------:R-:W-:Y:S01]  /*05c0*/  IADD3 R249, R246, 0x5, RZ ;  /* 0x00000005f6f97810 */ /* 0x000fe20007ffe0ff */
[----:B------:R-:W-:Y:S01]  /*05d0*/  IMAD.MOV.U32 R4, RZ, RZ, R0 ;  /* 0x000000ffff047224 */ /* 0x000fe200078e0000 */
[----:B------:R-:W-:Y:S01]  /*05e0*/  STL [R1+0x2280], R12 ;  /* 0x0022800c01007387 */ /* 0x000fe20000100800 */
[----:B-1----:R-:W-:Y:S01]  /*05f0*/  IMAD.HI.U32 R2, R250, R6, RZ ;  /* 0x00000006fa027227 */ /* 0x002fe200078e00ff */
[----:B------:R-:W-:-:S03]  /*0600*/  IABS R9, R249 ;  /* 0x000000f900097213 */ /* 0x000fc60000000000 */
[----:B--2---:R-:W-:Y:S02]  /*0610*/  IMAD.MOV R5, RZ, RZ, -R3 ;  /* 0x000000ffff057224 */ /* 0x004fe400078e0a03 */
[----:B------:R-:W-:-:S04]  /*0620*/  IMAD.HI.U32 R0, R250, R4, RZ ;  /* 0x00000004fa007227 */ /* 0x000fc800078e00ff */
[----:B------:R-:W-:Y:S02]  /*0630*/  IMAD.MOV R7, RZ, RZ, -R2 ;  /* 0x000000ffff077224 */ /* 0x000fe400078e0a02 */
[----:B------:R-:W-:Y:S02]  /*0640*/  IMAD R5, R5, R11, RZ ;  /* 0x0000000b05057224 */ /* 0x000fe400078e02ff */
[----:B------:R-:W-:Y:S02]  /*0650*/  IMAD.MOV.U32 R2, RZ, RZ, RZ ;  /* 0x000000ffff027224 */ /* 0x000fe400078e00ff */
[----:B------:R-:W-:Y:S02]  /*0660*/  IMAD.MOV R0, RZ, RZ, -R0 ;  /* 0x000000ffff007224 */ /* 0x000fe400078e0a00 */
[----:B------:R-:W-:Y:S01]  /*0670*/  IMAD.HI.U32 R247, R3, R5, R2 ;  /* 0x0000000503f77227 */ /* 0x000fe200078e0002 */
[----:B------:R-:W-:-:S03]  /*0680*/  IADD3 R3, R246, 0x3, RZ ;  /* 0x00000003f6037810 */ /* 0x000fc60007ffe0ff */
[C---:B------:R-:W-:Y:S01]  /*0690*/  IMAD R2, R251.reuse, R0, R4 ;  /* 0x00000000fb027224 */ /* 0x040fe200078e0204 */
[----:B------:R-:W-:Y:S01]  /*06a0*/  IADD3 R4, R246, 0x2, RZ ;  /* 0x00000002f6047810 */ /* 0x000fe20007ffe0ff */
[----:B------:R-:W-:Y:S01]  /*06b0*/  IMAD R0, R251, R7, R6 ;  /* 0x00000007fb007224 */ /* 0x000fe200078e0206 */
[----:B------:R-:W-:Y:S01]  /*06c0*/  IABS R7, R3 ;  /* 0x0000000300077213 */ /* 0x000fe20000000000 */
[----:B------:R-:W-:Y:S01]  /*06d0*/  IMAD.IADD R248, R8, 0x1, R248 ;  /* 0x0000000108f87824 */ /* 0x000fe200078e02f8 */
[----:B------:R1:W-:Y:S01]  /*06e0*/  STL [R1+0x20], R2 ;  /* 0x0000200201007387 */ /* 0x0003e20000100800 */
[----:B------:R-:W-:-:S03]  /*06f0*/  IABS R6, R4 ;  /* 0x0000000400067213 */ /* 0x000fc60000000000 */
[----:B------:R2:W-:Y:S04]  /*0700*/  STL [R1+0x1c], R0 ;  /* 0x00001c0001007387 */ /* 0x0005e80000100800 */
[----:B------:R3:W-:Y:S01]  /*0710*/  STL [R1+0x2284], R4 ;  /* 0x0022840401007387 */ /* 0x0007e20000100800 */
[----:B-1----:R-:W-:-:S03]  /*0720*/  IADD3 R2, R246, 0x4, RZ ;  /* 0x00000004f6027810 */ /* 0x002fc60007ffe0ff */
[----:B------:R1:W-:Y:S01]  /*0730*/  STL [R1+0x2288], R3 ;  /* 0x0022880301007387 */ /* 0x0003e20000100800 */
[----:B--2---:R-:W-:-:S03]  /*0740*/  IADD3 R0, R246, 0x6, RZ ;  /* 0x00000006f6007810 */ /* 0x004fc60007ffe0ff */
[----:B------:R2:W-:Y:S01]  /*0750*/  STL [R1+0x2290], R2 ;  /* 0x0022900201007387 */ /* 0x0005e20000100800 */
[----:B------:R-:W-:Y:S01]  /*0760*/  IABS R8, R2 ;  /* 0x0000000200087213 */ /* 0x000fe20000000000 */
[C---:B---3--:R-:W-:Y:S01]  /*0770*/  IMAD.HI.U32 R4, R250.reuse, R9, RZ ;  /* 0x00000009fa047227 */ /* 0x048fe200078e00ff */
[----:B------:R-:W-:Y:S01]  /*0780*/  IABS R10, R0 ;  /* 0x00000000000a7213 */ /* 0x000fe20000000000 */
[----:B------:R-:W-:Y:S02]  /*0790*/  STL [R1+0x2298], R249 ;  /* 0x002298f901007387 */ /* 0x000fe40000100800 */
[C---:B-1----:R-:W-:Y:S02]  /*07a0*/  IMAD.HI.U32 R3, R250.reuse, R8, RZ ;  /* 0x00000008fa037227 */ /* 0x042fe400078e00ff */
[----:B------:R1:W-:Y:S02]  /*07b0*/  STL [R1+0x229c], R0 ;  /* 0x00229c0001007387 */ /* 0x0003e40000100800 */
[----:B--2---:R-:W-:-:S04]  /*07c0*/  IMAD.HI.U32 R2, R250, R7, RZ ;  /* 0x00000007fa027227 */ /* 0x004fc800078e00ff */
[----:B------:R-:W-:Y:S02]  /*07d0*/  IMAD.MOV R2, RZ, RZ, -R2 ;  /* 0x000000ffff027224 */ /* 0x000fe400078e0a02 */
[----:B------:R-:W-:-:S04]  /*07e0*/  IMAD.HI.U32 R5, R250, R10, RZ ;  /* 0x0000000afa057227 */ /* 0x000fc800078e00ff */
[----:B-1----:R-:W-:-:S04]  /*07f0*/  IMAD.HI.U32 R0, R250, R6, RZ ;  /* 0x00000006fa007227 */ /* 0x002fc800078e00ff */
[----:B------:R-:W-:Y:S02]  /*0800*/  IMAD.MOV R0, RZ, RZ, -R0 ;  /* 0x000000ffff007224 */ /* 0x000fe400078e0a00 */
[----:B------:R-:W-:Y:S02]  /*0810*/  IMAD.MOV R3, RZ, RZ, -R3 ;  /* 0x000000ffff037224 */ /* 0x000fe400078e0a03 */
[C---:B------:R-:W-:Y:S02]  /*0820*/  IMAD R6, R251.reuse, R0, R6 ;  /* 0x00000000fb067224 */ /* 0x040fe400078e0206 */
[----:B------:R-:W-:Y:S02]  /*0830*/  IMAD R0, R251, R2, R7 ;  /* 0x00000002fb007224 */ /* 0x000fe400078e0207 */
[----:B------:R-:W-:Y:S01]  /*0840*/  IMAD.MOV R4, RZ, RZ, -R4 ;  /* 0x000000ffff047224 */ /* 0x000fe200078e0a04 */
[----:B------:R1:W-:Y:S01]  /*0850*/  STL [R1+0x18], R6 ;  /* 0x0000180601007387 */ /* 0x0003e20000100800 */
[----:B------:R-:W-:-:S02]  /*0860*/  IMAD.MOV R5, RZ, RZ, -R5 ;  /* 0x000000ffff057224 */ /* 0x000fc400078e0a05 */
[C---:B------:R-:W-:Y:S01]  /*0870*/  IMAD R3, R251.reuse, R3, R8 ;  /* 0x00000003fb037224 */ /* 0x040fe200078e0208 */
[----:B------:R2:W-:Y:S01]  /*0880*/  STL [R1+0x14], R0 ;  /* 0x0000140001007387 */ /* 0x0005e20000100800 */
[----:B------:R-:W-:Y:S01]  /*0890*/  IMAD R2, R251, R4, R9 ;  /* 0x00000004fb027224 */ /* 0x000fe200078e0209 */
[C---:B------:R-:W-:Y:S02]  /*08a0*/  IADD3 R4, R246.reuse, 0x8, RZ ;  /* 0x00000008f6047810 */ /* 0x040fe40007ffe0ff */
[----:B------:R3:W-:Y:S01]  /*08b0*/  STL [R1+0x10], R3 ;  /* 0x0000100301007387 */ /* 0x0007e20000100800 */
[----:B-1----:R-:W-:-:S03]  /*08c0*/  IADD3 R6, R246, 0x7, RZ ;  /* 0x00000007f6067810 */ /* 0x002fc60007ffe0ff */
[----:B------:R1:W-:Y:S01]  /*08d0*/  STL [R1+0xc], R2 ;  /* 0x00000c0201007387 */ /* 0x0003e20000100800 */
[----:B------:R-:W-:Y:S01]  /*08e0*/  IABS R7, R4 ;  /* 0x0000000400077213 */ /* 0x000fe20000000000 */
[----:B--2---:R-:W-:Y:S01]  /*08f0*/  IMAD R0, R251, R5, R10 ;  /* 0x00000005fb007224 */ /* 0x004fe200078e020a */
[----:B---3--:R-:W-:-:S04]  /*0900*/  IADD3 R3, R246, 0x9, RZ ;  /* 0x00000009f6037810 */ /* 0x008fc80007ffe0ff */
[----:B------:R2:W-:Y:S01]  /*0910*/  STL [R1+0x8], R0 ;  /* 0x0000080001007387 */ /* 0x0005e20000100800 */
[----:B-1----:R-:W-:-:S03]  /*0920*/  IADD3 R2, R246, 0xa, RZ ;  /* 0x0000000af6027810 */ /* 0x002fc60007ffe0ff */
[----:B------:R1:W-:Y:S01]  /*0930*/  STL [R1+0x22a0], R6 ;  /* 0x0022a00601007387 */ /* 0x0003e20000100800 */
[----:B------:R-:W-:Y:S02]  /*0940*/  IABS R252, R3 ;  /* 0x0000000300fc7213 */ /* 0x000fe40000000000 */
[----:B------:R-:W-:Y:S01]  /*0950*/  IABS R8, R2 ;  /* 0x0000000200087213 */ /* 0x000fe20000000000 */
[----:B------:R3:W-:Y:S01]  /*0960*/  STL [R1+0x22a8], R4 ;  /* 0x0022a80401007387 */ /* 0x0007e20000100800 */
[----:B--2---:R-:W-:-:S03]  /*0970*/  IADD3 R0, R246, 0xb, RZ ;  /* 0x0000000bf6007810 */ /* 0x004fc60007ffe0ff */
[----:B------:R-:W-:Y:S01]  /*0980*/  STL [R1+0x22b8], R3 ;  /* 0x0022b80301007387 */ /* 0x000fe20000100800 */
[----:B-1----:R-:W-:-:S03]  /*0990*/  IABS R6, R6 ;  /* 0x0000000600067213 */ /* 0x002fc60000000000 */
[----:B------:R1:W-:Y:S01]  /*09a0*/  STL [R1+0x227c], R2 ;  /* 0x00227c0201007387 */ /* 0x0003e20000100800 */
[----:B------:R-:W-:Y:S01]  /*09b0*/  IABS R9, R0 ;  /* 0x0000000000097213 */ /* 0x000fe20000000000 */
[C---:B---3--:R-:W-:Y:S02]  /*09c0*/  IMAD.HI.U32 R4, R250.reuse, R8, RZ ;  /* 0x00000008fa047227 */ /* 0x048fe400078e00ff */
[----:B------:R2:W-:Y:S02]  /*09d0*/  STL [R1+0x2278], R0 ;  /* 0x0022780001007387 */ /* 0x0005e40000100800 */
[----:B------:R-:W-:-:S04]  /*09e0*/  IMAD.HI.U32 R5, R250, R9, RZ ;  /* 0x00000009fa057227 */ /* 0x000fc800078e00ff */
[----:B-1----:R-:W-:-:S04]  /*09f0*/  IMAD.HI.U32 R2, R250, R7, RZ ;  /* 0x00000007fa027227 */ /* 0x002fc800078e00ff */
[----:B--2---:R-:W-:-:S04]  /*0a00*/  IMAD.HI.U32 R0, R250, R6, RZ ;  /* 0x00000006fa007227 */ /* 0x004fc800078e00ff */
[----:B------:R-:W-:Y:S02]  /*0a10*/  IMAD.MOV R0, RZ, RZ, -R0 ;  /* 0x000000ffff007224 */ /* 0x000fe400078e0a00 */
[----:B------:R-:W-:Y:S02]  /*0a20*/  IMAD.MOV R2, RZ, RZ, -R2 ;  /* 0x000000ffff027224 */ /* 0x000fe400078e0a02 */
[C---:B------:R-:W-:Y:S01]  /*0a30*/  IMAD R0, R251.reuse, R0, R6 ;  /* 0x00000000fb007224 */ /* 0x040fe200078e0206 */
[----:B------:R-:W-:Y:S01]  /*0a40*/  IADD3 R6, R246, 0xc, RZ ;  /* 0x0000000cf6067810 */ /* 0x000fe20007ffe0ff */
[----:B------:R-:W-:Y:S02]  /*0a50*/  IMAD R2, R251, R2, R7 ;  /* 0x00000002fb027224 */ /* 0x000fe400078e0207 */
[----:B------:R-:W-:Y:S01]  /*0a60*/  IMAD.HI.U32 R3, R250, R252, RZ ;  /* 0x000000fcfa037227 */ /* 0x000fe200078e00ff */
[----:B------:R1:W-:Y:S01]  /*0a70*/  STL [R1+0x4], R0 ;  /* 0x0000040001007387 */ /* 0x0003e20000100800 */
[----:B------:R-:W-:-:S02]  /*0a80*/  IABS R7, R6 ;  /* 0x0000000600077213 */ /* 0x000fc40000000000 */
[----:B------:R-:W-:Y:S01]  /*0a90*/  IMAD.MOV R10, RZ, RZ, -R5 ;  /* 0x000000ffff0a7224 */ /* 0x000fe200078e0a05 */
[----:B------:R2:W-:Y:S01]  /*0aa0*/  STL [R1], R2 ;  /* 0x0000000201007387 */ /* 0x0005e20000100800 */
[----:B------:R-:W-:Y:S01]  /*0ab0*/  IMAD.MOV R4, RZ, RZ, -R4 ;  /* 0x000000ffff047224 */ /* 0x000fe200078e0a04 */
[C---:B------:R-:W-:Y:S01]  /*0ac0*/  IADD3 R5, R246.reuse, 0xd, RZ ;  /* 0x0000000df6057810 */ /* 0x040fe20007ffe0ff */
[----:B------:R-:W-:Y:S02]  /*0ad0*/  IMAD.MOV R3, RZ, RZ, -R3 ;  /* 0x000000ffff037224 */ /* 0x000fe400078e0a03 */
[C---:B-1----:R-:W-:Y:S01]  /*0ae0*/  IMAD R0, R251.reuse, R4, R8 ;  /* 0x00000004fb007224 */ /* 0x042fe200078e0208 */
[C---:B------:R-:W-:Y:S01]  /*0af0*/  IADD3 R4, R246.reuse, 0xe, RZ ;  /* 0x0000000ef6047810 */ /* 0x040fe20007ffe0ff */
[C---:B------:R-:W-:Y:S01]  /*0b00*/  IMAD R252, R251.reuse, R3, R252 ;  /* 0x00000003fbfc7224 */ /* 0x040fe200078e02fc */
[----:B------:R-:W-:Y:S01]  /*0b10*/  IADD3 R3, R246, 0xf, RZ ;  /* 0x0000000ff6037810 */ /* 0x000fe20007ffe0ff */
[----:B--2---:R-:W-:Y:S01]  /*0b20*/  IMAD R2, R251, R10, R9 ;  /* 0x0000000afb027224 */ /* 0x004fe200078e0209 */
[----:B------:R-:W-:-:S02]  /*0b30*/  IABS R8, R5 ;  /* 0x0000000500087213 */ /* 0x000fc40000000000 */
[----:B------:R-:W-:Y:S02]  /*0b40*/  IABS R9, R4 ;  /* 0x0000000400097213 */ /* 0x000fe40000000000 */
[----:B------:R1:W-:Y:S01]  /*0b50*/  STL [R1+0x64], R2 ;  /* 0x0000640201007387 */ /* 0x0003e20000100800 */
[----:B------:R-:W-:-:S03]  /*0b60*/  IABS R10, R3 ;  /* 0x00000003000a7213 */ /* 0x000fc60000000000 */
[----:B------:R-:W-:Y:S04]  /*0b70*/  STL [R1+0x22c0], R6 ;  /* 0x0022c00601007387 */ /* 0x000fe80000100800 */
[----:B------:R2:W-:Y:S01]  /*0b80*/  STL [R1+0x22c4], R5 ;  /* 0x0022c40501007387 */ /* 0x0005e20000100800 */
[----:B-1----:R-:W-:-:S03]  /*0b90*/  IADD3 R2, R246, 0x10, RZ ;  /* 0x00000010f6027810 */ /* 0x002fc60007ffe0ff */
[----:B------:R1:W-:Y:S01]  /*0ba0*/  STL [R1+0x22c8], R4 ;  /* 0x0022c80401007387 */ /* 0x0003e20000100800 */
[----:B------:R-:W-:-:S03]  /*0bb0*/  IABS R11, R2 ;  /* 0x00000002000b7213 */ /* 0x000fc60000000000 */
[----:B------:R3:W-:Y:S01]  /*0bc0*/  STL [R1+0x22d0], R3 ;  /* 0x0022d00301007387 */ /* 0x0007e20000100800 */
[----:B--2---:R-:W-:-:S03]  /*0bd0*/  IMAD.HI.U32 R5, R250, R10, RZ ;  /* 0x0000000afa057227 */ /* 0x004fc600078e00ff */
[----:B------:R2:W-:Y:S01]  /*0be0*/  STL [R1+0x22e0], R2 ;  /* 0x0022e00201007387 */ /* 0x0005e20000100800 */
[----:B-1----:R-:W-:-:S04]  /*0bf0*/  IMAD.HI.U32 R4, R250, R9, RZ ;  /* 0x00000009fa047227 */ /* 0x002fc800078e00ff */
[----:B---3--:R-:W-:-:S04]  /*0c00*/  IMAD.HI.U32 R3, R250, R8, RZ ;  /* 0x00000008fa037227 */ /* 0x008fc800078e00ff */
[----:B--2---:R-:W-:-:S04]  /*0c10*/  IMAD.HI.U32 R2, R250, R7, RZ ;  /* 0x00000007fa027227 */ /* 0x004fc800078e00ff */
[----:B------:R-:W-:Y:S02]  /*0c20*/  IMAD.MOV R2, RZ, RZ, -R2 ;  /* 0x000000ffff027224 */ /* 0x000fe400078e0a02 */
[----:B------:R-:W-:Y:S02]  /*0c30*/  IMAD.MOV R3, RZ, RZ, -R3 ;  /* 0x000000ffff037224 */ /* 0x000fe400078e0a03 */
[----:B------:R-:W-:-:S04]  /*0c40*/  IMAD.HI.U32 R6, R250, R11, RZ ;  /* 0x0000000bfa067227 */ /* 0x000fc800078e00ff */
[C---:B------:R-:W-:Y:S02]  /*0c50*/  IMAD R7, R251.reuse, R2, R7 ;  /* 0x00000002fb077224 */ /* 0x040fe400078e0207 */
[----:B------:R-:W-:Y:S02]  /*0c60*/  IMAD.MOV R4, RZ, RZ, -R4 ;  /* 0x000000ffff047224 */ /* 0x000fe400078e0a04 */
[C---:B------:R-:W-:Y:S01]  /*0c70*/  IMAD R2, R251.reuse, R3, R8 ;  /* 0x00000003fb027224 */ /* 0x040fe200078e0208 */
[----:B------:R1:W-:Y:S01]  /*0c80*/  STL [R1+0x60], R7 ;  /* 0x0000600701007387 */ /* 0x0003e20000100800 */
[----:B------:R-:W-:Y:S02]  /*0c90*/  IMAD.MOV R5, RZ, RZ, -R5 ;  /* 0x000000ffff057224 */ /* 0x000fe400078e0a05 */
[----:B------:R-:W-:Y:S01]  /*0ca0*/  IMAD.MOV R6, RZ, RZ, -R6 ;  /* 0x000000ffff067224 */ /* 0x000fe200078e0a06 */
[----:B------:R2:W-:Y:S01]  /*0cb0*/  STL [R1+0x5c], R2 ;  /* 0x00005c0201007387 */ /* 0x0005e20000100800 */
[----:B------:R-:W-:-:S02]  /*0cc0*/  IMAD R4, R251, R4, R9 ;  /* 0x00000004fb047224 */ /* 0x000fc400078e0209 */
[C---:B------:R-:W-:Y:S01]  /*0cd0*/  IMAD R3, R251.reuse, R5, R10 ;  /* 0x00000005fb037224 */ /* 0x040fe200078e020a */
[C---:B------:R-:W-:Y:S02]  /*0ce0*/  IADD3 R5, R246.reuse, 0x12, RZ ;  /* 0x00000012f6057810 */ /* 0x040fe40007ffe0ff */
[C---:B-1----:R-:W-:Y:S01]  /*0cf0*/  IADD3 R7, R246.reuse, 0x11, RZ ;  /* 0x00000011f6077810 */ /* 0x042fe20007ffe0ff */
[----:B------:R1:W-:Y:S01]  /*0d00*/  STL [R1+0x58], R4 ;  /* 0x0000580401007387 */ /* 0x0003e20000100800 */
[----:B------:R-:W-:Y:S01]  /*0d10*/  IABS R8, R5 ;  /* 0x0000000500087213 */ /* 0x000fe20000000000 */
[----:B--2---:R-:W-:Y:S02]  /*0d20*/  IMAD R2, R251, R6, R11 ;  /* 0x00000006fb027224 */ /* 0x004fe400078e020b */
[----:B------:R2:W-:Y:S04]  /*0d30*/  STL [R1+0x54], R3 ;  /* 0x0000540301007387 */ /* 0x0005e80000100800 */
[----:B------:R3:W-:Y:S01]  /*0d40*/  STL [R1+0x50], R2 ;  /* 0x0000500201007387 */ /* 0x0007e20000100800 */
[----:B-1----:R-:W-:-:S03]  /*0d50*/  IADD3 R4, R246, 0x13, RZ ;  /* 0x00000013f6047810 */ /* 0x002fc60007ffe0ff */
[----:B------:R1:W-:Y:S01]  /*0d60*/  STL [R1+0x22e4], R7 ;  /* 0x0022e40701007387 */ /* 0x0003e20000100800 */
[----:B--2---:R-:W-:-:S03]  /*0d70*/  IADD3 R3, R246, 0x14, RZ ;  /* 0x00000014f6037810 */ /* 0x004fc60007ffe0ff */
[----:B------:R2:W-:Y:S01]  /*0d80*/  STL [R1+0x22ec], R5 ;  /* 0x0022ec0501007387 */ /* 0x0005e20000100800 */
[----:B------:R-:W-:Y:S02]  /*0d90*/  IABS R9, R4 ;  /* 0x0000000400097213 */ /* 0x000fe40000000000 */
[----:B---3--:R-:W-:Y:S01]  /*0da0*/  IADD3 R2, R246, 0x15, RZ ;  /* 0x00000015f6027810 */ /* 0x008fe20007ffe0ff */
[----:B------:R3:W-:Y:S01]  /*0db0*/  STL [R1+0x22f0], R4 ;  /* 0x0022f00401007387 */ /* 0x0007e20000100800 */
[----:B------:R-:W-:Y:S02]  /*0dc0*/  IABS R10, R3 ;  /* 0x00000003000a7213 */ /* 0x000fe40000000000 */
[----:B-1----:R-:W-:Y:S01]  /*0dd0*/  IABS R7, R7 ;  /* 0x0000000700077213 */ /* 0x002fe20000000000 */
[----:B------:R1:W-:Y:S01]  /*0de0*/  STL [R1+0x22f8], R3 ;  /* 0x0022f80301007387 */ /* 0x0003e20000100800 */
[----:B------:R-:W-:Y:S01]  /*0df0*/  IABS R11, R2 ;  /* 0x00000002000b7213 */ /* 0x000fe20000000000 */
[----:B--2---:R-:W-:-:S02]  /*0e00*/  IMAD.HI.U32 R5, R250, R10, RZ ;  /* 0x0000000afa057227 */ /* 0x004fc400078e00ff */
[----:B------:R2:W-:Y:S02]  /*0e10*/  STL [R1+0x2308], R2 ;  /* 0x0023080201007387 */ /* 0x0005e40000100800 */
[----:B---3--:R-:W-:-:S04]  /*0e20*/  IMAD.HI.U32 R4, R250, R9, RZ ;  /* 0x00000009fa047227 */ /* 0x008fc800078e00ff */
[----:B-1----:R-:W-:-:S04]  /*0e30*/  IMAD.HI.U32 R3, R250, R8, RZ ;  /* 0x00000008fa037227 */ /* 0x002fc800078e00ff */
        /* <DEDUP_REMOVED lines=74> */
[----:B------:R-:W-:Y:S02]  /*12e0*/  IMAD.MOV R4, RZ, RZ, -R4 ;  /* 0x000000ffff047224 */ /* 0x000fe400078e0a04 */
[C---:B------:R-:W-:Y:S02]  /*12f0*/  IMAD R7, R251.reuse, R2, R7 ;  /* 0x00000002fb077224 */ /* 0x040fe400078e0207 */
[----:B------:R-:W-:Y:S02]  /*1300*/  IMAD.MOV R5, RZ, RZ, -R5 ;  /* 0x000000ffff057224 */ /* 0x000fe400078e0a05 */
[C---:B------:R-:W-:Y:S02]  /*1310*/  IMAD R2, R251.reuse, R3, R8 ;  /* 0x00000003fb027224 */ /* 0x040fe400078e0208 */
[----:B------:R-:W-:Y:S02]  /*1320*/  IMAD.MOV R6, RZ, RZ, -R6 ;  /* 0x000000ffff067224 */ /* 0x000fe400078e0a06 */
[C---:B------:R-:W-:Y:S01]  /*1330*/  IMAD R4, R251.reuse, R4, R9 ;  /* 0x00000004fb047224 */ /* 0x040fe200078e0209 */
[----:B------:R1:W-:Y:S01]  /*1340*/  STL [R1+0x2ccc], R2 ;  /* 0x002ccc0201007387 */ /* 0x0003e20000100800 */
[----:B------:R-:W-:Y:S01]  /*1350*/  IMAD R3, R251, R5, R10 ;  /* 0x00000005fb037224 */ /* 0x000fe200078e020a */
[----:B------:R-:W-:-:S02]  /*1360*/  IADD3 R5, R246, 0x21, RZ ;  /* 0x00000021f6057810 */ /* 0x000fc40007ffe0ff */
[----:B------:R2:W-:Y:S02]  /*1370*/  STL [R1+0x24], R7 ;  /* 0x0000240701007387 */ /* 0x0005e40000100800 */
[----:B------:R-:W-:Y:S02]  /*1380*/  IABS R9, R5 ;  /* 0x0000000500097213 */ /* 0x000fe40000000000 */
[----:B------:R3:W-:Y:S01]  /*1390*/  STL [R1+0xa8], R4 ;  /* 0x0000a80401007387 */ /* 0x0007e20000100800 */
[----:B-1----:R-:W-:-:S03]  /*13a0*/  IMAD R2, R251, R6, R11 ;  /* 0x00000006fb027224 */ /* 0x002fc600078e020b */
[----:B------:R1:W-:Y:S01]  /*13b0*/  STL [R1+0xa4], R3 ;  /* 0x0000a40301007387 */ /* 0x0003e20000100800 */
[----:B--2---:R-:W-:-:S03]  /*13c0*/  IADD3 R7, R246, 0x20, RZ ;  /* 0x00000020f6077810 */ /* 0x004fc60007ffe0ff */
[----:B------:R2:W-:Y:S01]  /*13d0*/  STL [R1+0xa0], R2 ;  /* 0x0000a00201007387 */ /* 0x0005e20000100800 */
[C---:B---3--:R-:W-:Y:S02]  /*13e0*/  IADD3 R4, R246.reuse, 0x22, RZ ;  /* 0x00000022f6047810 */ /* 0x048fe40007ffe0ff */
[----:B------:R-:W-:Y:S01]  /*13f0*/  IABS R8, R7 ;  /* 0x0000000700087213 */ /* 0x000fe20000000000 */
[----:B------:R-:W-:Y:S01]  /*1400*/  STL [R1+0x2354], R7 ;  /* 0x0023540701007387 */ /* 0x000fe20000100800 */
[C---:B-1----:R-:W-:Y:S02]  /*1410*/  IADD3 R3, R246.reuse, 0x23, RZ ;  /* 0x00000023f6037810 */ /* 0x042fe40007ffe0ff */
[----:B------:R-:W-:Y:S01]  /*1420*/  IABS R10, R4 ;  /* 0x00000004000a7213 */ /* 0x000fe20000000000 */
[----:B------:R1:W-:Y:S01]  /*1430*/  STL [R1+0x235c], R5 ;  /* 0x00235c0501007387 */ /* 0x0003e20000100800 */
[----:B--2---:R-:W-:Y:S02]  /*1440*/  IADD3 R2, R246, 0x24, RZ ;  /* 0x00000024f6027810 */ /* 0x004fe40007ffe0ff */
[----:B------:R-:W-:Y:S01]  /*1450*/  IABS R11, R3 ;  /* 0x00000003000b7213 */ /* 0x000fe20000000000 */
[----:B------:R2:W-:Y:S01]  /*1460*/  STL [R1+0x2360], R4 ;  /* 0x0023600401007387 */ /* 0x0005e20000100800 */
[----:B------:R-:W-:-:S03]  /*1470*/  IABS R12, R2 ;  /* 0x00000002000c7213 */ /* 0x000fc60000000000 */
[----:B------:R3:W-:Y:S01]  /*1480*/  STL [R1+0x2368], R3 ;  /* 0x0023680301007387 */ /* 0x0007e20000100800 */
[----:B------:R-:W-:-:S03]  /*1490*/  IMAD.HI.U32 R6, R250, R11, RZ ;  /* 0x0000000bfa067227 */ /* 0x000fc600078e00ff */
[----:B------:R4:W-:Y:S01]  /*14a0*/  STL [R1+0x2370], R2 ;  /* 0x0023700201007387 */ /* 0x0009e20000100800 */
[----:B-1----:R-:W-:-:S04]  /*14b0*/  IMAD.HI.U32 R5, R250, R10, RZ ;  /* 0x0000000afa057227 */ /* 0x002fc800078e00ff */
[----:B--2---:R-:W-:-:S04]  /*14c0*/  IMAD.HI.U32 R4, R250, R9, RZ ;  /* 0x00000009fa047227 */ /* 0x004fc800078e00ff */
[----:B---3--:R-:W-:-:S04]  /*14d0*/  IMAD.HI.U32 R3, R250, R8, RZ ;  /* 0x00000008fa037227 */ /* 0x008fc800078e00ff */
[----:B------:R-:W-:Y:S02]  /*14e0*/  IMAD.MOV R3, RZ, RZ, -R3 ;  /* 0x000000ffff037224 */ /* 0x000fe400078e0a03 */
[----:B------:R-:W-:Y:S02]  /*14f0*/  IMAD.MOV R4, RZ, RZ, -R4 ;  /* 0x000000ffff047224 */ /* 0x000fe400078e0a04 */
[----:B------:R-:W-:-:S04]  /*1500*/  IMAD.HI.U32 R7, R250, R12, RZ ;  /* 0x0000000cfa077227 */ /* 0x000fc800078e00ff */
[C---:B------:R-:W-:Y:S02]  /*1510*/  IMAD R3, R251.reuse, R3, R8 ;  /* 0x00000003fb037224 */ /* 0x040fe400078e0208 */
[----:B------:R-:W-:Y:S02]  /*1520*/  IMAD.MOV R5, RZ, RZ, -R5 ;  /* 0x000000ffff057224 */ /* 0x000fe400078e0a05 */
[----:B------:R-:W-:Y:S01]  /*1530*/  IMAD.MOV R6, RZ, RZ, -R6 ;  /* 0x000000ffff067224 */ /* 0x000fe200078e0a06 */
[----:B------:R1:W-:Y:S01]  /*1540*/  STL [R1+0x9c], R3 ;  /* 0x00009c0301007387 */ /* 0x0003e20000100800 */
[C---:B----4-:R-:W-:Y:S02]  /*1550*/  IMAD R2, R251.reuse, R4, R9 ;  /* 0x00000004fb027224 */ /* 0x050fe400078e0209 */
[----:B------:R-:W-:Y:S02]  /*1560*/  IMAD.MOV R7, RZ, RZ, -R7 ;  /* 0x000000ffff077224 */ /* 0x000fe400078e0a07 */
[C---:B------:R-:W-:Y:S01]  /*1570*/  IMAD R4, R251.reuse, R5, R10 ;  /* 0x00000005fb047224 */ /* 0x040fe200078e020a */
[----:B------:R2:W-:Y:S01]  /*1580*/  STL [R1+0x98], R2 ;  /* 0x0000980201007387 */ /* 0x0005e20000100800 */
[C---:B------:R-:W-:Y:S01]  /*1590*/  IADD3 R5, R246.reuse, 0x26, RZ ;  /* 0x00000026f6057810 */ /* 0x040fe20007ffe0ff */
[----:B-1----:R-:W-:Y:S01]  /*15a0*/  IMAD R3, R251, R6, R11 ;  /* 0x00000006fb037224 */ /* 0x002fe200078e020b */
[----:B------:R-:W-:Y:S01]  /*15b0*/  IADD3 R6, R246, 0x25, RZ ;  /* 0x00000025f6067810 */ /* 0x000fe20007ffe0ff */
[----:B------:R1:W-:Y:S01]  /*15c0*/  STL [R1+0x94], R4 ;  /* 0x0000940401007387 */ /* 0x0003e20000100800 */
[----:B------:R-:W-:-:S02]  /*15d0*/  IABS R9, R5 ;  /* 0x0000000500097213 */ /* 0x000fc40000000000 */
[----:B------:R-:W-:Y:S01]  /*15e0*/  IABS R8, R6 ;  /* 0x0000000600087213 */ /* 0x000fe20000000000 */
[----:B--2---:R-:W-:Y:S01]  /*15f0*/  IMAD R2, R251, R7, R12 ;  /* 0x00000007fb027224 */ /* 0x004fe200078e020c */
[----:B------:R2:W-:Y:S04]  /*1600*/  STL [R1+0x90], R3 ;  /* 0x0000900301007387 */ /* 0x0005e80000100800 */
[----:B------:R3:W-:Y:S01]  /*1610*/  STL [R1+0x8c], R2 ;  /* 0x00008c0201007387 */ /* 0x0007e20000100800 */
[----:B-1----:R-:W-:-:S03]  /*1620*/  IADD3 R4, R246, 0x27, RZ ;  /* 0x00000027f6047810 */ /* 0x002fc60007ffe0ff */
[----:B------:R-:W-:Y:S01]  /*1630*/  STL [R1+0x2374], R6 ;  /* 0x0023740601007387 */ /* 0x000fe20000100800 */
[----:B------:R-:W-:Y:S02]  /*1640*/  IABS R10, R4 ;  /* 0x00000004000a7213 */ /* 0x000fe40000000000 */
[C---:B--2---:R-:W-:Y:S01]  /*1650*/  IADD3 R3, R246.reuse, 0x28, RZ ;  /* 0x00000028f6037810 */ /* 0x044fe20007ffe0ff */
[----:B------:R1:W-:Y:S01]  /*1660*/  STL [R1+0x237c], R5 ;  /* 0x00237c0501007387 */ /* 0x0003e20000100800 */
[----:B---3--:R-:W-:-:S03]  /*1670*/  IADD3 R2, R246, 0x29, RZ ;  /* 0x00000029f6027810 */ /* 0x008fc60007ffe0ff */
[----:B------:R2:W-:Y:S01]  /*1680*/  STL [R1+0x2380], R4 ;  /* 0x0023800401007387 */ /* 0x0005e20000100800 */
[----:B------:R-:W-:Y:S02]  /*1690*/  IABS R11, R3 ;  /* 0x00000003000b7213 */ /* 0x000fe40000000000 */
[----:B------:R-:W-:Y:S01]  /*16a0*/  IABS R12, R2 ;  /* 0x00000002000c7213 */ /* 0x000fe20000000000 */
[----:B------:R3:W-:Y:S01]  /*16b0*/  STL [R1+0x2388], R3 ;  /* 0x0023880301007387 */ /* 0x0007e20000100800 */
[----:B-1----:R-:W-:-:S03]  /*16c0*/  IMAD.HI.U32 R5, R250, R10, RZ ;  /* 0x0000000afa057227 */ /* 0x002fc600078e00ff */
[----:B------:R1:W-:Y:S01]  /*16d0*/  STL [R1+0x2398], R2 ;  /* 0x0023980201007387 */ /* 0x0003e20000100800 */
[----:B--2---:R-:W-:-:S04]  /*16e0*/  IMAD.HI.U32 R4, R250, R9, RZ ;  /* 0x00000009fa047227 */ /* 0x004fc800078e00ff */
[----:B---3--:R-:W-:-:S04]  /*16f0*/  IMAD.HI.U32 R3, R250, R8, RZ ;  /* 0x00000008fa037227 */ /* 0x008fc800078e00ff */
[----:B------:R-:W-:Y:S02]  /*1700*/  IMAD.MOV R3, RZ, RZ, -R3 ;  /* 0x000000ffff037224 */ /* 0x000fe400078e0a03 */
[----:B------:R-:W-:-:S04]  /*1710*/  IMAD.HI.U32 R6, R250, R11, RZ ;  /* 0x0000000bfa067227 */ /* 0x000fc800078e00ff */
[----:B------:R-:W-:Y:S02]  /*1720*/  IMAD.MOV R4, RZ, RZ, -R4 ;  /* 0x000000ffff047224 */ /* 0x000fe400078e0a04 */
[----:B------:R-:W-:-:S04]  /*1730*/  IMAD.HI.U32 R7, R250, R12, RZ ;  /* 0x0000000cfa077227 */ /* 0x000fc800078e00ff */
[C---:B------:R-:W-:Y:S02]  /*1740*/  IMAD R3, R251.reuse, R3, R8 ;  /* 0x00000003fb037224 */ /* 0x040fe400078e0208 */
[----:B------:R-:W-:Y:S02]  /*1750*/  IMAD.MOV R5, RZ, RZ, -R5 ;  /* 0x000000ffff057224 */ /* 0x000fe400078e0a05 */
[----:B------:R-:W-:Y:S01]  /*1760*/  IMAD.MOV R6, RZ, RZ, -R6 ;  /* 0x000000ffff067224 */ /* 0x000fe200078e0a06 */
[----:B------:R2:W-:Y:S01]  /*1770*/  STL [R1+0x88], R3 ;  /* 0x0000880301007387 */ /* 0x0005e20000100800 */
[C---:B-1----:R-:W-:Y:S02]  /*1780*/  IMAD R2, R251.reuse, R4, R9 ;  /* 0x00000004fb027224 */ /* 0x042fe400078e0209 */
[----:B------:R-:W-:Y:S02]  /*1790*/  IMAD.MOV R7, RZ, RZ, -R7 ;  /* 0x000000ffff077224 */ /* 0x000fe400078e0a07 */
[C---:B------:R-:W-:Y:S01]  /*17a0*/  IMAD R4, R251.reuse, R5, R10 ;  /* 0x00000005fb047224 */ /* 0x040fe200078e020a */
[----:B------:R1:W-:Y:S01]  /*17b0*/  STL [R1+0x84], R2 ;  /* 0x0000840201007387 */ /* 0x0003e20000100800 */
[C---:B------:R-:W-:Y:S01]  /*17c0*/  IADD3 R5, R246.reuse, 0x2b, RZ ;  /* 0x0000002bf6057810 */ /* 0x040fe20007ffe0ff */
[----:B--2---:R-:W-:Y:S01]  /*17d0*/  IMAD R3, R251, R6, R11 ;  /* 0x00000006fb037224 */ /* 0x004fe200078e020b */
[----:B------:R-:W-:Y:S01]  /*17e0*/  IADD3 R6, R246, 0x2a, RZ ;  /* 0x0000002af6067810 */ /* 0x000fe20007ffe0ff */
[----:B------:R2:W-:Y:S01]  /*17f0*/  STL [R1+0x80], R4 ;  /* 0x0000800401007387 */ /* 0x0005e20000100800 */
[----:B------:R-:W-:-:S02]  /*1800*/  IABS R9, R5 ;  /* 0x0000000500097213 */ /* 0x000fc40000000000 */
[----:B------:R-:W-:Y:S01]  /*1810*/  IABS R8, R6 ;  /* 0x0000000600087213 */ /* 0x000fe20000000000 */
[----:B-1----:R-:W-:Y:S01]  /*1820*/  IMAD R2, R251, R7, R12 ;  /* 0x00000007fb027224 */ /* 0x002fe200078e020c */
[----:B------:R1:W-:Y:S04]  /*1830*/  STL [R1+0x7c], R3 ;  /* 0x00007c0301007387 */ /* 0x0003e80000100800 */
[----:B------:R3:W-:Y:S01]  /*1840*/  STL [R1+0x78], R2 ;  /* 0x0000780201007387 */ /* 0x0007e20000100800 */
[----:B--2---:R-:W-:-:S03]  /*1850*/  IADD3 R4, R246, 0x2c, RZ ;  /* 0x0000002cf6047810 */ /* 0x004fc60007ffe0ff */
[----:B------:R-:W-:Y:S01]  /*1860*/  STL [R1+0x239c], R6 ;  /* 0x00239c0601007387 */ /* 0x000fe20000100800 */
[----:B------:R-:W-:Y:S02]  /*1870*/  IABS R10, R4 ;  /* 0x00000004000a7213 */ /* 0x000fe40000000000 */
[C---:B-1----:R-:W-:Y:S01]  /*1880*/  IADD3 R3, R246.reuse, 0x2d, RZ ;  /* 0x0000002df6037810 */ /* 0x042fe20007ffe0ff */
        /* <DEDUP_REMOVED lines=11> */
[----:B------:R-:W-:Y:S02]  /*1940*/  IMAD.MOV R4, RZ, RZ, -R4 ;  /* 0x000000ffff047224 */ /* 0x000fe400078e0a04 */
[----:B------:R-:W-:-:S04]  /*1950*/  IMAD.HI.U32 R7, R250, R12, RZ ;  /* 0x0000000cfa077227 */ /* 0x000fc800078e00ff */
[----:B------:R-:W-:-:S04]  /*1960*/  IMAD.HI.U32 R6, R250, R11, RZ ;  /* 0x0000000bfa067227 */ /* 0x000fc800078e00ff */
[C---:B-1----:R-:W-:Y:S01]  /*1970*/  IMAD R2, R251.reuse, R3, R8 ;  /* 0x00000003fb027224 */ /* 0x042fe200078e0208 */
[C---:B------:R-:W-:Y:S01]  /*1980*/  IADD3 R8, R246.reuse, 0x30, RZ ;  /* 0x00000030f6087810 */ /* 0x040fe20007ffe0ff */
[C---:B------:R-:W-:Y:S01]  /*1990*/  IMAD R3, R251.reuse, R4, R9 ;  /* 0x00000004fb037224 */ /* 0x040fe200078e0209 */
[C---:B------:R-:W-:Y:S01]  /*19a0*/  IADD3 R9, R246.reuse, 0x2f, RZ ;  /* 0x0000002ff6097810 */ /* 0x040fe20007ffe0ff */
[----:B------:R-:W-:Y:S01]  /*19b0*/  IMAD.MOV R5, RZ, RZ, -R5 ;  /* 0x000000ffff057224 */ /* 0x000fe200078e0a05 */
[----:B------:R1:W-:Y:S01]  /*19c0*/  STL [R1+0x74], R2 ;  /* 0x0000740201007387 */ /* 0x0003e20000100800 */
[----:B------:R-:W-:Y:S02]  /*19d0*/  IMAD.MOV R7, RZ, RZ, -R7 ;  /* 0x000000ffff077224 */ /* 0x000fe400078e0a07 */
[----:B------:R-:W-:Y:S01]  /*19e0*/  IMAD.MOV R6, RZ, RZ, -R6 ;  /* 0x000000ffff067224 */ /* 0x000fe200078e0a06 */
[----:B------:R2:W-:Y:S01]  /*19f0*/  STL [R1+0x70], R3 ;  /* 0x0000700301007387 */ /* 0x0005e20000100800 */
[----:B------:R-:W-:Y:S01]  /*1a00*/  IMAD R4, R251, R5, R10 ;  /* 0x00000005fb047224 */ /* 0x000fe200078e020a */
[----:B------:R-:W-:-:S02]  /*1a10*/  IADD3 R5, R246, 0x31, RZ ;  /* 0x00000031f6057810 */ /* 0x000fc40007ffe0ff */
[----:B------:R-:W-:Y:S01]  /*1a20*/  IABS R10, R8 ;  /* 0x00000008000a7213 */ /* 0x000fe20000000000 */
[C---:B-1----:R-:W-:Y:S01]  /*1a30*/  IMAD R2, R251.reuse, R6, R11 ;  /* 0x00000006fb027224 */ /* 0x042fe200078e020b */
[----:B------:R1:W-:Y:S01]  /*1a40*/  STL [R1+0x6c], R4 ;  /* 0x00006c0401007387 */ /* 0x0003e20000100800 */
[----:B------:R-:W-:Y:S01]  /*1a50*/  IABS R11, R5 ;  /* 0x00000005000b7213 */ /* 0x000fe20000000000 */
[----:B--2---:R-:W-:-:S04]  /*1a60*/  IMAD R3, R251, R7, R12 ;  /* 0x00000007fb037224 */ /* 0x004fc800078e020c */
[----:B------:R-:W-:Y:S01]  /*1a70*/  IMAD.HI.U32 R6, R250, R11, RZ ;  /* 0x0000000bfa067227 */ /* 0x000fe200078e00ff */
[----:B------:R-:W-:Y:S01]  /*1a80*/  STL [R1+0x2cd0], R3 ;  /* 0x002cd00301007387 */ /* 0x000fe20000100800 */
[----:B-1----:R-:W-:Y:S02]  /*1a90*/  IADD3 R4, R246, 0x32, RZ ;  /* 0x00000032f6047810 */ /* 0x002fe40007ffe0ff */
[----:B------:R-:W-:Y:S01]  /*1aa0*/  IMAD.MOV R6, RZ, RZ, -R6 ;  /* 0x000000ffff067224 */ /* 0x000fe200078e0a06 */
[----:B------:R1:W-:Y:S01]  /*1ab0*/  STL [R1+0x68], R2 ;  /* 0x0000680201007387 */ /* 0x0003e20000100800 */
[----:B------:R-:W-:-:S03]  /*1ac0*/  IABS R12, R4 ;  /* 0x00000004000c7213 */ /* 0x000fc60000000000 */
[----:B------:R2:W-:Y:S02]  /*1ad0*/  STL [R1+0x23c4], R9 ;  /* 0x0023c40901007387 */ /* 0x0005e40000100800 */
[----:B------:R-:W-:Y:S02]  /*1ae0*/  IMAD.HI.U32 R7, R250, R12, RZ ;  /* 0x0000000cfa077227 */ /* 0x000fe400078e00ff */
[----:B------:R-:W-:Y:S01]  /*1af0*/  STL [R1+0x23c8], R8 ;  /* 0x0023c80801007387 */ /* 0x000fe20000100800 */
[----:B-1----:R-:W-:Y:S01]  /*1b00*/  IADD3 R2, R246, 0x33, RZ ;  /* 0x00000033f6027810 */ /* 0x002fe20007ffe0ff */
[----:B------:R-:W-:Y:S02]  /*1b10*/  IMAD.MOV R7, RZ, RZ, -R7 ;  /* 0x000000ffff077224 */ /* 0x000fe400078e0a07 */
[----:B------:R1:W-:Y:S01]  /*1b20*/  STL [R1+0x23cc], R5 ;  /* 0x0023cc0501007387 */ /* 0x0003e20000100800 */
[----:B--2---:R-:W-:-:S03]  /*1b30*/  IABS R9, R9 ;  /* 0x0000000900097213 */ /* 0x004fc60000000000 */
[----:B------:R2:W-:Y:S01]  /*1b40*/  STL [R1+0x23d0], R4 ;  /* 0x0023d00401007387 */ /* 0x0005e20000100800 */
[----:B------:R-:W-:-:S03]  /*1b50*/  IABS R13, R2 ;  /* 0x00000002000d7213 */ /* 0x000fc60000000000 */
[----:B------:R3:W-:Y:S01]  /*1b60*/  STL [R1+0x23e0], R2 ;  /* 0x0023e00201007387 */ /* 0x0007e20000100800 */
[----:B-1----:R-:W-:-:S04]  /*1b70*/  IMAD.HI.U32 R5, R250, R10, RZ ;  /* 0x0000000afa057227 */ /* 0x002fc800078e00ff */
[----:B--2---:R-:W-:-:S04]  /*1b80*/  IMAD.HI.U32 R4, R250, R9, RZ ;  /* 0x00000009fa047227 */ /* 0x004fc800078e00ff */
[----:B------:R-:W-:Y:S02]  /*1b90*/  IMAD.MOV R4, RZ, RZ, -R4 ;  /* 0x000000ffff047224 */ /* 0x000fe400078e0a04 */
[----:B------:R-:W-:Y:S02]  /*1ba0*/  IMAD.MOV R5, RZ, RZ, -R5 ;  /* 0x000000ffff057224 */ /* 0x000fe400078e0a05 */
[----:B------:R-:W-:-:S04]  /*1bb0*/  IMAD.HI.U32 R8, R250, R13, RZ ;  /* 0x0000000dfa087227 */ /* 0x000fc800078e00ff */
[C---:B------:R-:W-:Y:S02]  /*1bc0*/  IMAD R3, R251.reuse, R4, R9 ;  /* 0x00000004fb037224 */ /* 0x040fe400078e0209 */
[C---:B---3--:R-:W-:Y:S01]  /*1bd0*/  IMAD R2, R251.reuse, R5, R10 ;  /* 0x00000005fb027224 */ /* 0x048fe200078e020a */
[C---:B------:R-:W-:Y:S01]  /*1be0*/  IADD3 R5, R246.reuse, 0x35, RZ ;  /* 0x00000035f6057810 */ /* 0x040fe20007ffe0ff */
[----:B------:R-:W-:Y:S01]  /*1bf0*/  IMAD.MOV R8, RZ, RZ, -R8 ;  /* 0x000000ffff087224 */ /* 0x000fe200078e0a08 */
[----:B------:R1:W-:Y:S01]  /*1c00*/  STL [R1+0xec], R3 ;  /* 0x0000ec0301007387 */ /* 0x0003e20000100800 */
[----:B------:R-:W-:Y:S01]  /*1c10*/  IMAD R4, R251, R6, R11 ;  /* 0x00000006fb047224 */ /* 0x000fe200078e020b */
[----:B------:R-:W-:Y:S02]  /*1c20*/  IADD3 R6, R246, 0x34, RZ ;  /* 0x00000034f6067810 */ /* 0x000fe40007ffe0ff */
[----:B------:R2:W-:Y:S01]  /*1c30*/  STL [R1+0xe8], R2 ;  /* 0x0000e80201007387 */ /* 0x0005e20000100800 */
[----:B------:R-:W-:-:S02]  /*1c40*/  IABS R10, R5 ;  /* 0x00000005000a7213 */ /* 0x000fc40000000000 */
[----:B------:R-:W-:Y:S01]  /*1c50*/  IABS R9, R6 ;  /* 0x0000000600097213 */ /* 0x000fe20000000000 */
[----:B------:R3:W-:Y:S01]  /*1c60*/  STL [R1+0xe4], R4 ;  /* 0x0000e40401007387 */ /* 0x0007e20000100800 */
[C---:B-1----:R-:W-:Y:S02]  /*1c70*/  IMAD R3, R251.reuse, R7, R12 ;  /* 0x00000007fb037224 */ /* 0x042fe400078e020c */
[----:B--2---:R-:W-:-:S03]  /*1c80*/  IMAD R2, R251, R8, R13 ;  /* 0x00000008fb027224 */ /* 0x004fc600078e020d */
[----:B------:R1:W-:Y:S01]  /*1c90*/  STL [R1+0xe0], R3 ;  /* 0x0000e00301007387 */ /* 0x0003e20000100800 */
[----:B---3--:R-:W-:-:S03]  /*1ca0*/  IADD3 R4, R246, 0x36, RZ ;  /* 0x00000036f6047810 */ /* 0x008fc60007ffe0ff */
[----:B------:R2:W-:Y:S01]  /*1cb0*/  STL [R1+0xdc], R2 ;  /* 0x0000dc0201007387 */ /* 0x0005e20000100800 */
[----:B------:R-:W-:-:S03]  /*1cc0*/  IABS R11, R4 ;  /* 0x00000004000b7213 */ /* 0x000fc60000000000 */
        /* <DEDUP_REMOVED lines=8> */
[----:B------:R3:W-:Y:S02]  /*1d50*/  STL [R1+0x23f8], R3 ;  /* 0x0023f80301007387 */ /* 0x0007e40000100800 */
[C---:B-1----:R-:W-:Y:S02]  /*1d60*/  IMAD.HI.U32 R5, R250.reuse, R10, RZ ;  /* 0x0000000afa057227 */ /* 0x042fe400078e00ff */
[----:B------:R1:W-:Y:S02]  /*1d70*/  STL [R1+0x2400], R2 ;  /* 0x0024000201007387 */ /* 0x0003e40000100800 */
[----:B--2---:R-:W-:-:S04]  /*1d80*/  IMAD.HI.U32 R4, R250, R9, RZ ;  /* 0x00000009fa047227 */ /* 0x004fc800078e00ff */
[----:B------:R-:W-:Y:S02]  /*1d90*/  IMAD.MOV R4, RZ, RZ, -R4 ;  /* 0x000000ffff047224 */ /* 0x000fe400078e0a04 */
[----:B------:R-:W-:Y:S02]  /*1da0*/  IMAD.MOV R5, RZ, RZ, -R5 ;  /* 0x000000ffff057224 */ /* 0x000fe400078e0a05 */
[----:B------:R-:W-:-:S04]  /*1db0*/  IMAD.HI.U32 R7, R250, R12, RZ ;  /* 0x0000000cfa077227 */ /* 0x000fc800078e00ff */
[----:B------:R-:W-:-:S04]  /*1dc0*/  IMAD.HI.U32 R8, R250, R13, RZ ;  /* 0x0000000dfa087227 */ /* 0x000fc800078e00ff */
[----:B------:R-:W-:Y:S02]  /*1dd0*/  IMAD.MOV R6, RZ, RZ, -R6 ;  /* 0x000000ffff067224 */ /* 0x000fe400078e0a06 */
[C---:B---3--:R-:W-:Y:S02]  /*1de0*/  IMAD R3, R251.reuse, R4, R9 ;  /* 0x00000004fb037224 */ /* 0x048fe400078e0209 */
[C---:B-1----:R-:W-:Y:S01]  /*1df0*/  IMAD R2, R251.reuse, R5, R10 ;  /* 0x00000005fb027224 */ /* 0x042fe200078e020a */
[C---:B------:R-:W-:Y:S01]  /*1e00*/  IADD3 R5, R246.reuse, 0x3a, RZ ;  /* 0x0000003af6057810 */ /* 0x040fe20007ffe0ff */
[----:B------:R-:W-:Y:S01]  /*1e10*/  IMAD.MOV R7, RZ, RZ, -R7 ;  /* 0x000000ffff077224 */ /* 0x000fe200078e0a07 */
[----:B------:R1:W-:Y:S01]  /*1e20*/  STL [R1+0xd8], R3 ;  /* 0x0000d80301007387 */ /* 0x0003e20000100800 */
[----:B------:R-:W-:Y:S01]  /*1e30*/  IMAD.MOV R8, RZ, RZ, -R8 ;  /* 0x000000ffff087224 */ /* 0x000fe200078e0a08 */
[----:B------:R-:W-:Y:S01]  /*1e40*/  IABS R10, R5 ;  /* 0x00000005000a7213 */ /* 0x000fe20000000000 */
[----:B------:R-:W-:Y:S01]  /*1e50*/  IMAD R4, R251, R6, R11 ;  /* 0x00000006fb047224 */ /* 0x000fe200078e020b */
[----:B------:R2:W-:Y:S01]  /*1e60*/  STL [R1+0xd4], R2 ;  /* 0x0000d40201007387 */ /* 0x0005e20000100800 */
[----:B------:R-:W-:-:S03]  /*1e70*/  IADD3 R6, R246, 0x39, RZ ;  /* 0x00000039f6067810 */ /* 0x000fc60007ffe0ff */
[----:B------:R3:W-:Y:S01]  /*1e80*/  STL [R1+0xd0], R4 ;  /* 0x0000d00401007387 */ /* 0x0007e20000100800 */
[----:B------:R-:W-:Y:S01]  /*1e90*/  IABS R9, R6 ;  /* 0x0000000600097213 */ /* 0x000fe20000000000 */
        /* <DEDUP_REMOVED lines=57> */
[C---:B---3--:R-:W-:Y:S02]  /*2230*/  IMAD R3, R251.reuse, R4, R9 ;  /* 0x00000004fb037224 */ /* 0x048fe400078e0209 */
[C---:B-1----:R-:W-:Y:S01]  /*2240*/  IMAD R2, R251.reuse, R5, R10 ;  /* 0x00000005fb027224 */ /* 0x042fe200078e020a */
[C---:B------:R-:W-:Y:S01]  /*2250*/  IADD3 R5, R246.reuse, 0x45, RZ ;  /* 0x00000045f6057810 */ /* 0x040fe20007ffe0ff */
[----:B------:R-:W-:Y:S01]  /*2260*/  IMAD.MOV R7, RZ, RZ, -R7 ;  /* 0x000000ffff077224 */ /* 0x000fe200078e0a07 */
[----:B------:R1:W-:Y:S01]  /*2270*/  STL [R1+0xb0], R3 ;  /* 0x0000b00301007387 */ /* 0x0003e20000100800 */
[----:B------:R-:W-:Y:S02]  /*2280*/  IMAD.MOV R6, RZ, RZ, -R6 ;  /* 0x000000ffff067224 */ /* 0x000fe400078e0a06 */
[----:B------:R-:W-:Y:S01]  /*2290*/  IMAD.MOV R8, RZ, RZ, -R8 ;  /* 0x000000ffff087224 */ /* 0x000fe200078e0a08 */
[----:B------:R2:W-:Y:S01]  /*22a0*/  STL [R1+0xac], R2 ;  /* 0x0000ac0201007387 */ /* 0x0005e20000100800 */
[C---:B------:R-:W-:Y:S01]  /*22b0*/  IMAD R4, R251.reuse, R6, R11 ;  /* 0x00000006fb047224 */ /* 0x040fe200078e020b */
[C---:B------:R-:W-:Y:S01]  /*22c0*/  IADD3 R6, R246.reuse, 0x44, RZ ;  /* 0x00000044f6067810 */ /* 0x040fe20007ffe0ff */
[----:B-1----:R-:W-:Y:S01]  /*22d0*/  IMAD R3, R251, R7, R12 ;  /* 0x00000007fb037224 */ /* 0x002fe200078e020c */
[----:B------:R-:W-:-:S02]  /*22e0*/  IADD3 R7, R246, 0x43, RZ ;  /* 0x00000043f6077810 */ /* 0x000fc40007ffe0ff */
[----:B------:R-:W-:Y:S01]  /*22f0*/  IABS R11, R6 ;  /* 0x00000006000b7213 */ /* 0x000fe20000000000 */
[----:B--2---:R-:W-:Y:S01]  /*2300*/  IMAD R2, R251, R8, R13 ;  /* 0x00000008fb027224 */ /* 0x004fe200078e020d */
[----:B------:R1:W-:Y:S01]  /*2310*/  STL [R1+0x130], R3 ;  /* 0x0001300301007387 */ /* 0x0003e20000100800 */
[----:B------:R-:W-:Y:S02]  /*2320*/  IABS R10, R7 ;  /* 0x00000007000a7213 */ /* 0x000fe40000000000 */
[----:B------:R-:W-:Y:S01]  /*2330*/  IABS R12, R5 ;  /* 0x00000005000c7213 */ /* 0x000fe20000000000 */
        /* <DEDUP_REMOVED lines=109> */
[----:B--2---:R-:W-:Y:S02]  /*2a10*/  IADD3 R2, R246, 0x56, RZ ;  /* 0x00000056f6027810 */ /* 0x004fe40007ffe0ff */
[----:B------:R-:W-:Y:S01]  /*2a20*/  IABS R13, R3 ;  /* 0x00000003000d7213 */ /* 0x000fe20000000000 */
[----:B------:R-:W-:Y:S01]  /*2a30*/  STL [R1+0x2538], R5 ;  /* 0x0025380501007387 */ /* 0x000fe20000100800 */
[----:B------:R-:W-:Y:S01]  /*2a40*/  IABS R14, R2 ;  /* 0x00000002000e7213 */ /* 0x000fe20000000000 */
[C---:B---3--:R-:W-:Y:S02]  /*2a50*/  IMAD.HI.U32 R7, R250.reuse, R12, RZ ;  /* 0x0000000cfa077227 */ /* 0x048fe400078e00ff */
[----:B------:R-:W-:Y:S02]  /*2a60*/  STL [R1+0x2540], R3 ;  /* 0x0025400301007387 */ /* 0x000fe40000100800 */
[----:B-1----:R-:W-:-:S02]  /*2a70*/  IMAD.HI.U32 R6, R250, R11, RZ ;  /* 0x0000000bfa067227 */ /* 0x002fc400078e00ff */
[----:B------:R1:W-:Y:S02]  /*2a80*/  STL [R1+0x2570], R2 ;  /* 0x0025700201007387 */ /* 0x0003e40000100800 */
[----:B------:R-:W-:Y:S02]  /*2a90*/  IMAD.MOV R6, RZ, RZ, -R6 ;  /* 0x000000ffff067224 */ /* 0x000fe400078e0a06 */
[----:B------:R-:W-:-:S04]  /*2aa0*/  IMAD.HI.U32 R8, R250, R13, RZ ;  /* 0x0000000dfa087227 */ /* 0x000fc800078e00ff */
[----:B------:R-:W-:-:S04]  /*2ab0*/  IMAD.HI.U32 R9, R250, R14, RZ ;  /* 0x0000000efa097227 */ /* 0x000fc800078e00ff */
[----:B------:R-:W-:Y:S02]  /*2ac0*/  IMAD.MOV R7, RZ, RZ, -R7 ;  /* 0x000000ffff077224 */ /* 0x000fe400078e0a07 */
[C---:B-1----:R-:W-:Y:S02]  /*2ad0*/  IMAD R2, R251.reuse, R6, R11 ;  /* 0x00000006fb027224 */ /* 0x042fe400078e020b */
[----:B------:R-:W-:Y:S02]  /*2ae0*/  IMAD.MOV R8, RZ, RZ, -R8 ;  /* 0x000000ffff087224 */ /* 0x000fe400078e0a08 */
[----:B------:R-:W-:Y:S01]  /*2af0*/  IMAD.MOV R9, RZ, RZ, -R9 ;  /* 0x000000ffff097224 */ /* 0x000fe200078e0a09 */
[----:B------:R1:W-:Y:S01]  /*2b00*/  STL [R1+0x174], R2 ;  /* 0x0001740201007387 */ /* 0x0003e20000100800 */
[C---:B------:R-:W-:Y:S01]  /*2b10*/  IMAD R6, R251.reuse, R7, R12 ;  /* 0x00000007fb067224 */ /* 0x040fe200078e020c */
[C---:B------:R-:W-:Y:S01]  /*2b20*/  IADD3 R7, R246.reuse, 0x58, RZ ;  /* 0x00000058f6077810 */ /* 0x040fe20007ffe0ff */
[----:B------:R-:W-:Y:S01]  /*2b30*/  IMAD R3, R251, R8, R13 ;  /* 0x00000008fb037224 */ /* 0x000fe200078e020d */
[----:B------:R-:W-:Y:S01]  /*2b40*/  IADD3 R8, R246, 0x57, RZ ;  /* 0x00000057f6087810 */ /* 0x000fe20007ffe0ff */
[----:B------:R-:W-:Y:S01]  /*2b50*/  IMAD.HI.U32 R5, R250, R10, RZ ;  /* 0x0000000afa057227 */ /* 0x000fe200078e00ff */
[----:B------:R2:W-:Y:S01]  /*2b60*/  STL [R1+0x170], R6 ;  /* 0x0001700601007387 */ /* 0x0005e20000100800 */
[----:B------:R-:W-:-:S02]  /*2b70*/  IABS R12, R7 ;  /* 0x00000007000c7213 */ /* 0x000fc40000000000 */
[----:B------:R-:W-:Y:S01]  /*2b80*/  IABS R11, R8 ;  /* 0x00000008000b7213 */ /* 0x000fe20000000000 */
[----:B-1----:R-:W-:Y:S01]  /*2b90*/  IMAD R2, R251, R9, R14 ;  /* 0x00000009fb027224 */ /* 0x002fe200078e020e */
[----:B------:R1:W-:Y:S01]  /*2ba0*/  STL [R1+0x16c], R3 ;  /* 0x00016c0301007387 */ /* 0x0003e20000100800 */
[----:B------:R-:W-:-:S03]  /*2bb0*/  IMAD.MOV R5, RZ, RZ, -R5 ;  /* 0x000000ffff057224 */ /* 0x000fc600078e0a05 */
[----:B------:R3:W-:Y:S01]  /*2bc0*/  STL [R1+0x168], R2 ;  /* 0x0001680201007387 */ /* 0x0007e20000100800 */
[C---:B--2---:R-:W-:Y:S01]  /*2bd0*/  IADD3 R6, R246.reuse, 0x59, RZ ;  /* 0x00000059f6067810 */ /* 0x044fe20007ffe0ff */
[----:B------:R-:W-:Y:S02]  /*2be0*/  IMAD R5, R251, R5, R10 ;  /* 0x00000005fb057224 */ /* 0x000fe400078e020a */
[----:B------:R2:W-:Y:S01]  /*2bf0*/  STL [R1+0x257c], R8 ;  /* 0x00257c0801007387 */ /* 0x0005e20000100800 */
[----:B------:R-:W-:Y:S02]  /*2c00*/  IABS R13, R6 ;  /* 0x00000006000d7213 */ /* 0x000fe40000000000 */
[C---:B-1----:R-:W-:Y:S01]  /*2c10*/  IADD3 R3, R246.reuse, 0x5a, RZ ;  /* 0x0000005af6037810 */ /* 0x042fe20007ffe0ff */
[----:B------:R1:W-:Y:S01]  /*2c20*/  STL [R1+0x258c], R7 ;  /* 0x00258c0701007387 */ /* 0x0003e20000100800 */
[----:B---3--:R-:W-:-:S03]  /*2c30*/  IADD3 R2, R246, 0x5b, RZ ;  /* 0x0000005bf6027810 */ /* 0x008fc60007ffe0ff */
[----:B------:R3:W-:Y:S01]  /*2c40*/  STL [R1+0x259c], R6 ;  /* 0x00259c0601007387 */ /* 0x0007e20000100800 */
[----:B------:R-:W-:Y:S01]  /*2c50*/  IABS R14, R3 ;  /* 0x00000003000e7213 */ /* 0x000fe20000000000 */
[C---:B--2---:R-:W-:Y:S01]  /*2c60*/  IMAD.HI.U32 R8, R250.reuse, R13, RZ ;  /* 0x0000000dfa087227 */ /* 0x044fe200078e00ff */
[----:B------:R-:W-:Y:S01]  /*2c70*/  IABS R15, R2 ;  /* 0x00000002000f7213 */ /* 0x000fe20000000000 */
[----:B------:R2:W-:Y:S02]  /*2c80*/  STL [R1+0x25ac], R3 ;  /* 0x0025ac0301007387 */ /* 0x0005e40000100800 */
[C---:B-1----:R-:W-:Y:S02]  /*2c90*/  IMAD.HI.U32 R7, R250.reuse, R12, RZ ;  /* 0x0000000cfa077227 */ /* 0x042fe400078e00ff */
[----:B------:R1:W-:Y:S02]  /*2ca0*/  STL [R1+0x260c], R2 ;  /* 0x00260c0201007387 */ /* 0x0003e40000100800 */
[----:B---3--:R-:W-:-:S04]  /*2cb0*/  IMAD.HI.U32 R6, R250, R11, RZ ;  /* 0x0000000bfa067227 */ /* 0x008fc800078e00ff */
[----:B------:R-:W-:Y:S02]  /*2cc0*/  IMAD.MOV R6, RZ, RZ, -R6 ;  /* 0x000000ffff067224 */ /* 0x000fe400078e0a06 */
[----:B------:R-:W-:Y:S02]  /*2cd0*/  IMAD.MOV R7, RZ, RZ, -R7 ;  /* 0x000000ffff077224 */ /* 0x000fe400078e0a07 */
[----:B------:R-:W-:-:S04]  /*2ce0*/  IMAD.HI.U32 R9, R250, R14, RZ ;  /* 0x0000000efa097227 */ /* 0x000fc800078e00ff */
[----:B------:R-:W-:-:S04]  /*2cf0*/  IMAD.HI.U32 R10, R250, R15, RZ ;  /* 0x0000000ffa0a7227 */ /* 0x000fc800078e00ff */
[----:B------:R-:W-:Y:S02]  /*2d00*/  IMAD.MOV R8, RZ, RZ, -R8 ;  /* 0x000000ffff087224 */ /* 0x000fe400078e0a08 */
[C---:B--2---:R-:W-:Y:S02]  /*2d10*/  IMAD R3, R251.reuse, R6, R11 ;  /* 0x00000006fb037224 */ /* 0x044fe400078e020b */
        /* <DEDUP_REMOVED lines=65> */
[----:B------:R-:W-:Y:S02]  /*3130*/  IMAD.MOV R7, RZ, RZ, -R7 ;  /* 0x000000ffff077224 */ /* 0x000fe400078e0a07 */
[----:B------:R-:W-:-:S04]  /*3140*/  IMAD.HI.U32 R9, R250, R14, RZ ;  /* 0x0000000efa097227 */ /* 0x000fc800078e00ff */
[----:B------:R-:W-:-:S04]  /*3150*/  IMAD.HI.U32 R10, R250, R15, RZ ;  /* 0x0000000ffa0a7227 */ /* 0x000fc800078e00ff */
[C---:B------:R-:W-:Y:S02]  /*3160*/  IMAD R6, R251.reuse, R6, R11 ;  /* 0x00000006fb067224 */ /* 0x040fe400078e020b */
        /* <DEDUP_REMOVED lines=11> */
[----:B------:R1:W-:Y:S01]  /*3220*/  STL [R1+0x134], R3 ;  /* 0x0001340301007387 */ /* 0x0003e20000100800 */
[----:B------:R-:W-:Y:S01]  /*3230*/  IABS R13, R8 ;  /* 0x00000008000d7213 */ /* 0x000fe20000000000 */
[----:B--2---:R-:W-:Y:S01]  /*3240*/  IMAD R2, R251, R10, R15 ;  /* 0x0000000afb027224 */ /* 0x004fe200078e020f */
[----:B------:R-:W-:Y:S02]  /*3250*/  IABS R12, R9 ;  /* 0x00000009000c7213 */ /* 0x000fe40000000000 */
[----:B------:R-:W-:Y:S02]  /*3260*/  IABS R14, R7 ;  /* 0x00000007000e7213 */ /* 0x000fe40000000000 */
[----:B------:R2:W-:Y:S01]  /*3270*/  STL [R1+0x1b8], R2 ;  /* 0x0001b80201007387 */ /* 0x0005e20000100800 */
[----:B-1----:R-:W-:-:S03]  /*3280*/  IADD3 R3, R246, 0x69, RZ ;  /* 0x00000069f6037810 */ /* 0x002fc60007ffe0ff */
[----:B------:R1:W-:Y:S01]  /*3290*/  STL [R1+0x274c], R9 ;  /* 0x00274c0901007387 */ /* 0x0003e20000100800 */
[----:B------:R-:W-:-:S03]  /*32a0*/  IABS R15, R3 ;  /* 0x00000003000f7213 */ /* 0x000fc60000000000 */
[----:B------:R3:W-:Y:S01]  /*32b0*/  STL [R1+0x275c], R8 ;  /* 0x00275c0801007387 */ /* 0x0007e20000100800 */
[----:B--2---:R-:W-:-:S03]  /*32c0*/  IADD3 R2, R246, 0x6a, RZ ;  /* 0x0000006af6027810 */ /* 0x004fc60007ffe0ff */
[----:B------:R2:W-:Y:S01]  /*32d0*/  STL [R1+0x276c], R7 ;  /* 0x00276c0701007387 */ /* 0x0005e20000100800 */
[C---:B------:R-:W-:Y:S01]  /*32e0*/  IMAD.HI.U32 R10, R250.reuse, R15, RZ ;  /* 0x0000000ffa0a7227 */ /* 0x040fe200078e00ff */
[----:B------:R-:W-:Y:S02]  /*32f0*/  IABS R16, R2 ;  /* 0x0000000200107213 */ /* 0x000fe40000000000 */
[----:B------:R4:W-:Y:S01]  /*3300*/  STL [R1+0x277c], R3 ;  /* 0x00277c0301007387 */ /* 0x0009e20000100800 */
[----:B-1----:R-:W-:-:S03]  /*3310*/  IMAD.HI.U32 R9, R250, R14, RZ ;  /* 0x0000000efa097227 */ /* 0x002fc600078e00ff */
[----:B------:R1:W-:Y:S01]  /*3320*/  STL [R1+0x27dc], R2 ;  /* 0x0027dc0201007387 */ /* 0x0003e20000100800 */
[----:B---3--:R-:W-:-:S04]  /*3330*/  IMAD.HI.U32 R8, R250, R13, RZ ;  /* 0x0000000dfa087227 */ /* 0x008fc800078e00ff */
[----:B--2---:R-:W-:-:S04]  /*3340*/  IMAD.HI.U32 R7, R250, R12, RZ ;  /* 0x0000000cfa077227 */ /* 0x004fc800078e00ff */
[----:B------:R-:W-:Y:S02]  /*3350*/  IMAD.MOV R7, RZ, RZ, -R7 ;  /* 0x000000ffff077224 */ /* 0x000fe400078e0a07 */
[----:B------:R-:W-:Y:S02]  /*3360*/  IMAD.MOV R8, RZ, RZ, -R8 ;  /* 0x000000ffff087224 */ /* 0x000fe400078e0a08 */
[----:B------:R-:W-:-:S04]  /*3370*/  IMAD.HI.U32 R11, R250, R16, RZ ;  /* 0x00000010fa0b7227 */ /* 0x000fc800078e00ff */
[----:B------:R-:W-:Y:S02]  /*3380*/  IMAD.MOV R9, RZ, RZ, -R9 ;  /* 0x000000ffff097224 */ /* 0x000fe400078e0a09 */
[C---:B----4-:R-:W-:Y:S02]  /*3390*/  IMAD R3, R251.reuse, R7, R12 ;  /* 0x00000007fb037224 */ /* 0x050fe400078e020c */
        /* <DEDUP_REMOVED lines=34> */
[----:B------:R-:W-:Y:S02]  /*35c0*/  IMAD.MOV R9, RZ, RZ, -R9 ;  /* 0x000000ffff097224 */ /* 0x000fe400078e0a09 */
[C---:B-1----:R-:W-:Y:S01]  /*35d0*/  IMAD R2, R251.reuse, R8, R13 ;  /* 0x00000008fb027224 */ /* 0x042fe200078e020d */
[----:B------:R1:W-:Y:S01]  /*35e0*/  STL [R1+0x1a0], R3 ;  /* 0x0001a00301007387 */ /* 0x0003e20000100800 */
[----:B------:R-:W-:Y:S01]  /*35f0*/  IMAD.MOV R10, RZ, RZ, -R10 ;  /* 0x000000ffff0a7224 */ /* 0x000fe200078e0a0a */
[C---:B------:R-:W-:Y:S01]  /*3600*/  IADD3 R8, R246.reuse, 0x70, RZ ;  /* 0x00000070f6087810 */ /* 0x040fe20007ffe0ff */
[----:B------:R-:W-:Y:S01]  /*3610*/  IMAD.MOV R11, RZ, RZ, -R11 ;  /* 0x000000ffff0b7224 */ /* 0x000fe200078e0a0b */
[----:B------:R2:W-:Y:S01]  /*3620*/  STL [R1+0x19c], R2 ;  /* 0x00019c0201007387 */ /* 0x0005e20000100800 */
[C---:B------:R-:W-:Y:S01]  /*3630*/  IMAD R7, R251.reuse, R9, R14 ;  /* 0x00000009fb077224 */ /* 0x040fe200078e020e */
[----:B------:R-:W-:Y:S01]  /*3640*/  IADD3 R9, R246, 0x71, RZ ;  /* 0x00000071f6097810 */ /* 0x000fe20007ffe0ff */
[----:B-1----:R-:W-:-:S03]  /*3650*/  IMAD R3, R251, R10, R15 ;  /* 0x0000000afb037224 */ /* 0x002fc600078e020f */
[----:B------:R1:W-:Y:S01]  /*3660*/  STL [R1+0x198], R7 ;  /* 0x0001980701007387 */ /* 0x0003e20000100800 */
[----:B--2---:R-:W-:-:S03]  /*3670*/  IMAD R2, R251, R11, R16 ;  /* 0x0000000bfb027224 */ /* 0x004fc600078e0210 */
        /* <DEDUP_REMOVED lines=9> */
[----:B------:R-:W-:Y:S01]  /*3710*/  IABS R11, R3 ;  /* 0x00000003000b7213 */ /* 0x000fe20000000000 */
[C---:B------:R-:W-:Y:S01]  /*3720*/  IMAD.HI.U32 R14, R250.reuse, R10, RZ ;  /* 0x0000000afa0e7227 */ /* 0x040fe200078e00ff */
[----:B-1----:R-:W-:Y:S01]  /*3730*/  IABS R8, R8 ;  /* 0x0000000800087213 */ /* 0x002fe20000000000 */
[----:B------:R1:W-:Y:S01]  /*3740*/  STL [R1+0x28bc], R3 ;  /* 0x0028bc0301007387 */ /* 0x0003e20000100800 */
[----:B--2---:R-:W-:Y:S01]  /*3750*/  IABS R9, R9 ;  /* 0x0000000900097213 */ /* 0x004fe20000000000 */
[----:B------:R-:W-:-:S02]  /*3760*/  IMAD.HI.U32 R15, R250, R11, RZ ;  /* 0x0000000bfa0f7227 */ /* 0x000fc400078e00ff */
[----:B------:R2:W-:Y:S01]  /*3770*/  STL [R1+0x291c], R2 ;  /* 0x00291c0201007387 */ /* 0x0005e20000100800 */
[----:B---3--:R-:W-:Y:S01]  /*3780*/  IABS R7, R2 ;  /* 0x0000000200077213 */ /* 0x008fe20000000000 */
[----:B------:R-:W-:-:S04]  /*3790*/  IMAD.HI.U32 R12, R250, R8, RZ ;  /* 0x00000008fa0c7227 */ /* 0x000fc800078e00ff */
[----:B------:R-:W-:-:S04]  /*37a0*/  IMAD.HI.U32 R13, R250, R9, RZ ;  /* 0x00000009fa0d7227 */ /* 0x000fc800078e00ff */
[----:B------:R-:W-:Y:S02]  /*37b0*/  IMAD.MOV R12, RZ, RZ, -R12 ;  /* 0x000000ffff0c7224 */ /* 0x000fe400078e0a0c */
[----:B------:R-:W-:Y:S02]  /*37c0*/  IMAD.MOV R18, RZ, RZ, -R13 ;  /* 0x000000ffff127224 */ /* 0x000fe400078e0a0d */
[----:B------:R-:W-:Y:S02]  /*37d0*/  IMAD.MOV R14, RZ, RZ, -R14 ;  /* 0x000000ffff0e7224 */ /* 0x000fe400078e0a0e */
[----:B------:R-:W-:-:S04]  /*37e0*/  IMAD.HI.U32 R16, R250, R7, RZ ;  /* 0x00000007fa107227 */ /* 0x000fc800078e00ff */
[C---:B-1----:R-:W-:Y:S02]  /*37f0*/  IMAD R3, R251.reuse, R12, R8 ;  /* 0x0000000cfb037224 */ /* 0x042fe400078e0208 */
[C---:B--2---:R-:W-:Y:S01]  /*3800*/  IMAD R2, R251.reuse, R18, R9 ;  /* 0x00000012fb027224 */ /* 0x044fe200078e0209 */
[C---:B------:R-:W-:Y:S01]  /*3810*/  IADD3 R9, R246.reuse, 0x76, RZ ;  /* 0x00000076f6097810 */ /* 0x040fe20007ffe0ff */
[----:B------:R-:W-:Y:S01]  /*3820*/  IMAD.MOV R20, RZ, RZ, -R15 ;  /* 0x000000ffff147224 */ /* 0x000fe200078e0a0f */
[----:B------:R1:W-:Y:S01]  /*3830*/  STL [R1+0x18c], R3 ;  /* 0x00018c0301007387 */ /* 0x0003e20000100800 */
[----:B------:R-:W-:Y:S01]  /*3840*/  IMAD R8, R251, R14, R10 ;  /* 0x0000000efb087224 */ /* 0x000fe200078e020a */
[----:B------:R-:W-:Y:S01]  /*3850*/  IADD3 R10, R246, 0x75, RZ ;  /* 0x00000075f60a7810 */ /* 0x000fe20007ffe0ff */
[----:B------:R-:W-:Y:S01]  /*3860*/  IMAD.MOV R16, RZ, RZ, -R16 ;  /* 0x000000ffff107224 */ /* 0x000fe200078e0a10 */
[----:B------:R2:W-:Y:S02]  /*3870*/  STL [R1+0x188], R2 ;  /* 0x0001880201007387 */ /* 0x0005e40000100800 */
[----:B------:R-:W-:-:S02]  /*3880*/  IABS R15, R10 ;  /* 0x0000000a000f7213 */ /* 0x000fc40000000000 */
[----:B------:R3:W-:Y:S01]  /*3890*/  STL [R1+0x184], R8 ;  /* 0x0001840801007387 */ /* 0x0007e20000100800 */
[C---:B-1----:R-:W-:Y:S02]  /*38a0*/  IMAD R3, R251.reuse, R20, R11 ;  /* 0x00000014fb037224 */ /* 0x042fe400078e020b */
[----:B--2---:R-:W-:-:S03]  /*38b0*/  IMAD R2, R251, R16, R7 ;  /* 0x00000010fb027224 */ /* 0x004fc600078e0207 */
[----:B------:R1:W-:Y:S01]  /*38c0*/  STL [R1+0x180], R3 ;  /* 0x0001800301007387 */ /* 0x0003e20000100800 */
[----:B------:R-:W-:Y:S01]  /*38d0*/  IMAD.HI.U32 R16, R250, R15, RZ ;  /* 0x0000000ffa107227 */ /* 0x000fe200078e00ff */
[----:B------:R-:W-:Y:S02]  /*38e0*/  IABS R7, R9 ;  /* 0x0000000900077213 */ /* 0x000fe40000000000 */
[C---:B---3--:R-:W-:Y:S01]  /*38f0*/  IADD3 R8, R246.reuse, 0x77, RZ ;  /* 0x00000077f6087810 */ /* 0x048fe20007ffe0ff */
[----:B------:R2:W-:Y:S01]  /*3900*/  STL [R1+0x17c], R2 ;  /* 0x00017c0201007387 */ /* 0x0005e20000100800 */
[----:B------:R-:W-:Y:S02]  /*3910*/  IMAD.MOV R16, RZ, RZ, -R16 ;  /* 0x000000ffff107224 */ /* 0x000fe400078e0a10 */
[----:B------:R-:W-:Y:S01]  /*3920*/  IABS R12, R8 ;  /* 0x00000008000c7213 */ /* 0x000fe20000000000 */
[----:B------:R3:W-:Y:S01]  /*3930*/  STL [R1+0x292c], R10 ;  /* 0x00292c0a01007387 */ /* 0x0007e20000100800 */
[----:B-1----:R-:W-:Y:S01]  /*3940*/  IADD3 R3, R246, 0x78, RZ ;  /* 0x00000078f6037810 */ /* 0x002fe20007ffe0ff */
[----:B------:R-:W-:-:S02]  /*3950*/  IMAD.HI.U32 R14, R250, R7, RZ ;  /* 0x00000007fa0e7227 */ /* 0x000fc400078e00ff */
[----:B------:R-:W-:Y:S01]  /*3960*/  STL [R1+0x293c], R9 ;  /* 0x00293c0901007387 */ /* 0x000fe20000100800 */
[----:B--2---:R-:W-:Y:S01]  /*3970*/  IADD3 R2, R246, 0x79, RZ ;  /* 0x00000079f6027810 */ /* 0x004fe20007ffe0ff */
[C---:B------:R-:W-:Y:S02]  /*3980*/  IMAD.HI.U32 R13, R250.reuse, R12, RZ ;  /* 0x0000000cfa0d7227 */ /* 0x040fe400078e00ff */
[----:B------:R1:W-:Y:S01]  /*3990*/  STL [R1+0x294c], R8 ;  /* 0x00294c0801007387 */ /* 0x0003e20000100800 */
[----:B---3--:R-:W-:Y:S01]  /*39a0*/  IABS R10, R3 ;  /* 0x00000003000a7213 */ /* 0x008fe20000000000 */
[----:B------:R-:W-:Y:S02]  /*39b0*/  IMAD.MOV R13, RZ, RZ, -R13 ;  /* 0x000000ffff0d7224 */ /* 0x000fe400078e0a0d */
[----:B------:R-:W-:Y:S01]  /*39c0*/  STL [R1+0x295c], R3 ;  /* 0x00295c0301007387 */ /* 0x000fe20000100800 */
[----:B------:R-:W-:Y:S02]  /*39d0*/  IMAD.MOV R14, RZ, RZ, -R14 ;  /* 0x000000ffff0e7224 */ /* 0x000fe400078e0a0e */
[----:B------:R-:W-:Y:S01]  /*39e0*/  IMAD.HI.U32 R11, R250, R10, RZ ;  /* 0x0000000afa0b7227 */ /* 0x000fe200078e00ff */
[----:B------:R2:W-:Y:S01]  /*39f0*/  STL [R1+0x29ac], R2 ;  /* 0x0029ac0201007387 */ /* 0x0005e20000100800 */
[----:B-1----:R-:W-:-:S02]  /*3a00*/  IABS R8, R2 ;  /* 0x0000000200087213 */ /* 0x002fc40000000000 */
[----:B------:R-:W-:Y:S02]  /*3a10*/  IMAD.MOV R11, RZ, RZ, -R11 ;  /* 0x000000ffff0b7224 */ /* 0x000fe400078e0a0b */
[----:B------:R-:W-:Y:S02]  /*3a20*/  IMAD R12, R251, R13, R12 ;  /* 0x0000000dfb0c7224 */ /* 0x000fe400078e020c */
[----:B------:R-:W-:-:S04]  /*3a30*/  IMAD.HI.U32 R9, R250, R8, RZ ;  /* 0x00000008fa097227 */ /* 0x000fc800078e00ff */
[C---:B--2---:R-:W-:Y:S02]  /*3a40*/  IMAD R2, R251.reuse, R16, R15 ;  /* 0x00000010fb027224 */ /* 0x044fe400078e020f */
[----:B------:R-:W-:Y:S02]  /*3a50*/  IMAD.MOV R9, RZ, RZ, -R9 ;  /* 0x000000ffff097224 */ /* 0x000fe400078e0a09 */
[C---:B------:R-:W-:Y:S01]  /*3a60*/  IMAD R3, R251.reuse, R11, R10 ;  /* 0x0000000bfb037224 */ /* 0x040fe200078e020a */
[----:B------:R1:W-:Y:S01]  /*3a70*/  STL [R1+0x178], R2 ;  /* 0x0001780201007387 */ /* 0x0003e20000100800 */
[C---:B------:R-:W-:Y:S01]  /*3a80*/  IADD3 R11, R246.reuse, 0x7b, RZ ;  /* 0x0000007bf60b7810 */ /* 0x040fe20007ffe0ff */
[----:B------:R-:W-:Y:S01]  /*3a90*/  IMAD R7, R251, R14, R7 ;  /* 0x0000000efb077224 */ /* 0x000fe200078e0207 */
[----:B------:R-:W-:Y:S01]  /*3aa0*/  IADD3 R10, R246, 0x7c, RZ ;  /* 0x0000007cf60a7810 */ /* 0x000fe20007ffe0ff */
[----:B------:R2:W-:Y:S01]  /*3ab0*/  STL [R1+0x1fc], R12 ;  /* 0x0001fc0c01007387 */ /* 0x0005e20000100800 */
[----:B------:R-:W-:-:S03]  /*3ac0*/  IABS R14, R11 ;  /* 0x0000000b000e7213 */ /* 0x000fc60000000000 */
[----:B------:R3:W-:Y:S01]  /*3ad0*/  STL [R1+0x1f8], R3 ;  /* 0x0001f80301007387 */ /* 0x0007e20000100800 */
[----:B-1----:R-:W-:Y:S02]  /*3ae0*/  IMAD R2, R251, R9, R8 ;  /* 0x00000009fb027224 */ /* 0x002fe400078e0208 */
[----:B------:R-:W-:Y:S01]  /*3af0*/  IMAD.HI.U32 R15, R250, R14, RZ ;  /* 0x0000000efa0f7227 */ /* 0x000fe200078e00ff */
[C---:B--2---:R-:W-:Y:S02]  /*3b00*/  IADD3 R12, R246.reuse, 0x7a, RZ ;  /* 0x0000007af60c7810 */ /* 0x044fe40007ffe0ff */
[----:B------:R1:W-:Y:S01]  /*3b10*/  STL [R1+0x1f4], R2 ;  /* 0x0001f40201007387 */ /* 0x0003e20000100800 */
[----:B------:R-:W-:Y:S01]  /*3b20*/  IMAD.MOV R15, RZ, RZ, -R15 ;  /* 0x000000ffff0f7224 */ /* 0x000fe200078e0a0f */
[----:B------:R-:W-:Y:S02]  /*3b30*/  IABS R16, R12 ;  /* 0x0000000c00107213 */ /* 0x000fe40000000000 */
[----:B------:R2:W-:Y:S01]  /*3b40*/  STL [R1+0x2988], R12 ;  /* 0x0029880c01007387 */ /* 0x0005e20000100800 */
[----:B---3--:R-:W-:-:S03]  /*3b50*/  IADD3 R3, R246, 0x7d, RZ ;  /* 0x0000007df6037810 */ /* 0x008fc60007ffe0ff */
[----:B------:R-:W-:Y:S01]  /*3b60*/  STL [R1+0x2994], R11 ;  /* 0x0029940b01007387 */ /* 0x000fe20000100800 */
[----:B------:R-:W-:Y:S01]  /*3b70*/  IMAD.HI.U32 R17, R250, R16, RZ ;  /* 0x00000010fa117227 */ /* 0x000fe200078e00ff */
[----:B-1----:R-:W-:Y:S02]  /*3b80*/  IADD3 R2, R246, 0x7e, RZ ;  /* 0x0000007ef6027810 */ /* 0x002fe40007ffe0ff */
[----:B------:R1:W-:Y:S01]  /*3b90*/  STL [R1+0x299c], R10 ;  /* 0x00299c0a01007387 */ /* 0x0003e20000100800 */
[----:B------:R-:W-:Y:S01]  /*3ba0*/  IMAD.MOV R17, RZ, RZ, -R17 ;  /* 0x000000ffff117224 */ /* 0x000fe200078e0a11 */
[----:B--2---:R-:W-:Y:S02]  /*3bb0*/  IABS R12, R10 ;  /* 0x0000000a000c7213 */ /* 0x004fe40000000000 */
[----:B------:R-:W-:Y:S01]  /*3bc0*/  IABS R8, R2 ;  /* 0x0000000200087213 */ /* 0x000fe20000000000 */
[----:B------:R2:W-:Y:S02]  /*3bd0*/  STL [R1+0x29a4], R3 ;  /* 0x0029a40301007387 */ /* 0x0005e40000100800 */
[----:B------:R-:W-:-:S02]  /*3be0*/  IMAD.HI.U32 R13, R250, R12, RZ ;  /* 0x0000000cfa0d7227 */ /* 0x000fc400078e00ff */
[----:B------:R3:W-:Y:S01]  /*3bf0*/  STL [R1+0x29a8], R2 ;  /* 0x0029a80201007387 */ /* 0x0007e20000100800 */
[----:B-1----:R-:W-:Y:S01]  /*3c00*/  IABS R10, R3 ;  /* 0x00000003000a7213 */ /* 0x002fe20000000000 */
[----:B------:R-:W-:Y:S02]  /*3c10*/  IMAD.MOV R13, RZ, RZ, -R13 ;  /* 0x000000ffff0d7224 */ /* 0x000fe400078e0a0d */
[----:B------:R-:W-:-:S04]  /*3c20*/  IMAD.HI.U32 R9, R250, R8, RZ ;  /* 0x00000008fa097227 */ /* 0x000fc800078e00ff */
[----:B------:R-:W-:-:S04]  /*3c30*/  IMAD.HI.U32 R11, R250, R10, RZ ;  /* 0x0000000afa0b7227 */ /* 0x000fc800078e00ff */
[C---:B--2---:R-:W-:Y:S02]  /*3c40*/  IMAD R3, R251.reuse, R17, R16 ;  /* 0x00000011fb037224 */ /* 0x044fe400078e0210 */
[C---:B---3--:R-:W-:Y:S02]  /*3c50*/  IMAD R2, R251.reuse, R15, R14 ;  /* 0x0000000ffb027224 */ /* 0x048fe400078e020e */
[----:B------:R-:W-:Y:S01]  /*3c60*/  IMAD.MOV R11, RZ, RZ, -R11 ;  /* 0x000000ffff0b7224 */ /* 0x000fe200078e0a0b */
[----:B------:R1:W-:Y:S01]  /*3c70*/  STL [R1+0x1f0], R3 ;  /* 0x0001f00301007387 */ /* 0x0003e20000100800 */
[C---:B------:R-:W-:Y:S02]  /*3c80*/  IMAD R12, R251.reuse, R13, R12 ;  /* 0x0000000dfb0c7224 */ /* 0x040fe400078e020c */
[----:B------:R-:W-:Y:S01]  /*3c90*/  IMAD.MOV R9, RZ, RZ, -R9 ;  /* 0x000000ffff097224 */ /* 0x000fe200078e0a09 */
[----:B------:R2:W-:Y:S04]  /*3ca0*/  STL [R1+0x1ec], R2 ;  /* 0x0001ec0201007387 */ /* 0x0005e80000100800 */
[----:B------:R3:W-:Y:S01]  /*3cb0*/  STL [R1+0x1e8], R12 ;  /* 0x0001e80c01007387 */ /* 0x0007e20000100800 */
[----:B-1----:R-:W-:Y:S01]  /*3cc0*/  IMAD R3, R251, R11, R10 ;  /* 0x0000000bfb037224 */ /* 0x002fe200078e020a */
[----:B------:R-:W-:-:S02]  /*3cd0*/  IADD3 R11, R246, 0x80, RZ ;  /* 0x00000080f60b7810 */ /* 0x000fc40007ffe0ff */
[C---:B------:R-:W-:Y:S01]  /*3ce0*/  IADD3 R10, R246.reuse, 0x81, RZ ;  /* 0x00000081f60a7810 */ /* 0x040fe20007ffe0ff */
[----:B--2---:R-:W-:Y:S01]  /*3cf0*/  IMAD R2, R251, R9, R8 ;  /* 0x00000009fb027224 */ /* 0x004fe200078e0208 */
[----:B------:R1:W-:Y:S01]  /*3d00*/  STL [R1+0x1e4], R3 ;  /* 0x0001e40301007387 */ /* 0x0003e20000100800 */
[----:B------:R-:W-:Y:S02]  /*3d10*/  IABS R14, R11 ;  /* 0x0000000b000e7213 */ /* 0x000fe40000000000 */
[----:B---3--:R-:W-:Y:S01]  /*3d20*/  IADD3 R12, R246, 0x7f, RZ ;  /* 0x0000007ff60c7810 */ /* 0x008fe20007ffe0ff */
[----:B------:R2:W-:Y:S02]  /*3d30*/  STL [R1+0x1e0], R2 ;  /* 0x0001e00201007387 */ /* 0x0005e40000100800 */
[----:B------:R-:W-:Y:S01]  /*3d40*/  IMAD.HI.U32 R15, R250, R14, RZ ;  /* 0x0000000efa0f7227 */ /* 0x000fe200078e00ff */
[----:B------:R-:W-:Y:S01]  /*3d50*/  IABS R16, R12 ;  /* 0x0000000c00107213 */ /* 0x000fe20000000000 */
[----:B------:R3:W-:Y:S01]  /*3d60*/  STL [R1+0x2974], R12 ;  /* 0x0029740c01007387 */ /* 0x0007e20000100800 */
[----:B-1----:R-:W-:Y:S01]  /*3d70*/  IADD3 R3, R246, 0x82, RZ ;  /* 0x00000082f6037810 */ /* 0x002fe20007ffe0ff */
[----:B------:R-:W-:-:S02]  /*3d80*/  IMAD.MOV R15, RZ, RZ, -R15 ;  /* 0x000000ffff0f7224 */ /* 0x000fc400078e0a0f */
[----:B------:R-:W-:Y:S01]  /*3d90*/  STL [R1+0x2980], R11 ;  /* 0x0029800b01007387 */ /* 0x000fe20000100800 */
[----:B------:R-:W-:Y:S01]  /*3da0*/  IMAD.HI.U32 R17, R250, R16, RZ ;  /* 0x00000010fa117227 */ /* 0x000fe200078e00ff */
[----:B--2---:R-:W-:Y:S02]  /*3db0*/  IADD3 R2, R246, 0x83, RZ ;  /* 0x00000083f6027810 */ /* 0x004fe40007ffe0ff */
[----:B------:R1:W-:Y:S01]  /*3dc0*/  STL [R1+0x298c], R10 ;  /* 0x00298c0a01007387 */ /* 0x0003e20000100800 */
[----:B------:R-:W-:Y:S01]  /*3dd0*/  IMAD.MOV R17, RZ, RZ, -R17 ;  /* 0x000000ffff117224 */ /* 0x000fe200078e0a11 */
[----:B---3--:R-:W-:Y:S02]  /*3de0*/  IABS R12, R10 ;  /* 0x0000000a000c7213 */ /* 0x008fe40000000000 */
        /* <DEDUP_REMOVED lines=10> */
[C---:B------:R-:W-:Y:S01]  /*3e90*/  IMAD R12, R251.reuse, R13, R12 ;  /* 0x0000000dfb0c7224 */ /* 0x040fe200078e020c */
[----:B------:R1:W-:Y:S01]  /*3ea0*/  STL [R1+0x1dc], R3 ;  /* 0x0001dc0301007387 */ /* 0x0003e20000100800 */
[----:B------:R-:W-:Y:S02]  /*3eb0*/  IMAD.MOV R11, RZ, RZ, -R11 ;  /* 0x000000ffff0b7224 */ /* 0x000fe400078e0a0b */
        /* <DEDUP_REMOVED lines=21> */
[----:B---3--:R-:W-:Y:S01]  /*4010*/  IABS R12, R10 ;  /* 0x0000000a000c7213 */ /* 0x008fe20000000000 */
[----:B------:R-:W-:Y:S01]  /*4020*/  IMAD R14, R251, R15, R14 ;  /* 0x0000000ffb0e7224 */ /* 0x000fe200078e020e */
[----:B------:R-:W-:Y:S01]  /*4030*/  STL [R1+0x2984], R3 ;  /* 0x0029840301007387 */ /* 0x000fe20000100800 */
[----:B------:R-:W-:Y:S02]  /*4040*/  IABS R8, R2 ;  /* 0x0000000200087213 */ /* 0x000fe40000000000 */
[----:B------:R-:W-:Y:S01]  /*4050*/  IMAD.HI.U32 R13, R250, R12, RZ ;  /* 0x0000000cfa0d7227 */ /* 0x000fe200078e00ff */
[----:B------:R2:W-:Y:S01]  /*4060*/  STL [R1+0x2990], R2 ;  /* 0x0029900201007387 */ /* 0x0005e20000100800 */
[----:B-1----:R-:W-:-:S02]  /*4070*/  IABS R10, R3 ;  /* 0x00000003000a7213 */ /* 0x002fc40000000000 */
[----:B------:R-:W-:Y:S02]  /*4080*/  IMAD.MOV R13, RZ, RZ, -R13 ;  /* 0x000000ffff0d7224 */ /* 0x000fe400078e0a0d */
[----:B------:R-:W-:-:S04]  /*4090*/  IMAD.HI.U32 R9, R250, R8, RZ ;  /* 0x00000008fa097227 */ /* 0x000fc800078e00ff */
[----:B------:R-:W-:-:S04]  /*40a0*/  IMAD.HI.U32 R11, R250, R10, RZ ;  /* 0x0000000afa0b7227 */ /* 0x000fc800078e00ff */
[C---:B--2---:R-:W-:Y:S02]  /*40b0*/  IMAD R2, R251.reuse, R17, R16 ;  /* 0x00000011fb027224 */ /* 0x044fe400078e0210 */
[----:B------:R-:W-:Y:S02]  /*40c0*/  IMAD.MOV R11, RZ, RZ, -R11 ;  /* 0x000000ffff0b7224 */ /* 0x000fe400078e0a0b */
[C---:B------:R-:W-:Y:S01]  /*40d0*/  IMAD R3, R251.reuse, R13, R12 ;  /* 0x0000000dfb037224 */ /* 0x040fe200078e020c */
[----:B------:R1:W-:Y:S01]  /*40e0*/  STL [R1+0x1c8], R2 ;  /* 0x0001c80201007387 */ /* 0x0003e20000100800 */
[C---:B------:R-:W-:Y:S01]  /*40f0*/  IADD3 R13, R246.reuse, 0x8a, RZ ;  /* 0x0000008af60d7810 */ /* 0x040fe20007ffe0ff */
[----:B------:R-:W-:Y:S01]  /*4100*/  IMAD.MOV R9, RZ, RZ, -R9 ;  /* 0x000000ffff097224 */ /* 0x000fe200078e0a09 */
[----:B------:R-:W-:Y:S01]  /*4110*/  IADD3 R12, R246, 0x8b, RZ ;  /* 0x0000008bf60c7810 */ /* 0x000fe20007ffe0ff */
[----:B------:R2:W-:Y:S01]  /*4120*/  STL [R1+0x1c4], R14 ;  /* 0x0001c40e01007387 */ /* 0x0005e20000100800 */
[----:B------:R-:W-:Y:S01]  /*4130*/  IABS R15, R13 ;  /* 0x0000000d000f7213 */ /* 0x000fe20000000000 */
[----:B------:R-:W-:-:S02]  /*4140*/  IMAD R8, R251, R9, R8 ;  /* 0x00000009fb087224 */ /* 0x000fc400078e0208 */
[----:B------:R3:W-:Y:S01]  /*4150*/  STL [R1+0x1c0], R3 ;  /* 0x0001c00301007387 */ /* 0x0007e20000100800 */
[----:B-1----:R-:W-:Y:S02]  /*4160*/  IMAD R2, R251, R11, R10 ;  /* 0x0000000bfb027224 */ /* 0x002fe400078e020a */
[----:B------:R-:W-:Y:S01]  /*4170*/  IMAD.HI.U32 R16, R250, R15, RZ ;  /* 0x0000000ffa107227 */ /* 0x000fe200078e00ff */
[C---:B--2---:R-:W-:Y:S02]  /*4180*/  IADD3 R14, R246.reuse, 0x89, RZ ;  /* 0x00000089f60e7810 */ /* 0x044fe40007ffe0ff */
[----:B------:R1:W-:Y:S01]  /*4190*/  STL [R1+0x1bc], R2 ;  /* 0x0001bc0201007387 */ /* 0x0003e20000100800 */
[----:B------:R-:W-:Y:S01]  /*41a0*/  IMAD.MOV R16, RZ, RZ, -R16 ;  /* 0x000000ffff107224 */ /* 0x000fe200078e0a10 */
[----:B------:R-:W-:Y:S02]  /*41b0*/  IABS R17, R14 ;  /* 0x0000000e00117213 */ /* 0x000fe40000000000 */
[----:B------:R-:W-:Y:S01]  /*41c0*/  STL [R1+0x2944], R14 ;  /* 0x0029440e01007387 */ /* 0x000fe20000100800 */
[----:B---3--:R-:W-:-:S03]  /*41d0*/  IADD3 R3, R246, 0x8c, RZ ;  /* 0x0000008cf6037810 */ /* 0x008fc60007ffe0ff */
[----:B------:R2:W-:Y:S01]  /*41e0*/  STL [R1+0x2954], R13 ;  /* 0x0029540d01007387 */ /* 0x0005e20000100800 */
[----:B------:R-:W-:Y:S01]  /*41f0*/  IMAD.HI.U32 R18, R250, R17, RZ ;  /* 0x00000011fa127227 */ /* 0x000fe200078e00ff */
[----:B-1----:R-:W-:Y:S02]  /*4200*/  IADD3 R2, R246, 0x8d, RZ ;  /* 0x0000008df6027810 */ /* 0x002fe40007ffe0ff */
[----:B------:R-:W-:Y:S01]  /*4210*/  IABS R11, R3 ;  /* 0x00000003000b7213 */ /* 0x000fe20000000000 */
[----:B------:R-:W-:Y:S01]  /*4220*/  IMAD.MOV R18, RZ, RZ, -R18 ;  /* 0x000000ffff127224 */ /* 0x000fe200078e0a12 */
[----:B------:R-:W-:Y:S01]  /*4230*/  IABS R9, R2 ;  /* 0x0000000200097213 */ /* 0x000fe20000000000 */
[----:B------:R1:W-:Y:S01]  /*4240*/  STL [R1+0x2964], R12 ;  /* 0x0029640c01007387 */ /* 0x0003e20000100800 */
[----:B--2---:R-:W-:-:S03]  /*4250*/  IABS R13, R12 ;  /* 0x0000000c000d7213 */ /* 0x004fc60000000000 */
[----:B------:R2:W-:Y:S01]  /*4260*/  STL [R1+0x2970], R3 ;  /* 0x0029700301007387 */ /* 0x0005e20000100800 */
[----:B------:R-:W-:-:S03]  /*4270*/  IMAD.HI.U32 R10, R250, R9, RZ ;  /* 0x00000009fa0a7227 */ /* 0x000fc600078e00ff */
[----:B------:R3:W-:Y:S01]  /*4280*/  STL [R1+0x297c], R2 ;  /* 0x00297c0201007387 */ /* 0x0007e20000100800 */
[----:B------:R-:W-:-:S04]  /*4290*/  IMAD.HI.U32 R14, R250, R13, RZ ;  /* 0x0000000dfa0e7227 */ /* 0x000fc800078e00ff */
[----:B-1----:R-:W-:-:S04]  /*42a0*/  IMAD.HI.U32 R12, R250, R11, RZ ;  /* 0x0000000bfa0c7227 */ /* 0x002fc800078e00ff */
[----:B------:R-:W-:Y:S02]  /*42b0*/  IMAD.MOV R14, RZ, RZ, -R14 ;  /* 0x000000ffff0e7224 */ /* 0x000fe400078e0a0e */
        /* <DEDUP_REMOVED lines=85> */
[----:B------:R2:W-:Y:S01]  /*4810*/  STL [R1+0x208], R2 ;  /* 0x0002080201007387 */ /* 0x0005e20000100800 */
[----:B------:R-:W-:Y:S01]  /*4820*/  IABS R9, R11 ;  /* 0x0000000b00097213 */ /* 0x000fe20000000000 */
[----:B------:R-:W-:Y:S01]  /*4830*/  IMAD.HI.U32 R16, R250, R15, RZ ;  /* 0x0000000ffa107227 */ /* 0x000fe200078e00ff */
[----:B------:R-:W-:Y:S01]  /*4840*/  IABS R17, R13 ;  /* 0x0000000d00117213 */ /* 0x000fe20000000000 */
[----:B------:R-:W-:Y:S01]  /*4850*/  STL [R1+0x28fc], R13 ;  /* 0x0028fc0d01007387 */ /* 0x000fe20000100800 */
[----:B-1----:R-:W-:Y:S01]  /*4860*/  IADD3 R3, R246, 0x9b, RZ ;  /* 0x0000009bf6037810 */ /* 0x002fe20007ffe0ff */
[----:B------:R-:W-:-:S02]  /*4870*/  IMAD.MOV R16, RZ, RZ, -R16 ;  /* 0x000000ffff107224 */ /* 0x000fc400078e0a10 */
[----:B------:R1:W-:Y:S01]  /*4880*/  STL [R1+0x2908], R12 ;  /* 0x0029080c01007387 */ /* 0x0003e20000100800 */
[----:B------:R-:W-:Y:S01]  /*4890*/  IMAD.HI.U32 R18, R250, R17, RZ ;  /* 0x00000011fa127227 */ /* 0x000fe200078e00ff */
[----:B--2---:R-:W-:Y:S02]  /*48a0*/  IADD3 R2, R246, 0x9c, RZ ;  /* 0x0000009cf6027810 */ /* 0x004fe40007ffe0ff */
[----:B------:R2:W-:Y:S01]  /*48b0*/  STL [R1+0x2914], R11 ;  /* 0x0029140b01007387 */ /* 0x0005e20000100800 */
[----:B------:R-:W-:Y:S01]  /*48c0*/  IMAD.MOV R18, RZ, RZ, -R18 ;  /* 0x000000ffff127224 */ /* 0x000fe200078e0a12 */
[----:B------:R-:W-:Y:S01]  /*48d0*/  IABS R10, R2 ;  /* 0x00000002000a7213 */ /* 0x000fe20000000000 */
[C---:B------:R-:W-:Y:S01]  /*48e0*/  IMAD.HI.U32 R14, R250.reuse, R9, RZ ;  /* 0x00000009fa0e7227 */ /* 0x040fe200078e00ff */
[----:B------:R3:W-:Y:S01]  /*48f0*/  STL [R1+0x2924], R3 ;  /* 0x0029240301007387 */ /* 0x0007e20000100800 */
[----:B-1----:R-:W-:Y:S02]  /*4900*/  IABS R12, R3 ;  /* 0x00000003000c7213 */ /* 0x002fe40000000000 */
[----:B------:R-:W-:Y:S01]  /*4910*/  IMAD.MOV R14, RZ, RZ, -R14 ;  /* 0x000000ffff0e7224 */ /* 0x000fe200078e0a0e */
[----:B------:R1:W-:Y:S01]  /*4920*/  STL [R1+0x2934], R2 ;  /* 0x0029340201007387 */ /* 0x0003e20000100800 */
[----:B--2---:R-:W-:-:S04]  /*4930*/  IMAD.HI.U32 R11, R250, R10, RZ ;  /* 0x0000000afa0b7227 */ /* 0x004fc800078e00ff */
[----:B------:R-:W-:-:S04]  /*4940*/  IMAD.HI.U32 R13, R250, R12, RZ ;  /* 0x0000000cfa0d7227 */ /* 0x000fc800078e00ff */
[C---:B---3--:R-:W-:Y:S02]  /*4950*/  IMAD R3, R251.reuse, R18, R17 ;  /* 0x00000012fb037224 */ /* 0x048fe400078e0211 */
[C---:B-1----:R-:W-:Y:S02]  /*4960*/  IMAD R2, R251.reuse, R16, R15 ;  /* 0x00000010fb027224 */ /* 0x042fe400078e020f */
[----:B------:R-:W-:Y:S01]  /*4970*/  IMAD.MOV R13, RZ, RZ, -R13 ;  /* 0x000000ffff0d7224 */ /* 0x000fe200078e0a0d */
[----:B------:R1:W-:Y:S01]  /*4980*/  STL [R1+0x204], R3 ;  /* 0x0002040301007387 */ /* 0x0003e20000100800 */
[----:B------:R-:W-:Y:S02]  /*4990*/  IMAD.MOV R11, RZ, RZ, -R11 ;  /* 0x000000ffff0b7224 */ /* 0x000fe400078e0a0b */
[----:B------:R-:W-:Y:S01]  /*49a0*/  IMAD R9, R251, R14, R9 ;  /* 0x0000000efb097224 */ /* 0x000fe200078e0209 */
[----:B------:R2:W-:Y:S01]  /*49b0*/  STL [R1+0x200], R2 ;  /* 0x0002000201007387 */ /* 0x0005e20000100800 */
[----:B------:R-:W-:-:S04]  /*49c0*/  IADD3 R14, R246, 0x9d, RZ ;  /* 0x0000009df60e7810 */ /* 0x000fc80007ffe0ff */
[----:B------:R-:W-:Y:S01]  /*49d0*/  IABS R18, R14 ;  /* 0x0000000e00127213 */ /* 0x000fe20000000000 */
[C---:B-1----:R-:W-:Y:S01]  /*49e0*/  IMAD R3, R251.reuse, R13, R12 ;  /* 0x0000000dfb037224 */ /* 0x042fe200078e020c */
[C---:B------:R-:W-:Y:S02]  /*49f0*/  IADD3 R13, R246.reuse, 0x9e, RZ ;  /* 0x0000009ef60d7810 */ /* 0x040fe40007ffe0ff */
[----:B------:R-:W-:Y:S01]  /*4a00*/  IADD3 R12, R246, 0x9f, RZ ;  /* 0x0000009ff60c7810 */ /* 0x000fe20007ffe0ff */
[----:B--2---:R-:W-:Y:S01]  /*4a10*/  IMAD R2, R251, R11, R10 ;  /* 0x0000000bfb027224 */ /* 0x004fe200078e020a */
[----:B------:R1:W-:Y:S01]  /*4a20*/  STL [R1+0x284], R3 ;  /* 0x0002840301007387 */ /* 0x0003e20000100800 */
[----:B------:R-:W-:Y:S01]  /*4a30*/  IABS R16, R13 ;  /* 0x0000000d00107213 */ /* 0x000fe20000000000 */
[C---:B------:R-:W-:Y:S02]  /*4a40*/  IMAD.HI.U32 R19, R250.reuse, R18, RZ ;  /* 0x00000012fa137227 */ /* 0x040fe400078e00ff */
[----:B------:R2:W-:Y:S02]  /*4a50*/  STL [R1+0x280], R2 ;  /* 0x0002800201007387 */ /* 0x0005e40000100800 */
[----:B------:R-:W-:-:S02]  /*4a60*/  IMAD.HI.U32 R17, R250, R16, RZ ;  /* 0x00000010fa117227 */ /* 0x000fc400078e00ff */
[----:B------:R3:W-:Y:S01]  /*4a70*/  STL [R1+0x28e8], R14 ;  /* 0x0028e80e01007387 */ /* 0x0007e20000100800 */
[C---:B-1----:R-:W-:Y:S01]  /*4a80*/  IADD3 R3, R246.reuse, 0xa0, RZ ;  /* 0x000000a0f6037810 */ /* 0x042fe20007ffe0ff */
[----:B------:R-:W-:Y:S02]  /*4a90*/  IMAD.MOV R19, RZ, RZ, -R19 ;  /* 0x000000ffff137224 */ /* 0x000fe400078e0a13 */
[----:B------:R-:W-:Y:S01]  /*4aa0*/  STL [R1+0x28f4], R13 ;  /* 0x0028f40d01007387 */ /* 0x000fe20000100800 */
[----:B------:R-:W-:Y:S01]  /*4ab0*/  IMAD.MOV R17, RZ, RZ, -R17 ;  /* 0x000000ffff117224 */ /* 0x000fe200078e0a11 */
[----:B--2---:R-:W-:Y:S02]  /*4ac0*/  IADD3 R2, R246, 0xa1, RZ ;  /* 0x000000a1f6027810 */ /* 0x004fe40007ffe0ff */
[----:B------:R1:W-:Y:S01]  /*4ad0*/  STL [R1+0x2900], R12 ;  /* 0x0029000c01007387 */ /* 0x0003e20000100800 */
        /* <DEDUP_REMOVED lines=76> */
[----:B------:R-:W-:-:S04]  /*4fa0*/  IMAD.HI.U32 R11, R250, R10, RZ ;  /* 0x0000000afa0b7227 */ /* 0x000fc800078e00ff */
[----:B------:R-:W-:-:S04]  /*4fb0*/  IMAD.HI.U32 R13, R250, R12, RZ ;  /* 0x0000000cfa0d7227 */ /* 0x000fc800078e00ff */
[----:B------:R-:W-:Y:S02]  /*4fc0*/  IMAD.MOV R15, RZ, RZ, -R15 ;  /* 0x000000ffff0f7224 */ /* 0x000fe400078e0a0f */
[C---:B--2---:R-:W-:Y:S02]  /*4fd0*/  IMAD R3, R251.reuse, R19, R18 ;  /* 0x00000013fb037224 */ /* 0x044fe400078e0212 */
[C---:B---3--:R-:W-:Y:S02]  /*4fe0*/  IMAD R2, R251.reuse, R17, R16 ;  /* 0x00000011fb027224 */ /* 0x048fe400078e0210 */
[----:B------:R-:W-:Y:S01]  /*4ff0*/  IMAD.MOV R13, RZ, RZ, -R13 ;  /* 0x000000ffff0d7224 */ /* 0x000fe200078e0a0d */
[----:B------:R1:W-:Y:S01]  /*5000*/  STL [R1+0x254], R3 ;  /* 0x0002540301007387 */ /* 0x0003e20000100800 */
[----:B------:R-:W-:Y:S02]  /*5010*/  IMAD.MOV R11, RZ, RZ, -R11 ;  /* 0x000000ffff0b7224 */ /* 0x000fe400078e0a0b */
[C---:B------:R-:W-:Y:S01]  /*5020*/  IMAD R14, R251.reuse, R15, R14 ;  /* 0x0000000ffb0e7224 */ /* 0x040fe200078e020e */
        /* <DEDUP_REMOVED lines=15> */
[----:B------:R-:W-:-:S02]  /*5120*/  IMAD.HI.U32 R16, R250, R15, RZ ;  /* 0x0000000ffa107227 */ /* 0x000fc400078e00ff */
[----:B------:R1:W-:Y:S01]  /*5130*/  STL [R1+0x28b4], R13 ;  /* 0x0028b40d01007387 */ /* 0x0003e20000100800 */
[----:B--2---:R-:W-:Y:S01]  /*5140*/  IADD3 R2, R246, 0xb0, RZ ;  /* 0x000000b0f6027810 */ /* 0x004fe20007ffe0ff */
[----:B------:R-:W-:Y:S02]  /*5150*/  IMAD.MOV R18, RZ, RZ, -R18 ;  /* 0x000000ffff127224 */ /* 0x000fe400078e0a12 */
[----:B------:R2:W-:Y:S01]  /*5160*/  STL [R1+0x28c4], R12 ;  /* 0x0028c40c01007387 */ /* 0x0005e20000100800 */
[----:B------:R-:W-:Y:S01]  /*5170*/  IMAD.MOV R16, RZ, RZ, -R16 ;  /* 0x000000ffff107224 */ /* 0x000fe200078e0a10 */
[----:B------:R-:W-:Y:S01]  /*5180*/  IABS R11, R2 ;  /* 0x00000002000b7213 */ /* 0x000fe20000000000 */
[----:B------:R-:W-:Y:S01]  /*5190*/  IMAD.HI.U32 R19, R250, R10, RZ ;  /* 0x0000000afa137227 */ /* 0x000fe200078e00ff */
[----:B------:R-:W-:Y:S01]  /*51a0*/  STL [R1+0x28d0], R3 ;  /* 0x0028d00301007387 */ /* 0x000fe20000100800 */
[----:B-1----:R-:W-:Y:S02]  /*51b0*/  IABS R13, R3 ;  /* 0x00000003000d7213 */ /* 0x002fe40000000000 */
[----:B------:R-:W-:Y:S01]  /*51c0*/  IMAD R15, R251, R16, R15 ;  /* 0x00000010fb0f7224 */ /* 0x000fe200078e020f */
[----:B------:R1:W-:Y:S01]  /*51d0*/  STL [R1+0x28dc], R2 ;  /* 0x0028dc0201007387 */ /* 0x0003e20000100800 */
[----:B------:R-:W-:-:S02]  /*51e0*/  IMAD.MOV R19, RZ, RZ, -R19 ;  /* 0x000000ffff137224 */ /* 0x000fc400078e0a13 */
[----:B------:R-:W-:-:S04]  /*51f0*/  IMAD.HI.U32 R14, R250, R13, RZ ;  /* 0x0000000dfa0e7227 */ /* 0x000fc800078e00ff */
[----:B--2---:R-:W-:-:S04]  /*5200*/  IMAD.HI.U32 R12, R250, R11, RZ ;  /* 0x0000000bfa0c7227 */ /* 0x004fc800078e00ff */
[C---:B-1----:R-:W-:Y:S02]  /*5210*/  IMAD R2, R251.reuse, R18, R17 ;  /* 0x00000012fb027224 */ /* 0x042fe400078e0211 */
[----:B------:R-:W-:Y:S02]  /*5220*/  IMAD.MOV R14, RZ, RZ, -R14 ;  /* 0x000000ffff0e7224 */ /* 0x000fe400078e0a0e */
[----:B------:R-:W-:Y:S01]  /*5230*/  IMAD.MOV R12, RZ, RZ, -R12 ;  /* 0x000000ffff0c7224 */ /* 0x000fe200078e0a0c */
[----:B------:R1:W-:Y:S01]  /*5240*/  STL [R1+0x2c8], R2 ;  /* 0x0002c80201007387 */ /* 0x0003e20000100800 */
[C---:B------:R-:W-:Y:S01]  /*5250*/  IMAD R3, R251.reuse, R14, R13 ;  /* 0x0000000efb037224 */ /* 0x040fe200078e020d */
[C---:B------:R-:W-:Y:S01]  /*5260*/  IADD3 R14, R246.reuse, 0xb2, RZ ;  /* 0x000000b2f60e7810 */ /* 0x040fe20007ffe0ff */
[----:B------:R-:W-:Y:S01]  /*5270*/  IMAD R10, R251, R19, R10 ;  /* 0x00000013fb0a7224 */ /* 0x000fe200078e020a */
[----:B------:R2:W-:Y:S01]  /*5280*/  STL [R1+0x2c4], R15 ;  /* 0x0002c40f01007387 */ /* 0x0005e20000100800 */
[----:B------:R-:W-:-:S02]  /*5290*/  IADD3 R13, R246, 0xb3, RZ ;  /* 0x000000b3f60d7810 */ /* 0x000fc40007ffe0ff */
[----:B------:R-:W-:Y:S01]  /*52a0*/  IABS R17, R14 ;  /* 0x0000000e00117213 */ /* 0x000fe20000000000 */
[----:B------:R3:W-:Y:S01]  /*52b0*/  STL [R1+0x2c0], R3 ;  /* 0x0002c00301007387 */ /* 0x0007e20000100800 */
[----:B-1----:R-:W-:-:S03]  /*52c0*/  IMAD R2, R251, R12, R11 ;  /* 0x0000000cfb027224 */ /* 0x002fc600078e020b */
[----:B------:R-:W-:Y:S01]  /*52d0*/  IMAD.HI.U32 R18, R250, R17, RZ ;  /* 0x00000011fa127227 */ /* 0x000fe200078e00ff */
[C---:B--2---:R-:W-:Y:S01]  /*52e0*/  IADD3 R15, R246.reuse, 0xb1, RZ ;  /* 0x000000b1f60f7810 */ /* 0x044fe20007ffe0ff */
[----:B------:R1:W-:Y:S02]  /*52f0*/  STL [R1+0x2bc], R2 ;  /* 0x0002bc0201007387 */ /* 0x0003e40000100800 */
[----:B------:R-:W-:Y:S01]  /*5300*/  IMAD.MOV R18, RZ, RZ, -R18 ;  /* 0x000000ffff127224 */ /* 0x000fe200078e0a12 */
[----:B------:R-:W-:Y:S01]  /*5310*/  IABS R19, R15 ;  /* 0x0000000f00137213 */ /* 0x000fe20000000000 */
        /* <DEDUP_REMOVED lines=72> */
[----:B------:R1:W-:Y:S01]  /*57a0*/  STL [R1+0x2868], R14 ;  /* 0x0028680e01007387 */ /* 0x0003e20000100800 */
[----:B------:R-:W-:Y:S01]  /*57b0*/  IMAD.HI.U32 R20, R250, R19, RZ ;  /* 0x00000013fa147227 */ /* 0x000fe200078e00ff */
[----:B--2---:R-:W-:Y:S02]  /*57c0*/  IADD3 R2, R246, 0xbf, RZ ;  /* 0x000000bff6027810 */ /* 0x004fe40007ffe0ff */
[----:B------:R-:W-:Y:S01]  /*57d0*/  IABS R11, R3 ;  /* 0x00000003000b7213 */ /* 0x000fe20000000000 */
[----:B------:R-:W-:Y:S01]  /*57e0*/  IMAD.MOV R20, RZ, RZ, -R20 ;  /* 0x000000ffff147224 */ /* 0x000fe200078e0a14 */
[----:B---3--:R-:W-:Y:S01]  /*57f0*/  IABS R15, R13 ;  /* 0x0000000d000f7213 */ /* 0x008fe20000000000 */
[----:B------:R2:W-:Y:S01]  /*5800*/  STL [R1+0x2874], R13 ;  /* 0x0028740d01007387 */ /* 0x0005e20000100800 */
[----:B------:R-:W-:Y:S01]  /*5810*/  IABS R12, R2 ;  /* 0x00000002000c7213 */ /* 0x000fe20000000000 */
[----:B------:R-:W-:Y:S02]  /*5820*/  IMAD R19, R251, R20, R19 ;  /* 0x00000014fb137224 */ /* 0x000fe400078e0213 */
[C---:B------:R-:W-:Y:S01]  /*5830*/  IMAD.HI.U32 R16, R250.reuse, R15, RZ ;  /* 0x0000000ffa107227 */ /* 0x040fe200078e00ff */
[----:B------:R-:W-:Y:S03]  /*5840*/  STL [R1+0x2884], R3 ;  /* 0x0028840301007387 */ /* 0x000fe60000100800 */
[C---:B-1----:R-:W-:Y:S01]  /*5850*/  IMAD.HI.U32 R14, R250.reuse, R11, RZ ;  /* 0x0000000bfa0e7227 */ /* 0x042fe200078e00ff */
[----:B------:R1:W-:Y:S03]  /*5860*/  STL [R1+0x2894], R2 ;  /* 0x0028940201007387 */ /* 0x0003e60000100800 */
[----:B--2---:R-:W-:Y:S01]  /*5870*/  IMAD.HI.U32 R13, R250, R12, RZ ;  /* 0x0000000cfa0d7227 */ /* 0x004fe200078e00ff */
[----:B------:R-:W-:Y:S03]  /*5880*/  STL [R1+0x290], R19 ;  /* 0x0002901301007387 */ /* 0x000fe60000100800 */
[----:B------:R-:W-:-:S02]  /*5890*/  IMAD.MOV R16, RZ, RZ, -R16 ;  /* 0x000000ffff107224 */ /* 0x000fc400078e0a10 */
[----:B------:R-:W-:Y:S02]  /*58a0*/  IMAD.MOV R13, RZ, RZ, -R13 ;  /* 0x000000ffff0d7224 */ /* 0x000fe400078e0a0d */
[C---:B-1----:R-:W-:Y:S02]  /*58b0*/  IMAD R2, R251.reuse, R18, R17 ;  /* 0x00000012fb027224 */ /* 0x042fe400078e0211 */
[----:B------:R-:W-:Y:S02]  /*58c0*/  IMAD.MOV R14, RZ, RZ, -R14 ;  /* 0x000000ffff0e7224 */ /* 0x000fe400078e0a0e */
[C---:B------:R-:W-:Y:S01]  /*58d0*/  IMAD R3, R251.reuse, R16, R15 ;  /* 0x00000010fb037224 */ /* 0x040fe200078e020f */
[----:B------:R1:W-:Y:S01]  /*58e0*/  STL [R1+0x28c], R2 ;  /* 0x00028c0201007387 */ /* 0x0003e20000100800 */
[C---:B------:R-:W-:Y:S01]  /*58f0*/  IADD3 R16, R246.reuse, 0xc0, RZ ;  /* 0x000000c0f6107810 */ /* 0x040fe20007ffe0ff */
[----:B------:R-:W-:Y:S01]  /*5900*/  IMAD R11, R251, R14, R11 ;  /* 0x0000000efb0b7224 */ /* 0x000fe200078e020b */
[C---:B------:R-:W-:Y:S01]  /*5910*/  IADD3 R15, R246.reuse, 0xc1, RZ ;  /* 0x000000c1f60f7810 */ /* 0x040fe20007ffe0ff */
[----:B------:R2:W-:Y:S01]  /*5920*/  STL [R1+0x288], R3 ;  /* 0x0002880301007387 */ /* 0x0005e20000100800 */
[----:B------:R-:W-:-:S02]  /*5930*/  IADD3 R14, R246, 0xc2, RZ ;  /* 0x000000c2f60e7810 */ /* 0x000fc40007ffe0ff */
[----:B------:R-:W-:Y:S02]  /*5940*/  IABS R20, R16 ;  /* 0x0000001000147213 */ /* 0x000fe40000000000 */
[----:B------:R-:W-:Y:S01]  /*5950*/  IABS R18, R15 ;  /* 0x0000000f00127213 */ /* 0x000fe20000000000 */
[----:B-1----:R-:W-:Y:S02]  /*5960*/  IMAD R2, R251, R13, R12 ;  /* 0x0000000dfb027224 */ /* 0x002fe400078e020c */
[----:B------:R-:W-:Y:S01]  /*5970*/  IMAD.HI.U32 R21, R250, R20, RZ ;  /* 0x00000014fa157227 */ /* 0x000fe200078e00ff */
[----:B--2---:R-:W-:Y:S02]  /*5980*/  IADD3 R3, R246, 0xc3, RZ ;  /* 0x000000c3f6037810 */ /* 0x004fe40007ffe0ff */
[----:B------:R1:W-:Y:S01]  /*5990*/  STL [R1+0x30c], R2 ;  /* 0x00030c0201007387 */ /* 0x0003e20000100800 */
[----:B------:R-:W-:-:S03]  /*59a0*/  IMAD.HI.U32 R19, R250, R18, RZ ;  /* 0x00000012fa137227 */ /* 0x000fc600078e00ff */
[----:B------:R2:W-:Y:S01]  /*59b0*/  STL [R1+0x2848], R16 ;  /* 0x0028481001007387 */ /* 0x0005e20000100800 */
[----:B------:R-:W-:Y:S02]  /*59c0*/  IMAD.MOV R21, RZ, RZ, -R21 ;  /* 0x000000ffff157224 */ /* 0x000fe400078e0a15 */
[----:B------:R-:W-:Y:S01]  /*59d0*/  IMAD.MOV R19, RZ, RZ, -R19 ;  /* 0x000000ffff137224 */ /* 0x000fe200078e0a13 */
[----:B------:R-:W-:Y:S01]  /*59e0*/  STL [R1+0x2854], R15 ;  /* 0x0028540f01007387 */ /* 0x000fe20000100800 */
[----:B-1----:R-:W-:-:S03]  /*59f0*/  IADD3 R2, R246, 0xc4, RZ ;  /* 0x000000c4f6027810 */ /* 0x002fc60007ffe0ff */
[----:B------:R1:W-:Y:S01]  /*5a00*/  STL [R1+0x2860], R14 ;  /* 0x0028600e01007387 */ /* 0x0003e20000100800 */
[----:B--2---:R-:W-:Y:S02]  /*5a10*/  IABS R16, R14 ;  /* 0x0000000e00107213 */ /* 0x004fe40000000000 */
[----:B------:R-:W-:Y:S01]  /*5a20*/  IABS R12, R2 ;  /* 0x00000002000c7213 */ /* 0x000fe20000000000 */
[----:B------:R2:W-:Y:S02]  /*5a30*/  STL [R1+0x286c], R3 ;  /* 0x00286c0301007387 */ /* 0x0005e40000100800 */
[----:B------:R-:W-:Y:S02]  /*5a40*/  IMAD.HI.U32 R17, R250, R16, RZ ;  /* 0x00000010fa117227 */ /* 0x000fe400078e00ff */
[----:B------:R3:W-:Y:S01]  /*5a50*/  STL [R1+0x2878], R2 ;  /* 0x0028780201007387 */ /* 0x0007e20000100800 */
[----:B-1----:R-:W-:Y:S01]  /*5a60*/  IABS R14, R3 ;  /* 0x00000003000e7213 */ /* 0x002fe20000000000 */
[----:B------:R-:W-:-:S02]  /*5a70*/  IMAD.MOV R17, RZ, RZ, -R17 ;  /* 0x000000ffff117224 */ /* 0x000fc400078e0a11 */
        /* <DEDUP_REMOVED lines=100> */
[----:B------:R-:W-:Y:S01]  /*60c0*/  IMAD R17, R251, R18, R17 ;  /* 0x00000012fb117224 */ /* 0x000fe200078e0211 */
[----:B------:R-:W-:Y:S01]  /*60d0*/  STL [R1+0x2830], R3 ;  /* 0x0028300301007387 */ /* 0x000fe20000100800 */
[----:B------:R-:W-:Y:S01]  /*60e0*/  IMAD.HI.U32 R19, R250, R12, RZ ;  /* 0x0000000cfa137227 */ /* 0x000fe200078e00ff */
[----:B-1----:R-:W-:-:S02]  /*60f0*/  IABS R15, R3 ;  /* 0x00000003000f7213 */ /* 0x002fc40000000000 */
[----:B------:R1:W-:Y:S01]  /*6100*/  STL [R1+0x283c], R2 ;  /* 0x00283c0201007387 */ /* 0x0003e20000100800 */
[----:B------:R-:W-:Y:S02]  /*6110*/  IMAD.MOV R19, RZ, RZ, -R19 ;  /* 0x000000ffff137224 */ /* 0x000fe400078e0a13 */
        /* <DEDUP_REMOVED lines=221> */
[----:B------:R1:W-:Y:S02]  /*6ef0*/  STL [R1+0x360], R3 ;  /* 0x0003600301007387 */ /* 0x0003e40000100800 */
[----:B------:R-:W-:Y:S02]  /*6f00*/  IABS R14, R16 ;  /* 0x00000010000e7213 */ /* 0x000fe40000000000 */
[----:B---3--:R-:W-:Y:S01]  /*6f10*/  IADD3 R18, R246, 0xf2, RZ ;  /* 0x000000f2f6127810 */ /* 0x008fe20007ffe0ff */
[----:B------:R2:W-:Y:S02]  /*6f20*/  STL [R1+0x35c], R2 ;  /* 0x00035c0201007387 */ /* 0x0005e40000100800 */
        /* <DEDUP_REMOVED lines=12> */
[----:B------:R3:W-:Y:S01]  /*6ff0*/  STL [R1+0x2790], R3 ;  /* 0x0027900301007387 */ /* 0x0007e20000100800 */
[----:B-1----:R-:W-:Y:S02]  /*7000*/  IABS R17, R17 ;  /* 0x0000001100117213 */ /* 0x002fe40000000000 */
[----:B------:R-:W-:Y:S01]  /*7010*/  IMAD.HI.U32 R23, R250, R15, RZ ;  /* 0x0000000ffa177227 */ /* 0x000fe200078e00ff */
[----:B------:R1:W-:Y:S01]  /*7020*/  STL [R1+0x279c], R2 ;  /* 0x00279c0201007387 */ /* 0x0003e20000100800 */
[----:B--2---:R-:W-:-:S02]  /*7030*/  IABS R16, R3 ;  /* 0x0000000300107213 */ /* 0x004fc40000000000 */
[----:B------:R-:W-:-:S04]  /*7040*/  IMAD.HI.U32 R18, R250, R17, RZ ;  /* 0x00000011fa127227 */ /* 0x000fc800078e00ff */
[----:B------:R-:W-:Y:S02]  /*7050*/  IMAD.MOV R18, RZ, RZ, -R18 ;  /* 0x000000ffff127224 */ /* 0x000fe400078e0a12 */
[----:B------:R-:W-:-:S04]  /*7060*/  IMAD.HI.U32 R22, R250, R16, RZ ;  /* 0x00000010fa167227 */ /* 0x000fc800078e00ff */
[C---:B---3--:R-:W-:Y:S02]  /*7070*/  IMAD R3, R251.reuse, R20, R19 ;  /* 0x00000014fb037224 */ /* 0x048fe400078e0213 */
[----:B-1----:R-:W-:Y:S01]  /*7080*/  IMAD R2, R251, R18, R17 ;  /* 0x00000012fb027224 */ /* 0x002fe200078e0211 */
[----:B------:R-:W-:Y:S01]  /*7090*/  IADD3 R17, R246, 0xf8, RZ ;  /* 0x000000f8f6117810 */ /* 0x000fe20007ffe0ff */
[----:B------:R-:W-:Y:S01]  /*70a0*/  IMAD.MOV R22, RZ, RZ, -R22 ;  /* 0x000000ffff167224 */ /* 0x000fe200078e0a16 */
[----:B------:R1:W-:Y:S01]  /*70b0*/  STL [R1+0x358], R3 ;  /* 0x0003580301007387 */ /* 0x0003e20000100800 */
[----:B------:R-:W-:-:S03]  /*70c0*/  IMAD.MOV R23, RZ, RZ, -R23 ;  /* 0x000000ffff177224 */ /* 0x000fc600078e0a17 */
[----:B------:R2:W-:Y:S04]  /*70d0*/  STL [R1+0x2cc4], R14 ;  /* 0x002cc40e01007387 */ /* 0x0005e80000100800 */
[----:B------:R3:W-:Y:S01]  /*70e0*/  STL [R1+0x354], R2 ;  /* 0x0003540201007387 */ /* 0x0007e20000100800 */
[C---:B-1----:R-:W-:Y:S01]  /*70f0*/  IMAD R3, R251.reuse, R22, R16 ;  /* 0x00000016fb037224 */ /* 0x042fe200078e0210 */
[C---:B------:R-:W-:Y:S02]  /*7100*/  IADD3 R16, R246.reuse, 0xf7, RZ ;  /* 0x000000f7f6107810 */ /* 0x040fe40007ffe0ff */
[----:B--2---:R-:W-:Y:S02]  /*7110*/  IADD3 R14, R246, 0xf9, RZ ;  /* 0x000000f9f60e7810 */ /* 0x004fe40007ffe0ff */
[----:B------:R1:W-:Y:S01]  /*7120*/  STL [R1+0x3a8], R3 ;  /* 0x0003a80301007387 */ /* 0x0003e20000100800 */
[----:B---3--:R-:W-:Y:S01]  /*7130*/  IMAD R2, R251, R23, R15 ;  /* 0x00000017fb027224 */ /* 0x008fe200078e020f */
[----:B------:R-:W-:-:S04]  /*7140*/  IABS R15, R17 ;  /* 0x00000011000f7213 */ /* 0x000fc80000000000 */
[----:B------:R2:W-:Y:S01]  /*7150*/  STL [R1+0x3a4], R2 ;  /* 0x0003a40201007387 */ /* 0x0005e20000100800 */
[----:B------:R-:W-:Y:S01]  /*7160*/  IMAD.HI.U32 R21, R250, R15, RZ ;  /* 0x0000000ffa157227 */ /* 0x000fe200078e00ff */
[C---:B-1----:R-:W-:Y:S02]  /*7170*/  IADD3 R3, R246.reuse, 0xfa, RZ ;  /* 0x000000faf6037810 */ /* 0x042fe40007ffe0ff */
[----:B------:R1:W-:Y:S01]  /*7180*/  STL [R1+0x2748], R16 ;  /* 0x0027481001007387 */ /* 0x0003e20000100800 */
[----:B------:R-:W-:Y:S01]  /*7190*/  IMAD.MOV R21, RZ, RZ, -R21 ;  /* 0x000000ffff157224 */ /* 0x000fe200078e0a15 */
[----:B------:R-:W-:Y:S02]  /*71a0*/  IABS R18, R3 ;  /* 0x0000000300127213 */ /* 0x000fe40000000000 */
[----:B------:R3:W-:Y:S01]  /*71b0*/  STL [R1+0x2758], R17 ;  /* 0x0027581101007387 */ /* 0x0007e20000100800 */
[----:B--2---:R-:W-:Y:S02]  /*71c0*/  IADD3 R2, R246, 0xfb, RZ ;  /* 0x000000fbf6027810 */ /* 0x004fe40007ffe0ff */
[----:B------:R-:W-:Y:S01]  /*71d0*/  IMAD.HI.U32 R23, R250, R18, RZ ;  /* 0x00000012fa177227 */ /* 0x000fe200078e00ff */
[----:B------:R2:W-:Y:S01]  /*71e0*/  STL [R1+0x2768], R14 ;  /* 0x0027680e01007387 */ /* 0x0005e20000100800 */
[----:B-1----:R-:W-:-:S02]  /*71f0*/  IABS R16, R16 ;  /* 0x0000001000107213 */ /* 0x002fc40000000000 */
[----:B------:R-:W-:Y:S01]  /*7200*/  IMAD.MOV R23, RZ, RZ, -R23 ;  /* 0x000000ffff177224 */ /* 0x000fe200078e0a17 */
[----:B------:R-:W-:Y:S01]  /*7210*/  IABS R19, R2 ;  /* 0x0000000200137213 */ /* 0x000fe20000000000 */
[----:B------:R1:W-:Y:S01]  /*7220*/  STL [R1+0x2778], R3 ;  /* 0x0027780301007387 */ /* 0x0003e20000100800 */
[----:B---3--:R-:W-:Y:S01]  /*7230*/  IABS R17, R14 ;  /* 0x0000000e00117213 */ /* 0x008fe20000000000 */
[C---:B------:R-:W-:Y:S02]  /*7240*/  IMAD.HI.U32 R20, R250.reuse, R16, RZ ;  /* 0x00000010fa147227 */ /* 0x040fe400078e00ff */
[----:B------:R3:W-:Y:S02]  /*7250*/  STL [R1+0x2788], R2 ;  /* 0x0027880201007387 */ /* 0x0007e40000100800 */
[----:B------:R-:W-:-:S04]  /*7260*/  IMAD.HI.U32 R22, R250, R17, RZ ;  /* 0x00000011fa167227 */ /* 0x000fc800078e00ff */
[----:B------:R-:W-:-:S04]  /*7270*/  IMAD.HI.U32 R24, R250, R19, RZ ;  /* 0x00000013fa187227 */ /* 0x000fc800078e00ff */
[----:B------:R-:W-:Y:S02]  /*7280*/  IMAD.MOV R20, RZ, RZ, -R20 ;  /* 0x000000ffff147224 */ /* 0x000fe400078e0a14 */
[----:B------:R-:W-:Y:S02]  /*7290*/  IMAD.MOV R22, RZ, RZ, -R22 ;  /* 0x000000ffff167224 */ /* 0x000fe400078e0a16 */
[----:B------:R-:W-:Y:S02]  /*72a0*/  IMAD.MOV R24, RZ, RZ, -R24 ;  /* 0x000000ffff187224 */ /* 0x000fe400078e0a18 */
[C---:B--2---:R-:W-:Y:S01]  /*72b0*/  IMAD R14, R251.reuse, R20, R16 ;  /* 0x00000014fb0e7224 */ /* 0x044fe200078e0210 */
[C---:B------:R-:W-:Y:S01]  /*72c0*/  IADD3 R20, R246.reuse, 0xfd, RZ ;  /* 0x000000fdf6147810 */ /* 0x040fe20007ffe0ff */
[C---:B-1----:R-:W-:Y:S01]  /*72d0*/  IMAD R3, R251.reuse, R21, R15 ;  /* 0x00000015fb037224 */ /* 0x042fe200078e020f */
[----:B------:R-:W-:Y:S01]  /*72e0*/  IADD3 R21, R246, 0xfc, RZ ;  /* 0x000000fcf6157810 */ /* 0x000fe20007ffe0ff */
[C---:B------:R-:W-:Y:S01]  /*72f0*/  IMAD R15, R251.reuse, R23, R18 ;  /* 0x00000017fb0f7224 */ /* 0x040fe200078e0212 */
[----:B------:R1:W-:Y:S01]  /*7300*/  STL [R1+0x3a0], R14 ;  /* 0x0003a00e01007387 */ /* 0x0003e20000100800 */
[C---:B---3--:R-:W-:Y:S01]  /*7310*/  IMAD R2, R251.reuse, R22, R17 ;  /* 0x00000016fb027224 */ /* 0x048fe200078e0211 */
[----:B------:R-:W-:Y:S01]  /*7320*/  IABS R17, R21 ;  /* 0x0000001500117213 */ /* 0x000fe20000000000 */
[----:B------:R-:W-:Y:S01]  /*7330*/  IMAD R16, R251, R24, R19 ;  /* 0x00000018fb107224 */ /* 0x000fe200078e0213 */
[----:B------:R2:W-:Y:S01]  /*7340*/  STL [R1+0x39c], R3 ;  /* 0x00039c0301007387 */ /* 0x0005e20000100800 */
[----:B------:R-:W-:-:S02]  /*7350*/  IABS R18, R20 ;  /* 0x0000001400127213 */ /* 0x000fc40000000000 */
[----:B------:R-:W-:Y:S01]  /*7360*/  IMAD.HI.U32 R22, R250, R17, RZ ;  /* 0x00000011fa167227 */ /* 0x000fe200078e00ff */
[----:B------:R3:W-:Y:S01]  /*7370*/  STL [R1+0x2cb0], R15 ;  /* 0x002cb00f01007387 */ /* 0x0007e20000100800 */
[----:B-1----:R-:W-:Y:S02]  /*7380*/  IADD3 R14, R246, 0xfe, RZ ;  /* 0x000000fef60e7810 */ /* 0x002fe40007ffe0ff */
[----:B------:R-:W-:Y:S01]  /*7390*/  IMAD.HI.U32 R23, R250, R18, RZ ;  /* 0x00000012fa177227 */ /* 0x000fe200078e00ff */
[----:B------:R1:W-:Y:S01]  /*73a0*/  STL [R1+0x398], R2 ;  /* 0x0003980201007387 */ /* 0x0003e20000100800 */
[C---:B--2---:R-:W-:Y:S02]  /*73b0*/  IADD3 R3, R246.reuse, 0xff, RZ ;  /* 0x000000fff6037810 */ /* 0x044fe40007ffe0ff */
[----:B------:R-:W-:Y:S01]  /*73c0*/  IMAD.MOV R22, RZ, RZ, -R22 ;  /* 0x000000ffff167224 */ /* 0x000fe200078e0a16 */
[----:B------:R2:W-:Y:S01]  /*73d0*/  STL [R1+0x2c9c], R16 ;  /* 0x002c9c1001007387 */ /* 0x0005e20000100800 */
[----:B------:R-:W-:Y:S01]  /*73e0*/  IABS R19, R14 ;  /* 0x0000000e00137213 */ /* 0x000fe20000000000 */
[----:B------:R-:W-:Y:S01]  /*73f0*/  IMAD.MOV R23, RZ, RZ, -R23 ;  /* 0x000000ffff177224 */ /* 0x000fe200078e0a17 */
[C---:B---3--:R-:W-:Y:S01]  /*7400*/  IADD3 R15, R246.reuse, 0x102, RZ ;  /* 0x00000102f60f7810 */ /* 0x048fe20007ffe0ff */
[----:B------:R3:W-:Y:S01]  /*7410*/  STL [R1+0x2730], R21 ;  /* 0x0027301501007387 */ /* 0x0007e20000100800 */
[----:B------:R-:W-:Y:S01]  /*7420*/  IMAD R17, R251, R22, R17 ;  /* 0x00000016fb117224 */ /* 0x000fe200078e0211 */
[----:B-1----:R-:W-:Y:S01]  /*7430*/  IADD3 R2, R246, 0x100, RZ ;  /* 0x00000100f6027810 */ /* 0x002fe20007ffe0ff */
[----:B------:R-:W-:Y:S01]  /*7440*/  IMAD.HI.U32 R24, R250, R19, RZ ;  /* 0x00000013fa187227 */ /* 0x000fe200078e00ff */
[----:B------:R1:W-:Y:S01]  /*7450*/  STL [R1+0x2740], R20 ;  /* 0x0027401401007387 */ /* 0x0003e20000100800 */
[----:B--2---:R-:W-:-:S02]  /*7460*/  IADD3 R16, R246, 0x101, RZ ;  /* 0x00000101f6107810 */ /* 0x004fc40007ffe0ff */
[----:B------:R-:W-:Y:S01]  /*7470*/  IMAD.MOV R24, RZ, RZ, -R24 ;  /* 0x000000ffff187224 */ /* 0x000fe200078e0a18 */
[----:B------:R2:W-:Y:S01]  /*7480*/  STL [R1+0x2750], R14 ;  /* 0x0027500e01007387 */ /* 0x0005e20000100800 */
[C---:B------:R-:W-:Y:S01]  /*7490*/  IMAD R18, R251.reuse, R23, R18 ;  /* 0x00000017fb127224 */ /* 0x040fe200078e0212 */
[----:B---3--:R-:W-:Y:S01]  /*74a0*/  IABS R21, R2 ;  /* 0x0000000200157213 */ /* 0x008fe20000000000 */
[----:B------:R-:W-:Y:S01]  /*74b0*/  IMAD R19, R251, R24, R19 ;  /* 0x00000018fb137224 */ /* 0x000fe200078e0213 */
[----:B------:R3:W-:Y:S01]  /*74c0*/  STL [R1+0x2760], R3 ;  /* 0x0027600301007387 */ /* 0x0007e20000100800 */
[----:B------:R-:W-:Y:S02]  /*74d0*/  IABS R22, R16 ;  /* 0x0000001000167213 */ /* 0x000fe40000000000 */
[----:B-1----:R-:W-:Y:S01]  /*74e0*/  IABS R20, R3 ;  /* 0x0000000300147213 */ /* 0x002fe20000000000 */
[----:B------:R-:W-:Y:S01]  /*74f0*/  IMAD.HI.U32 R26, R250, R21, RZ ;  /* 0x00000015fa1a7227 */ /* 0x000fe200078e00ff */
[----:B------:R1:W-:Y:S01]  /*7500*/  STL [R1+0x2770], R2 ;  /* 0x0027700201007387 */ /* 0x0003e20000100800 */
[----:B--2---:R-:W-:-:S02]  /*7510*/  IADD3 R14, R246, 0x103, RZ ;  /* 0x00000103f60e7810 */ /* 0x004fc40007ffe0ff */
[----:B------:R-:W-:Y:S01]  /*7520*/  IMAD.HI.U32 R25, R250, R20, RZ ;  /* 0x00000014fa197227 */ /* 0x000fe200078e00ff */
[----:B------:R-:W-:Y:S01]  /*7530*/  IABS R23, R15 ;  /* 0x0000000f00177213 */ /* 0x000fe20000000000 */
[----:B------:R-:W-:Y:S01]  /*7540*/  STL [R1+0x2ca0], R17 ;  /* 0x002ca01101007387 */ /* 0x000fe20000100800 */
[C---:B---3--:R-:W-:Y:S01]  /*7550*/  IADD3 R3, R246.reuse, 0x104, RZ ;  /* 0x00000104f6037810 */ /* 0x048fe20007ffe0ff */
[----:B------:R-:W-:Y:S01]  /*7560*/  IMAD.MOV R25, RZ, RZ, -R25 ;  /* 0x000000ffff197224 */ /* 0x000fe200078e0a19 */
[----:B------:R-:W-:Y:S01]  /*7570*/  IABS R24, R14 ;  /* 0x0000000e00187213 */ /* 0x000fe20000000000 */
[----:B------:R-:W-:Y:S01]  /*7580*/  IMAD.MOV R26, RZ, RZ, -R26 ;  /* 0x000000ffff1a7224 */ /* 0x000fe200078e0a1a */
[----:B-1----:R-:W-:Y:S01]  /*7590*/  IADD3 R2, R246, 0x105, RZ ;  /* 0x00000105f6027810 */ /* 0x002fe20007ffe0ff */
[C---:B------:R-:W-:Y:S01]  /*75a0*/  IMAD R20, R251.reuse, R25, R20 ;  /* 0x00000019fb147224 */ /* 0x040fe200078e0214 */
[----:B------:R-:W-:Y:S01]  /*75b0*/  IABS R25, R3 ;  /* 0x0000000300197213 */ /* 0x000fe20000000000 */
[----:B------:R-:W-:Y:S01]  /*75c0*/  IMAD R21, R251, R26, R21 ;  /* 0x0000001afb157224 */ /* 0x000fe200078e0215 */
[----:B------:R-:W-:Y:S01]  /*75d0*/  IABS R26, R2 ;  /* 0x00000002001a7213 */ /* 0x000fe20000000000 */
[----:B------:R-:W-:Y:S01]  /*75e0*/  STL [R1+0x2ca4], R18 ;  /* 0x002ca41201007387 */ /* 0x000fe20000100800 */
[----:B------:R-:W-:-:S03]  /*75f0*/  IMAD.HI.U32 R27, R250, R22, RZ ;  /* 0x00000016fa1b7227 */ /* 0x000fc600078e00ff */
[----:B------:R-:W-:Y:S01]  /*7600*/  STL [R1+0x2ca8], R19 ;  /* 0x002ca81301007387 */ /* 0x000fe20000100800 */
[----:B------:R-:W-:-:S03]  /*7610*/  IMAD.HI.U32 R28, R250, R23, RZ ;  /* 0x00000017fa1c7227 */ /* 0x000fc600078e00ff */
[----:B------:R-:W-:Y:S01]  /*7620*/  STL [R1+0x2cac], R20 ;  /* 0x002cac1401007387 */ /* 0x000fe20000100800 */
[----:B------:R-:W-:-:S03]  /*7630*/  IMAD.HI.U32 R29, R250, R24, RZ ;  /* 0x00000018fa1d7227 */ /* 0x000fc600078e00ff */
[----:B------:R-:W-:Y:S01]  /*7640*/  STL [R1+0x2cb4], R21 ;  /* 0x002cb41501007387 */ /* 0x000fe20000100800 */
[----:B------:R-:W-:-:S03]  /*7650*/  IMAD.HI.U32 R30, R250, R25, RZ ;  /* 0x00000019fa1e7227 */ /* 0x000fc600078e00ff */
[----:B------:R1:W-:Y:S01]  /*7660*/  STL [R1+0x2720], R16 ;  /* 0x0027201001007387 */ /* 0x0003e20000100800 */
[----:B------:R-:W-:-:S03]  /*7670*/  IMAD.HI.U32 R31, R250, R26, RZ ;  /* 0x0000001afa1f7227 */ /* 0x000fc600078e00ff */
[----:B------:R2:W-:Y:S01]  /*7680*/  STL [R1+0x2728], R15 ;  /* 0x0027280f01007387 */ /* 0x0005e20000100800 */
[----:B------:R-:W-:Y:S02]  /*7690*/  IMAD.MOV R27, RZ, RZ, -R27 ;  /* 0x000000ffff1b7224 */ /* 0x000fe400078e0a1b */
[----:B------:R-:W-:Y:S01]  /*76a0*/  IMAD.MOV R28, RZ, RZ, -R28 ;  /* 0x000000ffff1c7224 */ /* 0x000fe200078e0a1c */
[----:B------:R3:W-:Y:S01]  /*76b0*/  STL [R1+0x2734], R14 ;  /* 0x0027340e01007387 */ /* 0x0007e20000100800 */
[----:B------:R-:W-:Y:S01]  /*76c0*/  IMAD.MOV R29, RZ, RZ, -R29 ;  /* 0x000000ffff1d7224 */ /* 0x000fe200078e0a1d */
[C---:B-1----:R-:W-:Y:S01]  /*76d0*/  IADD3 R16, R246.reuse, 0x106, RZ ;  /* 0x00000106f6107810 */ /* 0x042fe20007ffe0ff */
[----:B------:R-:W-:Y:S01]  /*76e0*/  IMAD.MOV R30, RZ, RZ, -R30 ;  /* 0x000000ffff1e7224 */ /* 0x000fe200078e0a1e */
[----:B------:R1:W-:Y:S01]  /*76f0*/  STL [R1+0x2744], R3 ;  /* 0x0027440301007387 */ /* 0x0003e20000100800 */
[----:B------:R-:W-:Y:S01]  /*7700*/  IMAD.MOV R31, RZ, RZ, -R31 ;  /* 0x000000ffff1f7224 */ /* 0x000fe200078e0a1f */
[C---:B--2---:R-:W-:Y:S01]  /*7710*/  IADD3 R15, R246.reuse, 0x107, RZ ;  /* 0x00000107f60f7810 */ /* 0x044fe20007ffe0ff */
[C---:B------:R-:W-:Y:S01]  /*7720*/  IMAD R22, R251.reuse, R27, R22 ;  /* 0x0000001bfb167224 */ /* 0x040fe200078e0216 */
[----:B------:R2:W-:Y:S01]  /*7730*/  STL [R1+0x2754], R2 ;  /* 0x0027540201007387 */ /* 0x0005e20000100800 */
[C---:B------:R-:W-:Y:S01]  /*7740*/  IMAD R23, R251.reuse, R28, R23 ;  /* 0x0000001cfb177224 */ /* 0x040fe200078e0217 */
[C---:B---3--:R-:W-:Y:S01]  /*7750*/  IADD3 R14, R246.reuse, 0x108, RZ ;  /* 0x00000108f60e7810 */ /* 0x048fe20007ffe0ff */
[C---:B------:R-:W-:Y:S01]  /*7760*/  IMAD R24, R251.reuse, R29, R24 ;  /* 0x0000001dfb187224 */ /* 0x040fe200078e0218 */
[----:B------:R-:W-:Y:S01]  /*7770*/  IABS R27, R16 ;  /* 0x00000010001b7213 */ /* 0x000fe20000000000 */
[C---:B------:R-:W-:Y:S01]  /*7780*/  IMAD R25, R251.reuse, R30, R25 ;  /* 0x0000001efb197224 */ /* 0x040fe200078e0219 */
[C---:B-1----:R-:W-:Y:S01]  /*7790*/  IADD3 R3, R246.reuse, 0x109, RZ ;  /* 0x00000109f6037810 */ /* 0x042fe20007ffe0ff */
[----:B------:R-:W-:Y:S01]  /*77a0*/  IMAD R26, R251, R31, R26 ;  /* 0x0000001ffb1a7224 */ /* 0x000fe200078e021a */
[----:B------:R-:W-:Y:S01]  /*77b0*/  IABS R28, R15 ;  /* 0x0000000f001c7213 */ /* 0x000fe20000000000 */
[----:B------:R-:W-:Y:S01]  /*77c0*/  STL [R1+0x2c8c], R22 ;  /* 0x002c8c1601007387 */ /* 0x000fe20000100800 */
[----:B--2---:R-:W-:Y:S01]  /*77d0*/  IADD3 R2, R246, 0x10a, RZ ;  /* 0x0000010af6027810 */ /* 0x004fe20007ffe0ff */
[C---:B------:R-:W-:Y:S01]  /*77e0*/  IMAD.HI.U32 R32, R250.reuse, R27, RZ ;  /* 0x0000001bfa207227 */ /* 0x040fe200078e00ff */
[----:B------:R-:W-:Y:S01]  /*77f0*/  IABS R29, R14 ;  /* 0x0000000e001d7213 */ /* 0x000fe20000000000 */
[----:B------:R-:W-:Y:S01]  /*7800*/  STL [R1+0x2c88], R23 ;  /* 0x002c881701007387 */ /* 0x000fe20000100800 */
[----:B------:R-:W-:Y:S01]  /*7810*/  IABS R30, R3 ;  /* 0x00000003001e7213 */ /* 0x000fe20000000000 */
[C---:B------:R-:W-:Y:S01]  /*7820*/  IMAD.HI.U32 R33, R250.reuse, R28, RZ ;  /* 0x0000001cfa217227 */ /* 0x040fe200078e00ff */
[----:B------:R-:W-:Y:S01]  /*7830*/  IABS R31, R2 ;  /* 0x00000002001f7213 */ /* 0x000fe20000000000 */
[----:B------:R-:W-:Y:S02]  /*7840*/  STL [R1+0x2c90], R24 ;  /* 0x002c901801007387 */ /* 0x000fe40000100800 */
[----:B------:R-:W-:-:S02]  /*7850*/  IMAD.HI.U32 R34, R250, R29, RZ ;  /* 0x0000001dfa227227 */ /* 0x000fc400078e00ff */
[----:B------:R-:W-:Y:S02]  /*7860*/  STL [R1+0x2c94], R25 ;  /* 0x002c941901007387 */ /* 0x000fe40000100800 */
[C---:B------:R-:W-:Y:S02]  /*7870*/  IMAD.HI.U32 R35, R250.reuse, R30, RZ ;  /* 0x0000001efa237227 */ /* 0x040fe400078e00ff */
[----:B------:R-:W-:Y:S02]  /*7880*/  STL [R1+0x2c98], R26 ;  /* 0x002c981a01007387 */ /* 0x000fe40000100800 */
[----:B------:R-:W-:Y:S02]  /*7890*/  IMAD.MOV R32, RZ, RZ, -R32 ;  /* 0x000000ffff207224 */ /* 0x000fe400078e0a20 */
[----:B------:R1:W-:Y:S01]  /*78a0*/  STL [R1+0x2710], R16 ;  /* 0x0027101001007387 */ /* 0x0003e20000100800 */
[----:B------:R-:W-:-:S03]  /*78b0*/  IMAD.HI.U32 R36, R250, R31, RZ ;  /* 0x0000001ffa247227 */ /* 0x000fc600078e00ff */
[----:B------:R2:W-:Y:S01]  /*78c0*/  STL [R1+0x2718], R15 ;  /* 0x0027180f01007387 */ /* 0x0005e20000100800 */
[----:B------:R-:W-:Y:S02]  /*78d0*/  IMAD.MOV R33, RZ, RZ, -R33 ;  /* 0x000000ffff217224 */ /* 0x000fe400078e0a21 */
[----:B------:R-:W-:Y:S01]  /*78e0*/  IMAD.MOV R34, RZ, RZ, -R34 ;  /* 0x000000ffff227224 */ /* 0x000fe200078e0a22 */
[----:B------:R-:W-:Y:S01]  /*78f0*/  STL [R1+0x2724], R14 ;  /* 0x0027240e01007387 */ /* 0x000fe20000100800 */
[----:B------:R-:W-:Y:S01]  /*7900*/  IMAD.MOV R35, RZ, RZ, -R35 ;  /* 0x000000ffff237224 */ /* 0x000fe200078e0a23 */
[C---:B-1----:R-:W-:Y:S01]  /*7910*/  IADD3 R16, R246.reuse, 0x1ff, RZ ;  /* 0x000001fff6107810 */ /* 0x042fe20007ffe0ff */
[C---:B------:R-:W-:Y:S01]  /*7920*/  IMAD R27, R251.reuse, R32, R27 ;  /* 0x00000020fb1b7224 */ /* 0x040fe200078e021b */
[----:B------:R1:W-:Y:S01]  /*7930*/  STL [R1+0x272c], R3 ;  /* 0x00272c0301007387 */ /* 0x0003e20000100800 */
[----:B------:R-:W-:Y:S01]  /*7940*/  IMAD.MOV R36, RZ, RZ, -R36 ;  /* 0x000000ffff247224 */ /* 0x000fe200078e0a24 */
[----:B------:R-:W-:Y:S01]  /*7950*/  IABS R32, R16 ;  /* 0x0000001000207213 */ /* 0x000fe20000000000 */
[C---:B------:R-:W-:Y:S01]  /*7960*/  IMAD R28, R251.reuse, R33, R28 ;  /* 0x00000021fb1c7224 */ /* 0x040fe200078e021c */
[----:B------:R3:W-:Y:S01]  /*7970*/  STL [R1+0x2738], R2 ;  /* 0x0027380201007387 */ /* 0x0007e20000100800 */
[C---:B------:R-:W-:Y:S01]  /*7980*/  IMAD R29, R251.reuse, R34, R29 ;  /* 0x00000022fb1d7224 */ /* 0x040fe200078e021d */
[C---:B--2---:R-:W-:Y:S01]  /*7990*/  IADD3 R15, R246.reuse, 0x10b, RZ ;  /* 0x0000010bf60f7810 */ /* 0x044fe20007ffe0ff */
[C---:B------:R-:W-:Y:S01]  /*79a0*/  IMAD R30, R251.reuse, R35, R30 ;  /* 0x00000023fb1e7224 */ /* 0x040fe200078e021e */
[----:B------:R-:W-:Y:S01]  /*79b0*/  STL [R1+0x2cb8], R27 ;  /* 0x002cb81b01007387 */ /* 0x000fe20000100800 */
[----:B------:R-:W-:Y:S01]  /*79c0*/  IMAD R31, R251, R36, R31 ;  /* 0x00000024fb1f7224 */ /* 0x000fe200078e021f */
[----:B-1----:R-:W-:Y:S01]  /*79d0*/  IADD3 R3, R246, 0x10d, RZ ;  /* 0x0000010df6037810 */ /* 0x002fe20007ffe0ff */
[----:B------:R-:W-:Y:S01]  /*79e0*/  IMAD.HI.U32 R37, R250, R32, RZ ;  /* 0x00000020fa257227 */ /* 0x000fe200078e00ff */
[----:B------:R-:W-:Y:S01]  /*79f0*/  STL [R1+0x2cbc], R28 ;  /* 0x002cbc1c01007387 */ /* 0x000fe20000100800 */
[----:B------:R-:W-:-:S02]  /*7a00*/  IADD3 R14, R246, 0x10c, RZ ;  /* 0x0000010cf60e7810 */ /* 0x000fc40007ffe0ff */
[----:B---3--:R-:W-:Y:S01]  /*7a10*/  IADD3 R2, R246, 0x10e, RZ ;  /* 0x0000010ef6027810 */ /* 0x008fe20007ffe0ff */
[----:B------:R-:W-:Y:S01]  /*7a20*/  STL [R1+0x2cc0], R29 ;  /* 0x002cc01d01007387 */ /* 0x000fe20000100800 */
[----:B------:R-:W-:Y:S01]  /*7a30*/  IABS R33, R15 ;  /* 0x0000000f00217213 */ /* 0x000fe20000000000 */
[----:B------:R-:W-:Y:S01]  /*7a40*/  IMAD.MOV R37, RZ, RZ, -R37 ;  /* 0x000000ffff257224 */ /* 0x000fe200078e0a25 */
[----:B------:R-:W-:Y:S01]  /*7a50*/  IABS R36, R2 ;  /* 0x0000000200247213 */ /* 0x000fe20000000000 */
[----:B------:R-:W-:Y:S01]  /*7a60*/  STL [R1+0x2cc8], R30 ;  /* 0x002cc81e01007387 */ /* 0x000fe20000100800 */
[----:B------:R-:W-:Y:S01]  /*7a70*/  IABS R35, R3 ;  /* 0x0000000300237213 */ /* 0x000fe20000000000 */
[C---:B------:R-:W-:Y:S01]  /*7a80*/  IMAD.HI.U32 R38, R250.reuse, R33, RZ ;  /* 0x00000021fa267227 */ /* 0x040fe200078e00ff */
[----:B------:R-:W-:Y:S01]  /*7a90*/  IABS R34, R14 ;  /* 0x0000000e00227213 */ /* 0x000fe20000000000 */
[----:B------:R1:W-:Y:S02]  /*7aa0*/  STL [R1+0x2700], R15 ;  /* 0x0027000f01007387 */ /* 0x0003e40000100800 */
[----:B------:R-:W-:-:S02]  /*7ab0*/  IMAD.HI.U32 R41, R250, R36, RZ ;  /* 0x00000024fa297227 */ /* 0x000fc400078e00ff */
[----:B------:R2:W-:Y:S02]  /*7ac0*/  STL [R1+0x29b0], R16 ;  /* 0x0029b01001007387 */ /* 0x0005e40000100800 */
[C---:B------:R-:W-:Y:S02]  /*7ad0*/  IMAD R32, R251.reuse, R37, R32 ;  /* 0x00000025fb207224 */ /* 0x040fe400078e0220 */
[----:B------:R3:W-:Y:S01]  /*7ae0*/  STL [R1+0x2708], R14 ;  /* 0x0027080e01007387 */ /* 0x0007e20000100800 */
[----:B------:R-:W-:Y:S01]  /*7af0*/  IMAD.MOV R41, RZ, RZ, -R41 ;  /* 0x000000ffff297224 */ /* 0x000fe200078e0a29 */
[----:B-1----:R-:W-:Y:S01]  /*7b00*/  IADD3 R15, R246, 0x110, RZ ;  /* 0x00000110f60f7810 */ /* 0x002fe20007ffe0ff */
[----:B------:R-:W-:Y:S01]  /*7b10*/  IMAD.HI.U32 R40, R250, R35, RZ ;  /* 0x00000023fa287227 */ /* 0x000fe200078e00ff */
[----:B------:R1:W-:Y:S01]  /*7b20*/  STL [R1+0x2714], R3 ;  /* 0x0027140301007387 */ /* 0x0003e20000100800 */
[----:B--2---:R-:W-:Y:S02]  /*7b30*/  IADD3 R16, R246, 0x10f, RZ ;  /* 0x0000010ff6107810 */ /* 0x004fe40007ffe0ff */
[----:B------:R-:W-:Y:S01]  /*7b40*/  IMAD.MOV R38, RZ, RZ, -R38 ;  /* 0x000000ffff267224 */ /* 0x000fe200078e0a26 */
[----:B------:R2:W-:Y:S01]  /*7b50*/  STL [R1+0x271c], R2 ;  /* 0x00271c0201007387 */ /* 0x0005e20000100800 */
[----:B------:R-:W-:Y:S01]  /*7b60*/  IMAD R36, R251, R41, R36 ;  /* 0x00000029fb247224 */ /* 0x000fe200078e0224 */
[----:B------:R-:W-:Y:S01]  /*7b70*/  IABS R37, R16 ;  /* 0x0000001000257213 */ /* 0x000fe20000000000 */
[----:B------:R-:W-:Y:S01]  /*7b80*/  IMAD.HI.U32 R39, R250, R34, RZ ;  /* 0x00000022fa277227 */ /* 0x000fe200078e00ff */
[C---:B---3--:R-:W-:Y:S01]  /*7b90*/  IADD3 R14, R246.reuse, 0x111, RZ ;  /* 0x00000111f60e7810 */ /* 0x048fe20007ffe0ff */
[----:B------:R3:W-:Y:S01]  /*7ba0*/  STL [R1+0x26e0], R16 ;  /* 0x0026e01001007387 */ /* 0x0007e20000100800 */
[----:B-1----:R-:W-:Y:S01]  /*7bb0*/  IADD3 R3, R246, 0x112, RZ ;  /* 0x00000112f6037810 */ /* 0x002fe20007ffe0ff */
[----:B------:R-:W-:-:S02]  /*7bc0*/  IMAD.MOV R40, RZ, RZ, -R40 ;  /* 0x000000ffff287224 */ /* 0x000fc400078e0a28 */
[----:B------:R-:W-:Y:S01]  /*7bd0*/  IMAD.HI.U32 R42, R250, R37, RZ ;  /* 0x00000025fa2a7227 */ /* 0x000fe200078e00ff */
[C---:B--2---:R-:W-:Y:S01]  /*7be0*/  IADD3 R2, R246.reuse, 0x113, RZ ;  /* 0x00000113f6027810 */ /* 0x044fe20007ffe0ff */
[----:B------:R1:W-:Y:S02]  /*7bf0*/  STL [R1+0x26f0], R15 ;  /* 0x0026f00f01007387 */ /* 0x0003e40000100800 */
[C---:B------:R-:W-:Y:S01]  /*7c00*/  IMAD R33, R251.reuse, R38, R33 ;  /* 0x00000026fb217224 */ /* 0x040fe200078e0221 */
[----:B------:R-:W-:Y:S01]  /*7c10*/  IABS R41, R2 ;  /* 0x0000000200297213 */ /* 0x000fe20000000000 */
[----:B------:R-:W-:Y:S01]  /*7c20*/  IMAD.MOV R39, RZ, RZ, -R39 ;  /* 0x000000ffff277224 */ /* 0x000fe200078e0a27 */
[----:B------:R-:W-:Y:S01]  /*7c30*/  IABS R38, R15 ;  /* 0x0000000f00267213 */ /* 0x000fe20000000000 */
[----:B------:R-:W-:Y:S01]  /*7c40*/  IMAD R35, R251, R40, R35 ;  /* 0x00000028fb237224 */ /* 0x000fe200078e0223 */
[----:B------:R-:W-:Y:S01]  /*7c50*/  IABS R40, R3 ;  /* 0x0000000300287213 */ /* 0x000fe20000000000 */
[----:B------:R-:W-:Y:S01]  /*7c60*/  IMAD.MOV R42, RZ, RZ, -R42 ;  /* 0x000000ffff2a7224 */ /* 0x000fe200078e0a2a */
[----:B---3--:R-:W-:Y:S01]  /*7c70*/  IADD3 R16, R246, 0x114, RZ ;  /* 0x00000114f6107810 */ /* 0x008fe20007ffe0ff */
[----:B------:R-:W-:Y:S01]  /*7c80*/  IMAD.HI.U32 R46, R250, R41, RZ ;  /* 0x00000029fa2e7227 */ /* 0x000fe200078e00ff */
[----:B------:R2:W-:Y:S01]  /*7c90*/  STL [R1+0x26f8], R14 ;  /* 0x0026f80e01007387 */ /* 0x0005e20000100800 */
[----:B-1----:R-:W-:-:S02]  /*7ca0*/  IADD3 R15, R246, 0x115, RZ ;  /* 0x00000115f60f7810 */ /* 0x002fc40007ffe0ff */
[C---:B------:R-:W-:Y:S01]  /*7cb0*/  IMAD R34, R251.reuse, R39, R34 ;  /* 0x00000027fb227224 */ /* 0x040fe200078e0222 */
[----:B------:R1:W-:Y:S01]  /*7cc0*/  STL [R1+0x2704], R3 ;  /* 0x0027040301007387 */ /* 0x0003e20000100800 */
[----:B------:R-:W-:Y:S01]  /*7cd0*/  IMAD.HI.U32 R43, R250, R38, RZ ;  /* 0x00000026fa2b7227 */ /* 0x000fe200078e00ff */
[----:B------:R-:W-:Y:S02]  /*7ce0*/  IABS R39, R14 ;  /* 0x0000000e00277213 */ /* 0x000fe40000000000 */
[----:B------:R3:W-:Y:S01]  /*7cf0*/  STL [R1+0x270c], R2 ;  /* 0x00270c0201007387 */ /* 0x0007e20000100800 */
[C---:B------:R-:W-:Y:S01]  /*7d00*/  IMAD R37, R251.reuse, R42, R37 ;  /* 0x0000002afb257224 */ /* 0x040fe200078e0225 */
[----:B------:R-:W-:Y:S01]  /*7d10*/  IABS R42, R16 ;  /* 0x00000010002a7213 */ /* 0x000fe20000000000 */
[----:B------:R-:W-:Y:S01]  /*7d20*/  IMAD.MOV R46, RZ, RZ, -R46 ;  /* 0x000000ffff2e7224 */ /* 0x000fe200078e0a2e */
[----:B--2---:R-:W-:Y:S01]  /*7d30*/  IADD3 R14, R246, 0x116, RZ ;  /* 0x00000116f60e7810 */ /* 0x004fe20007ffe0ff */
[----:B------:R-:W-:Y:S01]  /*7d40*/  IMAD.HI.U32 R45, R250, R40, RZ ;  /* 0x00000028fa2d7227 */ /* 0x000fe200078e00ff */
[C---:B-1----:R-:W-:Y:S01]  /*7d50*/  IADD3 R3, R246.reuse, 0x117, RZ ;  /* 0x00000117f6037810 */ /* 0x042fe20007ffe0ff */
[----:B------:R1:W-:Y:S02]  /*7d60*/  STL [R1+0x26c4], R16 ;  /* 0x0026c41001007387 */ /* 0x0003e40000100800 */
[----:B------:R-:W-:Y:S01]  /*7d70*/  IMAD.MOV R43, RZ, RZ, -R43 ;  /* 0x000000ffff2b7224 */ /* 0x000fe200078e0a2b */
[----:B---3--:R-:W-:Y:S01]  /*7d80*/  IADD3 R2, R246, 0x118, RZ ;  /* 0x00000118f6027810 */ /* 0x008fe20007ffe0ff */
[----:B------:R-:W-:Y:S01]  /*7d90*/  IMAD R41, R251, R46, R41 ;  /* 0x0000002efb297224 */ /* 0x000fe200078e0229 */
[----:B------:R2:W-:Y:S01]  /*7da0*/  STL [R1+0x26d4], R15 ;  /* 0x0026d40f01007387 */ /* 0x0005e20000100800 */
[----:B------:R-:W-:Y:S01]  /*7db0*/  IMAD.HI.U32 R44, R250, R39, RZ ;  /* 0x00000027fa2c7227 */ /* 0x000fe200078e00ff */
[----:B------:R-:W-:-:S02]  /*7dc0*/  IABS R46, R2 ;  /* 0x00000002002e7213 */ /* 0x000fc40000000000 */
[----:B------:R-:W-:Y:S01]  /*7dd0*/  STL [R1+0x26e4], R14 ;  /* 0x0026e40e01007387 */ /* 0x000fe20000100800 */
[----:B------:R-:W-:Y:S01]  /*7de0*/  IMAD.MOV R45, RZ, RZ, -R45 ;  /* 0x000000ffff2d7224 */ /* 0x000fe200078e0a2d */
[----:B-1----:R-:W-:Y:S01]  /*7df0*/  IADD3 R16, R246, 0x119, RZ ;  /* 0x00000119f6107810 */ /* 0x002fe20007ffe0ff */
[----:B------:R-:W-:Y:S01]  /*7e00*/  IMAD.HI.U32 R47, R250, R42, RZ ;  /* 0x0000002afa2f7227 */ /* 0x000fe200078e00ff */
[----:B------:R1:W-:Y:S03]  /*7e10*/  STL [R1+0x26f4], R3 ;  /* 0x0026f40301007387 */ /* 0x0003e60000100800 */
[C---:B------:R-:W-:Y:S01]  /*7e20*/  IMAD R38, R251.reuse, R43, R38 ;  /* 0x0000002bfb267224 */ /* 0x040fe200078e0226 */
[----:B------:R-:W-:Y:S01]  /*7e30*/  IABS R43, R15 ;  /* 0x0000000f002b7213 */ /* 0x000fe20000000000 */
[----:B------:R-:W-:Y:S01]  /*7e40*/  IMAD.MOV R44, RZ, RZ, -R44 ;  /* 0x000000ffff2c7224 */ /* 0x000fe200078e0a2c */
[----:B------:R3:W-:Y:S01]  /*7e50*/  STL [R1+0x26fc], R2 ;  /* 0x0026fc0201007387 */ /* 0x0007e20000100800 */
[C---:B------:R-:W-:Y:S01]  /*7e60*/  IMAD R40, R251.reuse, R45, R40 ;  /* 0x0000002dfb287224 */ /* 0x040fe200078e0228 */
[----:B------:R-:W-:Y:S01]  /*7e70*/  IABS R45, R3 ;  /* 0x00000003002d7213 */ /* 0x000fe20000000000 */
[----:B------:R-:W-:Y:S01]  /*7e80*/  IMAD.MOV R47, RZ, RZ, -R47 ;  /* 0x000000ffff2f7224 */ /* 0x000fe200078e0a2f */
[----:B--2---:R-:W-:Y:S01]  /*7e90*/  IADD3 R15, R246, 0x11a, RZ ;  /* 0x0000011af60f7810 */ /* 0x004fe20007ffe0ff */
[----:B------:R-:W-:Y:S01]  /*7ea0*/  IMAD.HI.U32 R51, R250, R46, RZ ;  /* 0x0000002efa337227 */ /* 0x000fe200078e00ff */
[----:B-1----:R-:W-:Y:S01]  /*7eb0*/  IADD3 R3, R246, 0x11c, RZ ;  /* 0x0000011cf6037810 */ /* 0x002fe20007ffe0ff */
[----:B------:R1:W-:Y:S02]  /*7ec0*/  STL [R1+0x26a8], R16 ;  /* 0x0026a81001007387 */ /* 0x0003e40000100800 */
[C---:B------:R-:W-:Y:S01]  /*7ed0*/  IMAD R39, R251.reuse, R44, R39 ;  /* 0x0000002cfb277224 */ /* 0x040fe200078e0227 */
[----:B------:R-:W-:Y:S01]  /*7ee0*/  IABS R44, R14 ;  /* 0x0000000e002c7213 */ /* 0x000fe20000000000 */
[----:B------:R-:W-:Y:S01]  /*7ef0*/  IMAD.HI.U32 R48, R250, R43, RZ ;  /* 0x0000002bfa307227 */ /* 0x000fe200078e00ff */
[C---:B---3--:R-:W-:Y:S01]  /*7f00*/  IADD3 R2, R246.reuse, 0x11d, RZ ;  /* 0x0000011df6027810 */ /* 0x048fe20007ffe0ff */
[----:B------:R-:W-:Y:S01]  /*7f10*/  STL [R1+0x26b8], R15 ;  /* 0x0026b80f01007387 */ /* 0x000fe20000100800 */
[C---:B------:R-:W-:Y:S01]  /*7f20*/  IADD3 R14, R246.reuse, 0x11b, RZ ;  /* 0x0000011bf60e7810 */ /* 0x040fe20007ffe0ff */
[C---:B------:R-:W-:Y:S01]  /*7f30*/  IMAD R42, R251.reuse, R47, R42 ;  /* 0x0000002ffb2a7224 */ /* 0x040fe200078e022a */
[----:B------:R-:W-:Y:S01]  /*7f40*/  IABS R47, R16 ;  /* 0x00000010002f7213 */ /* 0x000fe20000000000 */
[----:B------:R-:W-:Y:S01]  /*7f50*/  IMAD.MOV R51, RZ, RZ, -R51 ;  /* 0x000000ffff337224 */ /* 0x000fe200078e0a33 */
[----:B-1----:R-:W-:Y:S01]  /*7f60*/  IADD3 R16, R246, 0x11e, RZ ;  /* 0x0000011ef6107810 */ /* 0x002fe20007ffe0ff */
[C---:B------:R-:W-:Y:S01]  /*7f70*/  IMAD.HI.U32 R50, R250.reuse, R45, RZ ;  /* 0x0000002dfa327227 */ /* 0x040fe200078e00ff */
[----:B------:R-:W-:Y:S03]  /*7f80*/  STL [R1+0x26c8], R14 ;  /* 0x0026c80e01007387 */ /* 0x000fe60000100800 */
[----:B------:R-:W-:Y:S01]  /*7f90*/  IMAD.MOV R48, RZ, RZ, -R48 ;  /* 0x000000ffff307224 */ /* 0x000fe200078e0a30 */
[----:B------:R-:W-:Y:S01]  /*7fa0*/  STL [R1+0x26d8], R3 ;  /* 0x0026d80301007387 */ /* 0x000fe20000100800 */
[----:B------:R-:W-:Y:S01]  /*7fb0*/  IMAD R46, R251, R51, R46 ;  /* 0x00000033fb2e7224 */ /* 0x000fe200078e022e */
[----:B------:R-:W-:Y:S01]  /*7fc0*/  IABS R51, R2 ;  /* 0x0000000200337213 */ /* 0x000fe20000000000 */
[C---:B------:R-:W-:Y:S01]  /*7fd0*/  IMAD.HI.U32 R49, R250.reuse, R44, RZ ;  /* 0x0000002cfa317227 */ /* 0x040fe200078e00ff */
[----:B------:R1:W-:Y:S03]  /*7fe0*/  STL [R1+0x26e8], R2 ;  /* 0x0026e80201007387 */ /* 0x0003e60000100800 */
[----:B------:R-:W-:Y:S01]  /*7ff0*/  IMAD.MOV R50, RZ, RZ, -R50 ;  /* 0x000000ffff327224 */ /* 0x000fe200078e0a32 */
[----:B------:R2:W-:Y:S01]  /*8000*/  STL [R1+0x2694], R16 ;  /* 0x0026941001007387 */ /* 0x0005e20000100800 */
[----:B------:R-:W-:-:S04]  /*8010*/  IMAD.HI.U32 R52, R250, R47, RZ ;  /* 0x0000002ffa347227 */ /* 0x000fc800078e00ff */
[C---:B------:R-:W-:Y:S01]  /*8020*/  IMAD R43, R251.reuse, R48, R43 ;  /* 0x00000030fb2b7224 */ /* 0x040fe200078e022b */
[----:B------:R-:W-:Y:S01]  /*8030*/  IABS R48, R15 ;  /* 0x0000000f00307213 */ /* 0x000fe20000000000 */
[----:B------:R-:W-:Y:S01]  /*8040*/  IMAD.MOV R49, RZ, RZ, -R49 ;  /* 0x000000ffff317224 */ /* 0x000fe200078e0a31 */
[C---:B-1----:R-:W-:Y:S01]  /*8050*/  IADD3 R2, R246.reuse, 0x122, RZ ;  /* 0x00000122f6027810 */ /* 0x042fe20007ffe0ff */
[----:B------:R-:W-:Y:S01]  /*8060*/  IMAD R45, R251, R50, R45 ;  /* 0x00000032fb2d7224 */ /* 0x000fe200078e022d */
[----:B------:R-:W-:Y:S01]  /*8070*/  IABS R50, R3 ;  /* 0x0000000300327213 */ /* 0x000fe20000000000 */
[----:B------:R-:W-:Y:S01]  /*8080*/  IMAD.MOV R52, RZ, RZ, -R52 ;  /* 0x000000ffff347224 */ /* 0x000fe200078e0a34 */
[----:B------:R-:W-:Y:S01]  /*8090*/  IADD3 R15, R246, 0x11f, RZ ;  /* 0x0000011ff60f7810 */ /* 0x000fe20007ffe0ff */
[----:B------:R-:W-:Y:S01]  /*80a0*/  IMAD.HI.U32 R56, R250, R51, RZ ;  /* 0x00000033fa387227 */ /* 0x000fe200078e00ff */
[----:B------:R-:W-:-:S03]  /*80b0*/  IADD3 R3, R246, 0x121, RZ ;  /* 0x00000121f6037810 */ /* 0x000fc60007ffe0ff */
[C---:B------:R-:W-:Y:S01]  /*80c0*/  IMAD R44, R251.reuse, R49, R44 ;  /* 0x00000031fb2c7224 */ /* 0x040fe200078e022c */
[----:B------:R-:W-:Y:S01]  /*80d0*/  IABS R49, R14 ;  /* 0x0000000e00317213 */ /* 0x000fe20000000000 */
[----:B------:R-:W-:Y:S01]  /*80e0*/  IMAD.HI.U32 R53, R250, R48, RZ ;  /* 0x00000030fa357227 */ /* 0x000fe200078e00ff */
[C---:B------:R-:W-:Y:S01]  /*80f0*/  IADD3 R14, R246.reuse, 0x120, RZ ;  /* 0x00000120f60e7810 */ /* 0x040fe20007ffe0ff */
[----:B------:R-:W-:Y:S02]  /*8100*/  STL [R1+0x26a0], R15 ;  /* 0x0026a00f01007387 */ /* 0x000fe40000100800 */
[C---:B------:R-:W-:Y:S01]  /*8110*/  IMAD R47, R251.reuse, R52, R47 ;  /* 0x00000034fb2f7224 */ /* 0x040fe200078e022f */
[----:B------:R-:W-:Y:S01]  /*8120*/  IABS R52, R16 ;  /* 0x0000001000347213 */ /* 0x000fe20000000000 */
[----:B------:R-:W-:Y:S01]  /*8130*/  IMAD.MOV R56, RZ, RZ, -R56 ;  /* 0x000000ffff387224 */ /* 0x000fe200078e0a38 */
[----:B--2---:R-:W-:Y:S01]  /*8140*/  IADD3 R16, R246, 0x123, RZ ;  /* 0x00000123f6107810 */ /* 0x004fe20007ffe0ff */
        /* <DEDUP_REMOVED lines=1059> */
[----:B------:R-:W-:Y:S01]  /*c380*/  STL [R1+0x2268], R16 ;  /* 0x0022681001007387 */ /* 0x000fe20000100800 */
        /* <DEDUP_REMOVED lines=14> */
[----:B------:R-:W-:Y:S01]  /*c470*/  IADD3 R14, R246, 0x1d4, RZ ;  /* 0x000001d4f60e7810 */ /* 0x000fe20007ffe0ff */
[----:B------:R-:W-:Y:S02]  /*c480*/  STL [R1+0x2264], R15 ;  /* 0x0022640f01007387 */ /* 0x000fe40000100800 */
[----:B------:R-:W-:Y:S01]  /*c490*/  IMAD R227, R251, R232, R227 ;  /* 0x000000e8fbe37224 */ /* 0x000fe200078e02e3 */
[----:B------:R-:W-:Y:S01]  /*c4a0*/  IABS R232, R16 ;  /* 0x0000001000e87213 */ /* 0x000fe20000000000 */
[----:B------:R-:W-:Y:S01]  /*c4b0*/  IMAD.MOV R236, RZ, RZ, -R236 ;  /* 0x000000ffffec7224 */ /* 0x000fe200078e0aec */
[----:B------:R-:W-:Y:S01]  /*c4c0*/  STL [R1+0x2260], R14 ;  /* 0x0022600e01007387 */ /* 0x000fe20000100800 */
[----:B------:R-:W-:-:S03]  /*c4d0*/  IMAD.HI.U32 R235, R250, R230, RZ ;  /* 0x000000e6faeb7227 */ /* 0x000fc600078e00ff */
[----:B------:R-:W-:Y:S01]  /*c4e0*/  STL [R1+0x225c], R3 ;  /* 0x00225c0301007387 */ /* 0x000fe20000100800 */
[----:B------:R-:W-:Y:S02]  /*c4f0*/  IMAD.MOV R233, RZ, RZ, -R233 ;  /* 0x000000ffffe97224 */ /* 0x000fe400078e0ae9 */
[----:B------:R-:W-:Y:S01]  /*c500*/  IMAD R231, R251, R236, R231 ;  /* 0x000000ecfbe77224 */ /* 0x000fe200078e02e7 */
[----:B------:R-:W-:Y:S01]  /*c510*/  IABS R236, R2 ;  /* 0x0000000200ec7213 */ /* 0x000fe20000000000 */
[C---:B------:R-:W-:Y:S01]  /*c520*/  IMAD.HI.U32 R234, R250.reuse, R229, RZ ;  /* 0x000000e5faea7227 */ /* 0x040fe200078e00ff */
[----:B------:R1:W-:Y:S03]  /*c530*/  STL [R1+0x2258], R2 ;  /* 0x0022580201007387 */ /* 0x0003e60000100800 */
[----:B------:R-:W-:Y:S02]  /*c540*/  IMAD.MOV R235, RZ, RZ, -R235 ;  /* 0x000000ffffeb7224 */ /* 0x000fe400078e0aeb */
[----:B------:R-:W-:-:S04]  /*c550*/  IMAD.HI.U32 R237, R250, R232, RZ ;  /* 0x000000e8faed7227 */ /* 0x000fc800078e00ff */
[C---:B------:R-:W-:Y:S01]  /*c560*/  IMAD R228, R251.reuse, R233, R228 ;  /* 0x000000e9fbe47224 */ /* 0x040fe200078e02e4 */
[----:B------:R-:W-:Y:S01]  /*c570*/  IABS R233, R15 ;  /* 0x0000000f00e97213 */ /* 0x000fe20000000000 */
[----:B------:R-:W-:Y:S01]  /*c580*/  IMAD.MOV R234, RZ, RZ, -R234 ;  /* 0x000000ffffea7224 */ /* 0x000fe200078e0aea */
[----:B-1----:R-:W1:Y:S01]  /*c590*/  S2R R2, SR_TID.X ;  /* 0x0000000000027919 */ /* 0x002e620000002100 */
[----:B------:R-:W-:Y:S01]  /*c5a0*/  IMAD R230, R251, R235, R230 ;  /* 0x000000ebfbe67224 */ /* 0x000fe200078e02e6 */
[----:B------:R-:W-:Y:S01]  /*c5b0*/  IABS R235, R3 ;  /* 0x0000000300eb7213 */ /* 0x000fe20000000000 */
[----:B------:R-:W-:Y:S01]  /*c5c0*/  IMAD.MOV R237, RZ, RZ, -R237 ;  /* 0x000000ffffed7224 */ /* 0x000fe200078e0aed */
[----:B------:R-:W-:Y:S01]  /*c5d0*/  IADD3 R3, R246, 0x1d8, RZ ;  /* 0x000001d8f6037810 */ /* 0x000fe20007ffe0ff */
[----:B------:R-:W-:Y:S01]  /*c5e0*/  IMAD.HI.U32 R241, R250, R236, RZ ;  /* 0x000000ecfaf17227 */ /* 0x000fe200078e00ff */
[----:B------:R-:W-:-:S03]  /*c5f0*/  IADD3 R15, R246, 0x1d9, RZ ;  /* 0x000001d9f60f7810 */ /* 0x000fc60007ffe0ff */
[----:B------:R-:W-:Y:S01]  /*c600*/  IMAD R229, R251, R234, R229 ;  /* 0x000000eafbe57224 */ /* 0x000fe200078e02e5 */
[----:B------:R-:W-:Y:S01]  /*c610*/  IABS R234, R14 ;  /* 0x0000000e00ea7213 */ /* 0x000fe20000000000 */
[----:B------:R-:W-:Y:S01]  /*c620*/  IMAD.HI.U32 R238, R250, R233, RZ ;  /* 0x000000e9faee7227 */ /* 0x000fe200078e00ff */
[----:B------:R-:W-:-:S03]  /*c630*/  IADD3 R14, R246, 0x1d7, RZ ;  /* 0x000001d7f60e7810 */ /* 0x000fc60007ffe0ff */
[----:B------:R-:W-:Y:S02]  /*c640*/  IMAD R232, R251, R237, R232 ;  /* 0x000000edfbe87224 */ /* 0x000fe400078e02e8 */
[----:B------:R-:W-:Y:S01]  /*c650*/  IMAD.MOV R237, RZ, RZ, -R241 ;  /* 0x000000ffffed7224 */ /* 0x000fe200078e0af1 */
[----:B------:R2:W-:Y:S01]  /*c660*/  STL [R1+0x2254], R14 ;  /* 0x0022540e01007387 */ /* 0x0005e20000100800 */
[----:B------:R-:W-:-:S03]  /*c670*/  IMAD.HI.U32 R239, R250, R235, RZ ;  /* 0x000000ebfaef7227 */ /* 0x000fc600078e00ff */
[----:B------:R3:W-:Y:S01]  /*c680*/  STL [R1+0x2250], R3 ;  /* 0x0022500301007387 */ /* 0x0007e20000100800 */
[----:B------:R-:W-:Y:S01]  /*c690*/  IMAD.MOV R238, RZ, RZ, -R238 ;  /* 0x000000ffffee7224 */ /* 0x000fe200078e0aee */
[----:B-1----:R-:W-:Y:S01]  /*c6a0*/  LOP3.LUT R2, R2, 0x7f, RZ, 0xc0, !PT ;  /* 0x0000007f02027812 */ /* 0x002fe200078ec0ff */
[C---:B------:R-:W-:Y:S01]  /*c6b0*/  IMAD R236, R251.reuse, R237, R236 ;  /* 0x000000edfbec7224 */ /* 0x040fe200078e02ec */
[----:B------:R-:W-:Y:S01]  /*c6c0*/  IABS R237, R14 ;  /* 0x0000000e00ed7213 */ /* 0x000fe20000000000 */
[----:B------:R-:W-:Y:S01]  /*c6d0*/  IMAD.MOV R239, RZ, RZ, -R239 ;  /* 0x000000ffffef7224 */ /* 0x000fe200078e0aef */
[----:B--2---:R-:W-:Y:S01]  /*c6e0*/  IADD3 R14, R246, 0x1da, RZ ;  /* 0x000001daf60e7810 */ /* 0x004fe20007ffe0ff */
[C---:B------:R-:W-:Y:S01]  /*c6f0*/  IMAD.HI.U32 R240, R250.reuse, R234, RZ ;  /* 0x000000eafaf07227 */ /* 0x040fe200078e00ff */
[----:B------:R1:W-:Y:S03]  /*c700*/  STL [R1+0x224c], R15 ;  /* 0x00224c0f01007387 */ /* 0x0003e60000100800 */
[C---:B------:R-:W-:Y:S01]  /*c710*/  IMAD R233, R251.reuse, R238, R233 ;  /* 0x000000eefbe97224 */ /* 0x040fe200078e02e9 */
[----:B------:R-:W-:Y:S01]  /*c720*/  IABS R238, R3 ;  /* 0x0000000300ee7213 */ /* 0x000fe20000000000 */
[----:B------:R-:W-:Y:S01]  /*c730*/  IMAD R235, R251, R239, R235 ;  /* 0x000000effbeb7224 */ /* 0x000fe200078e02eb */
[----:B------:R-:W-:Y:S01]  /*c740*/  IABS R239, R15 ;  /* 0x0000000f00ef7213 */ /* 0x000fe20000000000 */
[----:B------:R-:W-:Y:S01]  /*c750*/  IMAD.HI.U32 R242, R250, R237, RZ ;  /* 0x000000edfaf27227 */ /* 0x000fe200078e00ff */
[C---:B---3--:R-:W-:Y:S01]  /*c760*/  IADD3 R3, R246.reuse, 0x1db, RZ ;  /* 0x000001dbf6037810 */ /* 0x048fe20007ffe0ff */
[----:B------:R2:W-:Y:S01]  /*c770*/  STL [R1+0x2248], R14 ;  /* 0x0022480e01007387 */ /* 0x0005e20000100800 */
[----:B-1----:R-:W-:Y:S01]  /*c780*/  IADD3 R15, R246, 0x1de, RZ ;  /* 0x000001def60f7810 */ /* 0x002fe20007ffe0ff */
[----:B------:R-:W-:Y:S01]  /*c790*/  IMAD.MOV R240, RZ, RZ, -R240 ;  /* 0x000000fffff07224 */ /* 0x000fe200078e0af0 */
[----:B------:R-:W-:Y:S01]  /*c7a0*/  IABS R241, R3 ;  /* 0x0000000300f17213 */ /* 0x000fe20000000000 */
[----:B------:R-:W-:Y:S01]  /*c7b0*/  IMAD.HI.U32 R243, R250, R238, RZ ;  /* 0x000000eefaf37227 */ /* 0x000fe200078e00ff */
[----:B------:R1:W-:Y:S03]  /*c7c0*/  STL [R1+0x2244], R3 ;  /* 0x0022440301007387 */ /* 0x0003e60000100800 */
[----:B------:R-:W-:-:S02]  /*c7d0*/  IMAD.MOV R242, RZ, RZ, -R242 ;  /* 0x000000fffff27224 */ /* 0x000fc400078e0af2 */
[C---:B------:R-:W-:Y:S01]  /*c7e0*/  IMAD R234, R251.reuse, R240, R234 ;  /* 0x000000f0fbea7224 */ /* 0x040fe200078e02ea */
[----:B------:R-:W-:Y:S01]  /*c7f0*/  IABS R240, R14 ;  /* 0x0000000e00f07213 */ /* 0x000fe20000000000 */
[----:B------:R-:W-:Y:S01]  /*c800*/  IMAD.HI.U32 R244, R250, R239, RZ ;  /* 0x000000effaf47227 */ /* 0x000fe200078e00ff */
[C---:B--2---:R-:W-:Y:S02]  /*c810*/  IADD3 R14, R246.reuse, 0x1dc, RZ ;  /* 0x000001dcf60e7810 */ /* 0x044fe40007ffe0ff */
[----:B-1----:R-:W-:Y:S01]  /*c820*/  IADD3 R3, R246, 0x1dd, RZ ;  /* 0x000001ddf6037810 */ /* 0x002fe20007ffe0ff */
[----:B------:R-:W-:Y:S02]  /*c830*/  IMAD.MOV R243, RZ, RZ, -R243 ;  /* 0x000000fffff37224 */ /* 0x000fe400078e0af3 */
[----:B------:R-:W-:Y:S01]  /*c840*/  IMAD R237, R251, R242, R237 ;  /* 0x000000f2fbed7224 */ /* 0x000fe200078e02ed */
[----:B------:R1:W-:Y:S01]  /*c850*/  STL [R1+0x2240], R14 ;  /* 0x0022400e01007387 */ /* 0x0003e20000100800 */
[----:B------:R-:W-:-:S02]  /*c860*/  IMAD.MOV R242, RZ, RZ, -R244 ;  /* 0x000000fffff27224 */ /* 0x000fc400078e0af4 */
[C---:B------:R-:W-:Y:S01]  /*c870*/  IMAD.HI.U32 R245, R250.reuse, R240, RZ ;  /* 0x000000f0faf57227 */ /* 0x040fe200078e00ff */
[----:B------:R2:W-:Y:S03]  /*c880*/  STL [R1+0x223c], R3 ;  /* 0x00223c0301007387 */ /* 0x0005e60000100800 */
[----:B------:R-:W-:Y:S01]  /*c890*/  IMAD R238, R251, R243, R238 ;  /* 0x000000f3fbee7224 */ /* 0x000fe200078e02ee */
[----:B------:R-:W-:Y:S01]  /*c8a0*/  STL [R1+0x2238], R15 ;  /* 0x0022380f01007387 */ /* 0x000fe20000100800 */
[----:B------:R-:W-:-:S04]  /*c8b0*/  IMAD.HI.U32 R243, R250, R241, RZ ;  /* 0x000000f1faf37227 */ /* 0x000fc800078e00ff */
[----:B------:R-:W-:Y:S01]  /*c8c0*/  IMAD R239, R251, R242, R239 ;  /* 0x000000f2fbef7224 */ /* 0x000fe200078e02ef */
[----:B------:R-:W-:Y:S01]  /*c8d0*/  IABS R242, R14 ;  /* 0x0000000e00f27213 */ /* 0x000fe20000000000 */
[----:B------:R-:W-:Y:S01]  /*c8e0*/  IMAD.MOV R244, RZ, RZ, -R245 ;  /* 0x000000fffff47224 */ /* 0x000fe200078e0af5 */
[----:B-1----:R-:W-:Y:S01]  /*c8f0*/  IADD3 R14, R246, 0x1df, RZ ;  /* 0x000001dff60e7810 */ /* 0x002fe20007ffe0ff */
[----:B------:R-:W-:Y:S01]  /*c900*/  IMAD.MOV R245, RZ, RZ, -R243 ;  /* 0x000000fffff57224 */ /* 0x000fe200078e0af3 */
[----:B------:R-:W-:Y:S01]  /*c910*/  IABS R243, R3 ;  /* 0x0000000300f37213 */ /* 0x000fe20000000000 */
[----:B--2---:R-:W-:Y:S02]  /*c920*/  IMAD.MOV.U32 R3, RZ, RZ, R247 ;  /* 0x000000ffff037224 */ /* 0x004fe400078e00f7 */
[----:B------:R-:W-:Y:S01]  /*c930*/  IMAD.HI.U32 R247, R250, R242, RZ ;  /* 0x000000f2faf77227 */ /* 0x000fe200078e00ff */
[----:B------:R-:W-:Y:S03]  /*c940*/  STL [R1+0x2234], R14 ;  /* 0x0022340e01007387 */ /* 0x000fe60000100800 */
[----:B------:R-:W-:-:S02]  /*c950*/  IMAD R2, R248, 0x80, R2 ;  /* 0x00000080f8027824 */ /* 0x000fc400078e0202 */
[----:B------:R-:W-:Y:S02]  /*c960*/  IMAD.MOV R247, RZ, RZ, -R247 ;  /* 0x000000fffff77224 */ /* 0x000fe400078e0af7 */
[C---:B------:R-:W-:Y:S01]  /*c970*/  IMAD R240, R251.reuse, R244, R240 ;  /* 0x000000f4fbf07224 */ /* 0x040fe200078e02f0 */
[----:B------:R1:W-:Y:S01]  /*c980*/  STL [R1+0x21b4], R2 ;  /* 0x0021b40201007387 */ /* 0x0003e20000100800 */
[C---:B------:R-:W-:Y:S01]  /*c990*/  IMAD R242, R251.reuse, R247, R242 ;  /* 0x000000f7fbf27224 */ /* 0x040fe200078e02f2 */
[----:B------:R-:W-:Y:S01]  /*c9a0*/  IABS R248, R2 ;  /* 0x0000000200f87213 */ /* 0x000fe20000000000 */
[----:B------:R-:W-:Y:S01]  /*c9b0*/  IMAD R241, R251, R245, R241 ;  /* 0x000000f5fbf17224 */ /* 0x000fe200078e02f1 */
[----:B------:R-:W2:Y:S01]  /*c9c0*/  LDL.LU R21, [R1+0x20] ;  /* 0x0000200001157983 */ /* 0x000ea20000300800 */
[----:B------:R-:W-:Y:S01]  /*c9d0*/  IABS R244, R15 ;  /* 0x0000000f00f47213 */ /* 0x000fe20000000000 */
[----:B------:R-:W-:Y:S01]  /*c9e0*/  IMAD.HI.U32 R246, R250, R243, RZ ;  /* 0x000000f3faf67227 */ /* 0x000fe200078e00ff */
[----:B------:R-:W-:Y:S01]  /*c9f0*/  IABS R245, R14 ;  /* 0x0000000e00f57213 */ /* 0x000fe20000000000 */
[----:B-1----:R-:W2:Y:S02]  /*ca00*/  LDL.LU R2, [R1+0x1c] ;  /* 0x00001c0001027983 */ /* 0x002ea40000300800 */
[----:B------:R-:W-:-:S02]  /*ca10*/  IMAD.MOV R246, RZ, RZ, -R246 ;  /* 0x000000fffff67224 */ /* 0x000fc400078e0af6 */
[----:B------:R-:W-:Y:S01]  /*ca20*/  IMAD.MOV.U32 R16, RZ, RZ, R249 ;  /* 0x000000ffff107224 */ /* 0x000fe200078e00f9 */
[----:B------:R-:W4:Y:S04]  /*ca30*/  LDL.LU R20, [R1+0x18] ;  /* 0x0000180001147983 */ /* 0x000f280000300800 */
[----:B------:R1:W-:Y:S04]  /*ca40*/  STL [R1+0x2c84], R242 ;  /* 0x002c84f201007387 */ /* 0x0003e80000100800 */
[----:B-1----:R-:W2:Y:S01]  /*ca50*/  LDL R242, [R1+0xa20] ;  /* 0x000a200001f27983 */ /* 0x002ea20000100800 */
[----:B------:R-:W-:-:S03]  /*ca60*/  IMAD.HI.U32 R249, R250, R244, RZ ;  /* 0x000000f4faf97227 */ /* 0x000fc600078e00ff */
[----:B------:R-:W2:Y:S01]  /*ca70*/  LDL.LU R18, [R1+0x14] ;  /* 0x0000140001127983 */ /* 0x000ea20000300800 */
[----:B------:R-:W-:-:S04]  /*ca80*/  IMAD.HI.U32 R247, R250, R245, RZ ;  /* 0x000000f5faf77227 */ /* 0x000fc800078e00ff */
[----:B------:R-:W-:Y:S02]  /*ca90*/  IMAD R243, R251, R246, R243 ;  /* 0x000000f6fbf37224 */ /* 0x000fe400078e02f3 */
[----:B------:R-:W-:Y:S02]  /*caa0*/  IMAD.MOV R246, RZ, RZ, -R249 ;  /* 0x000000fffff67224 */ /* 0x000fe400078e0af9 */
[----:B------:R-:W-:Y:S01]  /*cab0*/  IMAD.HI.U32 R3, R3, R248, RZ ;  /* 0x000000f803037227 */ /* 0x000fe200078e00ff */
[----:B------:R-:W-:-:S03]  /*cac0*/  IABS R27, c[0x0][0x178] ;  /* 0x00005e00001b7a13 */ /* 0x000fc60000000000 */
[----:B------:R-:W-:Y:S02]  /*cad0*/  IMAD.MOV R249, RZ, RZ, -R247 ;  /* 0x000000fffff97224 */ /* 0x000fe400078e0af7 */
[----:B------:R-:W-:Y:S02]  /*cae0*/  IMAD.MOV R3, RZ, RZ, -R3 ;  /* 0x000000ffff037224 */ /* 0x000fe400078e0a03 */
[----:B------:R-:W-:Y:S02]  /*caf0*/  IMAD R244, R251, R246, R244 ;  /* 0x000000f6fbf47224 */ /* 0x000fe400078e02f4 */
[----:B------:R-:W-:Y:S02]  /*cb00*/  IMAD R3, R27, R3, R248 ;  /* 0x000000031b037224 */ /* 0x000fe400078e02f8 */
[----:B------:R-:W-:Y:S02]  /*cb10*/  IMAD R245, R251, R249, R245 ;  /* 0x000000f9fbf57224 */ /* 0x000fe400078e02f5 */
[----:B------:R-:W-:Y:S01]  /*cb20*/  IMAD.MOV.U32 R22, RZ, RZ, R16 ;  /* 0x000000ffff167224 */ /* 0x000fe200078e0010 */
[----:B--2---:R-:W-:-:S02]  /*cb30*/  IADD3 R15, R242, 0x1e0, RZ ;  /* 0x000001e0f20f7810 */ /* 0x004fc40007ffe0ff */
[C---:B------:R-:W-:Y:S02]  /*cb40*/  IADD3 R14, R242.reuse, 0x1e1, RZ ;  /* 0x000001e1f20e7810 */ /* 0x040fe40007ffe0ff */
[----:B------:R-:W-:Y:S01]  /*cb50*/  IADD3 R17, R242, 0x1e2, RZ ;  /* 0x000001e2f2117810 */ /* 0x000fe20007ffe0ff */
[----:B------:R-:W-:Y:S01]  /*cb60*/  STL [R1+0x2230], R15 ;  /* 0x0022300f01007387 */ /* 0x000fe20000100800 */
[----:B------:R-:W-:-:S03]  /*cb70*/  IABS R247, R14 ;  /* 0x0000000e00f77213 */ /* 0x000fc60000000000 */
[----:B------:R1:W-:Y:S01]  /*cb80*/  STL [R1+0x222c], R14 ;  /* 0x00222c0e01007387 */ /* 0x0003e20000100800 */
[----:B------:R-:W-:-:S03]  /*cb90*/  IABS R246, R15 ;  /* 0x0000000f00f67213 */ /* 0x000fc60000000000 */
[----:B------:R2:W-:Y:S01]  /*cba0*/  STL [R1+0x2228], R17 ;  /* 0x0022281101007387 */ /* 0x0005e20000100800 */
[----:B-1----:R-:W-:Y:S02]  /*cbb0*/  IADD3 R14, R242, 0x1e3, RZ ;  /* 0x000001e3f20e7810 */ /* 0x002fe40007ffe0ff */
[----:B------:R-:W-:-:S03]  /*cbc0*/  IABS R248, R17 ;  /* 0x0000001100f87213 */ /* 0x000fc60000000000 */
[----:B------:R1:W-:Y:S01]  /*cbd0*/  STL [R1+0x2224], R14 ;  /* 0x0022240e01007387 */ /* 0x0003e20000100800 */
[----:B------:R-:W-:-:S03]  /*cbe0*/  IMAD.HI.U32 R249, R250, R247, RZ ;  /* 0x000000f7faf97227 */ /* 0x000fc600078e00ff */
[----:B------:R-:W3:Y:S04]  /*cbf0*/  LDL.LU R19, [R1+0x10] ;  /* 0x0000100001137983 */ /* 0x000ee80000300800 */
[----:B--2---:R-:W2:Y:S01]  /*cc00*/  LDL.LU R17, [R1+0xc] ;  /* 0x00000c0001117983 */ /* 0x004ea20000300800 */
[----:B------:R-:W-:Y:S01]  /*cc10*/  IMAD.HI.U32 R15, R250, R246, RZ ;  /* 0x000000f6fa0f7227 */ /* 0x000fe200078e00ff */
[----:B------:R-:W-:Y:S02]  /*cc20*/  IABS R23, R14 ;  /* 0x0000000e00177213 */ /* 0x000fe40000000000 */
[----:B------:R-:W3:Y:S01]  /*cc30*/  LDL.LU R16, [R1+0x8] ;  /* 0x0000080001107983 */ /* 0x000ee20000300800 */
[----:B------:R-:W-:Y:S02]  /*cc40*/  IMAD.MOV R249, RZ, RZ, -R249 ;  /* 0x000000fffff97224 */ /* 0x000fe400078e0af9 */
[----:B------:R-:W-:-:S02]  /*cc50*/  IMAD.MOV R24, RZ, RZ, -R15 ;  /* 0x000000ffff187224 */ /* 0x000fc400078e0a0f */
[----:B------:R-:W3:Y:S01]  /*cc60*/  LDL.LU R15, [R1+0x4] ;  /* 0x00000400010f7983 */ /* 0x000ee20000300800 */
[----:B------:R-:W-:Y:S02]  /*cc70*/  IMAD R247, R251, R249, R247 ;  /* 0x000000f9fbf77224 */ /* 0x000fe400078e02f7 */
[----:B------:R-:W-:Y:S01]  /*cc80*/  IMAD.MOV.U32 R249, RZ, RZ, R23 ;  /* 0x000000fffff97224 */ /* 0x000fe200078e0017 */
[----:B-1----:R-:W3:Y:S01]  /*cc90*/  LDL.LU R14, [R1] ;  /* 0x00000000010e7983 */ /* 0x002ee20000300800 */
[----:B------:R-:W-:-:S03]  /*cca0*/  IMAD.HI.U32 R23, R250, R248, RZ ;  /* 0x000000f8fa177227 */ /* 0x000fc600078e00ff */
[----:B------:R-:W3:Y:S01]  /*ccb0*/  LDL R26, [R1+0x2280] ;  /* 0x00228000011a7983 */ /* 0x000ee20000100800 */
[----:B------:R-:W-:Y:S02]  /*ccc0*/  IMAD.MOV R23, RZ, RZ, -R23 ;  /* 0x000000ffff177224 */ /* 0x000fe400078e0a17 */
[C---:B------:R-:W-:Y:S01]  /*ccd0*/  IMAD R246, R251.reuse, R24, R246 ;  /* 0x00000018fbf67224 */ /* 0x040fe200078e02f6 */
[----:B------:R-:W3:Y:S01]  /*cce0*/  LDL R25, [R1+0x2284] ;  /* 0x0022840001197983 */ /* 0x000ee20000100800 */
[----:B------:R-:W-:Y:S02]  /*ccf0*/  IMAD R248, R251, R23, R248 ;  /* 0x00000017fbf87224 */ /* 0x000fe400078e02f8 */
[----:B------:R-:W-:Y:S01]  /*cd00*/  IMAD.HI.U32 R24, R250, R249, RZ ;  /* 0x000000f9fa187227 */ /* 0x000fe200078e00ff */
[----:B------:R-:W3:Y:S03]  /*cd10*/  LDL R23, [R1+0x2290] ;  /* 0x0022900001177983 */ /* 0x000ee60000100800 */
[----:B------:R-:W-:-:S02]  /*cd20*/  IMAD.MOV R28, RZ, RZ, -R24 ;  /* 0x000000ffff1c7224 */ /* 0x000fc400078e0a18 */
[----:B------:R-:W3:Y:S01]  /*cd30*/  LDL R24, [R1+0x2288] ;  /* 0x0022880001187983 */ /* 0x000ee20000100800 */
[----:B------:R-:W-:Y:S02]  /*cd40*/  ISETP.GT.U32.AND P1, PT, R27, R3, PT ;  /* 0x000000031b00720c */ /* 0x000fe40003f24070 */
[C---:B----4-:R-:W-:Y:S01]  /*cd50*/  ISETP.GT.U32.AND P5, PT, R251.reuse, R20, PT ;  /* 0x00000014fb00720c */ /* 0x050fe20003fa4070 */
[----:B------:R-:W4:Y:S01]  /*cd60*/  LDL.LU R29, [R1+0x64] ;  /* 0x00006400011d7983 */ /* 0x000f220000300800 */
[C---:B------:R-:W-:Y:S02]  /*cd70*/  ISETP.GT.U32.AND P2, PT, R251.reuse, R21, PT ;  /* 0x00000015fb00720c */ /* 0x040fe40003f44070 */
[C---:B------:R-:W-:Y:S02]  /*cd80*/  ISETP.GT.U32.AND P3, PT, R251.reuse, R2, PT ;  /* 0x00000002fb00720c */ /* 0x040fe40003f64070 */
[----:B------:R-:W-:-:S05]  /*cd90*/  ISETP.GT.U32.AND P0, PT, R251, R18, PT ;  /* 0x00000012fb00720c */ /* 0x000fca0003f04070 */
[----:B------:R-:W-:Y:S02]  /*cda0*/  @!P1 IMAD.IADD R3, R3, 0x1, -R27 ;  /* 0x0000000103039824 */ /* 0x000fe400078e0a1b */
[--C-:B------:R-:W-:Y:S02]  /*cdb0*/  @!P5 IMAD.IADD R20, R20, 0x1, -R251.reuse ;  /* 0x000000011414d824 */ /* 0x100fe400078e0afb */
[--C-:B------:R-:W-:Y:S02]  /*cdc0*/  @!P2 IMAD.IADD R21, R21, 0x1, -R251.reuse ;  /* 0x000000011515a824 */ /* 0x100fe400078e0afb */
[--C-:B------:R-:W-:Y:S01]  /*cdd0*/  @!P3 IMAD.IADD R2, R2, 0x1, -R251.reuse ;  /* 0x000000010202b824 */ /* 0x100fe200078e0afb */
[----:B------:R-:W-:Y:S02]  /*cde0*/  ISETP.GT.U32.AND P3, PT, R27, R3, PT ;  /* 0x000000031b00720c */ /* 0x000fe40003f64070 */
[C---:B------:R-:W-:Y:S02]  /*cdf0*/  ISETP.GT.U32.AND P6, PT, R251.reuse, R20, PT ;  /* 0x00000014fb00720c */ /* 0x040fe40003fc4070 */
[C---:B------:R-:W-:Y:S01]  /*ce00*/  ISETP.GT.U32.AND P4, PT, R251.reuse, R21, PT ;  /* 0x00000015fb00720c */ /* 0x040fe20003f84070 */
[----:B------:R-:W-:Y:S01]  /*ce10*/  @!P0 IMAD.IADD R18, R18, 0x1, -R251 ;  /* 0x0000000112128824 */ /* 0x000fe200078e0afb */
[----:B------:R-:W-:-:S07]  /*ce20*/  ISETP.GT.U32.AND P2, PT, R251, R2, PT ;  /* 0x00000002fb00720c */ /* 0x000fce0003f44070 */
[----:B------:R-:W-:Y:S02]  /*ce30*/  @!P3 IMAD.IADD R3, R3, 0x1, -R27 ;  /* 0x000000010303b824 */ /* 0x000fe400078e0a1b */
[--C-:B------:R-:W-:Y:S01]  /*ce40*/  @!P6 IMAD.IADD R20, R20, 0x1, -R251.reuse ;  /* 0x000000011414e824 */ /* 0x100fe200078e0afb */
[----:B------:R-:W-:Y:S01]  /*ce50*/  ISETP.GT.U32.AND P6, PT, R251, R252, PT ;  /* 0x000000fcfb00720c */ /* 0x000fe20003fc4070 */
[--C-:B------:R-:W-:Y:S01]  /*ce60*/  @!P4 IMAD.IADD R21, R21, 0x1, -R251.reuse ;  /* 0x000000011515c824 */ /* 0x100fe200078e0afb */
[----:B------:R-:W-:Y:S01]  /*ce70*/  ISETP.GT.U32.AND P5, PT, R251, R18, PT ;  /* 0x00000012fb00720c */ /* 0x000fe20003fa4070 */
[----:B------:R-:W-:Y:S01]  /*ce80*/  @!P2 IMAD.IADD R2, R2, 0x1, -R251 ;  /* 0x000000010202a824 */ /* 0x000fe200078e0afb */
[----:B------:R1:W-:Y:S02]  /*ce90*/  STL [R1+0x3ac], R3 ;  /* 0x0003ac0301007387 */ /* 0x0003e40000100800 */
[----:B-1----:R-:W-:-:S07]  /*cea0*/  IADD3 R3, R242, 0x1e4, RZ ;  /* 0x000001e4f2037810 */ /* 0x002fce0007ffe0ff */
[--C-:B------:R-:W-:Y:S02]  /*ceb0*/  @!P6 IMAD.IADD R252, R252, 0x1, -R251.reuse ;  /* 0x00000001fcfce824 */ /* 0x100fe400078e0afb */
[----:B------:R-:W-:Y:S01]  /*cec0*/  @!P5 IMAD.IADD R18, R18, 0x1, -R251 ;  /* 0x000000011212d824 */ /* 0x000fe200078e0afb */
[----:B------:R-:W-:Y:S04]  /*ced0*/  STL [R1+0x2220], R3 ;  /* 0x0022200301007387 */ /* 0x000fe80000100800 */
[----:B------:R-:W4:Y:S01]  /*cee0*/  LDL.LU R27, [R1+0x60] ;  /* 0x00006000011b7983 */ /* 0x000f220000300800 */
[C---:B------:R-:W-:Y:S01]  /*cef0*/  IMAD R249, R251.reuse, R28, R249 ;  /* 0x0000001cfbf97224 */ /* 0x040fe200078e02f9 */
[C---:B--2---:R-:W-:Y:S02]  /*cf00*/  ISETP.GT.U32.AND P0, PT, R251.reuse, R17, PT ;  /* 0x00000011fb00720c */ /* 0x044fe40003f04070 */
[----:B---3--:R-:W-:-:S02]  /*cf10*/  ISETP.GT.U32.AND P1, PT, R251, R19, PT ;  /* 0x00000013fb00720c */ /* 0x008fc40003f24070 */
[C---:B------:R-:W-:Y:S02]  /*cf20*/  ISETP.GT.U32.AND P3, PT, R251.reuse, R16, PT ;  /* 0x00000010fb00720c */ /* 0x040fe40003f64070 */
[----:B------:R-:W-:-:S07]  /*cf30*/  ISETP.GT.U32.AND P4, PT, R251, R15, PT ;  /* 0x0000000ffb00720c */ /* 0x000fce0003f84070 */
[--C-:B------:R-:W-:Y:S01]  /*cf40*/  @!P0 IMAD.IADD R17, R17, 0x1, -R251.reuse ;  /* 0x0000000111118824 */ /* 0x100fe200078e0afb */
[----:B------:R-:W-:Y:S02]  /*cf50*/  ISETP.GT.U32.AND P2, PT, R251, R14, PT ;  /* 0x0000000efb00720c */ /* 0x000fe40003f44070 */
[----:B------:R-:W-:Y:S01]  /*cf60*/  ISETP.GE.AND P0, PT, R242, RZ, PT ;  /* 0x000000fff200720c */ /* 0x000fe20003f06270 */
[--C-:B------:R-:W-:Y:S01]  /*cf70*/  @!P3 IMAD.IADD R16, R16, 0x1, -R251.reuse ;  /* 0x000000011010b824 */ /* 0x100fe200078e0afb */
[----:B------:R-:W-:Y:S01]  /*cf80*/  ISETP.GE.AND P3, PT, R26, RZ, PT ;  /* 0x000000ff1a00720c */ /* 0x000fe20003f66270 */
[--C-:B------:R-:W-:Y:S01]  /*cf90*/  @!P1 IMAD.IADD R19, R19, 0x1, -R251.reuse ;  /* 0x0000000113139824 */ /* 0x100fe200078e0afb */
[----:B------:R-:W2:Y:S01]  /*cfa0*/  LDL.LU R26, [R1+0x5c] ;  /* 0x00005c00011a7983 */ /* 0x000ea20000300800 */
[----:B------:R-:W-:Y:S01]  /*cfb0*/  @!P4 IMAD.IADD R15, R15, 0x1, -R251 ;  /* 0x000000010f0fc824 */ /* 0x000fe200078e0afb */
[----:B------:R-:W-:Y:S02]  /*cfc0*/  ISETP.GE.AND P4, PT, R25, RZ, PT ;  /* 0x000000ff1900720c */ /* 0x000fe40003f86270 */
[----:B------:R-:W-:Y:S01]  /*cfd0*/  ISETP.GE.AND P6, PT, R23, RZ, PT ;  /* 0x000000ff1700720c */ /* 0x000fe20003fc6270 */
[----:B------:R-:W-:Y:S01]  /*cfe0*/  IMAD.MOV.U32 R23, RZ, RZ, R21 ;  /* 0x000000ffff177224 */ /* 0x000fe200078e0015 */
[----:B------:R-:W-:Y:S01]  /*cff0*/  ISETP.GT.U32.AND P5, PT, R251, R19, PT ;  /* 0x00000013fb00720c */ /* 0x000fe20003fa4070 */
[----:B------:R-:W-:Y:S01]  /*d000*/  @!P2 IMAD.IADD R14, R14, 0x1, -R251 ;  /* 0x000000010e0ea824 */ /* 0x000fe200078e0afb */
[----:B------:R-:W3:Y:S01]  /*d010*/  LDL.LU R25, [R1+0x58] ;  /* 0x0000580001197983 */ /* 0x000ee20000300800 */
[----:B------:R-:W-:Y:S01]  /*d020*/  @!P0 IMAD.MOV R23, RZ, RZ, -R23 ;  /* 0x000000ffff178224 */ /* 0x000fe200078e0a17 */
[----:B------:R-:W-:-:S02]  /*d030*/  ISETP.GE.AND P2, PT, R24, RZ, PT ;  /* 0x000000ff1800720c */ /* 0x000fc40003f46270 */
[----:B------:R-:W3:Y:S01]  /*d040*/  LDL.LU R24, [R1+0x54] ;  /* 0x0000540001187983 */ /* 0x000ee20000300800 */
[----:B------:R-:W-:-:S03]  /*d050*/  @!P3 IMAD.MOV R2, RZ, RZ, -R2 ;  /* 0x000000ffff02b224 */ /* 0x000fc600078e0a02 */
[----:B------:R-:W3:Y:S04]  /*d060*/  LDL.LU R28, [R1+0x50] ;  /* 0x00005000011c7983 */ /* 0x000ee80000300800 */
[----:B------:R-:W3:Y:S04]  /*d070*/  LDL R21, [R1+0x229c] ;  /* 0x00229c0001157983 */ /* 0x000ee80000100800 */
[----:B------:R1:W-:Y:S01]  /*d080*/  STL [R1+0x5c4], R23 ;  /* 0x0005c41701007387 */ /* 0x0003e20000100800 */
[----:B------:R-:W-:Y:S02]  /*d090*/  @!P5 IMAD.IADD R19, R19, 0x1, -R251 ;  /* 0x000000011313d824 */ /* 0x000fe400078e0afb */
[----:B-1----:R-:W-:-:S02]  /*d0a0*/  IMAD.MOV.U32 R23, RZ, RZ, R20 ;  /* 0x000000ffff177224 */ /* 0x002fc400078e0014 */
[----:B------:R-:W3:Y:S02]  /*d0b0*/  LDL R20, [R1+0x22a0] ;  /* 0x0022a00001147983 */ /* 0x000ee40000100800 */
[----:B------:R-:W-:Y:S02]  /*d0c0*/  @!P4 IMAD.MOV R23, RZ, RZ, -R23 ;  /* 0x000000ffff17c224 */ /* 0x000fe400078e0a17 */
[----:B------:R1:W-:Y:S01]  /*d0d0*/  STL [R1+0x5c0], R2 ;  /* 0x0005c00201007387 */ /* 0x0003e20000100800 */
[----:B------:R-:W-:-:S03]  /*d0e0*/  @!P2 IMAD.MOV R18, RZ, RZ, -R18 ;  /* 0x000000ffff12a224 */ /* 0x000fc600078e0a12 */
[----:B-1----:R-:W3:Y:S04]  /*d0f0*/  LDL R2, [R1+0x22a8] ;  /* 0x0022a80001027983 */ /* 0x002ee80000100800 */
[----:B------:R1:W-:Y:S02]  /*d100*/  STL [R1+0x5bc], R23 ;  /* 0x0005bc1701007387 */ /* 0x0003e40000100800 */
[----:B-1----:R-:W-:Y:S02]  /*d110*/  IMAD.MOV.U32 R23, RZ, RZ, R19 ;  /* 0x000000ffff177224 */ /* 0x002fe400078e0013 */
[----:B------:R-:W3:Y:S04]  /*d120*/  LDL R19, [R1+0x22b8] ;  /* 0x0022b80001137983 */ /* 0x000ee80000100800 */
[----:B------:R1:W-:Y:S04]  /*d130*/  STL [R1+0x5b8], R18 ;  /* 0x0005b81201007387 */ /* 0x0003e80000100800 */
[----:B-1----:R-:W3:Y:S01]  /*d140*/  LDL R18, [R1+0x227c] ;  /* 0x00227c0001127983 */ /* 0x002ee20000100800 */
[----:B------:R-:W-:-:S02]  /*d150*/  ISETP.GT.U32.AND P1, PT, R251, R0, PT ;  /* 0x00000000fb00720c */ /* 0x000fc40003f24070 */
[C---:B------:R-:W-:Y:S02]  /*d160*/  ISETP.GT.U32.AND P0, PT, R251.reuse, R16, PT ;  /* 0x00000010fb00720c */ /* 0x040fe40003f04070 */
[C---:B------:R-:W-:Y:S02]  /*d170*/  ISETP.GT.U32.AND P3, PT, R251.reuse, R15, PT ;  /* 0x0000000ffb00720c */ /* 0x040fe40003f64070 */
[----:B------:R-:W-:-:S07]  /*d180*/  ISETP.GT.U32.AND P4, PT, R251, R14, PT ;  /* 0x0000000efb00720c */ /* 0x000fce0003f84070 */
[--C-:B------:R-:W-:Y:S01]  /*d190*/  @!P1 IMAD.IADD R0, R0, 0x1, -R251.reuse ;  /* 0x0000000100009824 */ /* 0x100fe200078e0afb */
[C---:B------:R-:W-:Y:S01]  /*d1a0*/  ISETP.GT.U32.AND P1, PT, R251.reuse, R17, PT ;  /* 0x00000011fb00720c */ /* 0x040fe20003f24070 */
[--C-:B------:R-:W-:Y:S01]  /*d1b0*/  @!P0 IMAD.IADD R16, R16, 0x1, -R251.reuse ;  /* 0x0000000110108824 */ /* 0x100fe200078e0afb */
[C---:B------:R-:W-:Y:S02]  /*d1c0*/  ISETP.GT.U32.AND P2, PT, R251.reuse, R252, PT ;  /* 0x000000fcfb00720c */ /* 0x040fe40003f44070 */
[----:B------:R-:W-:Y:S01]  /*d1d0*/  ISETP.GT.U32.AND P5, PT, R251, R0, PT ;  /* 0x00000000fb00720c */ /* 0x000fe20003fa4070 */
[--C-:B------:R-:W-:Y:S01]  /*d1e0*/  @!P3 IMAD.IADD R15, R15, 0x1, -R251.reuse ;  /* 0x000000010f0fb824 */ /* 0x100fe200078e0afb */
[C---:B----4-:R-:W-:Y:S01]  /*d1f0*/  ISETP.GT.U32.AND P0, PT, R251.reuse, R27, PT ;  /* 0x0000001bfb00720c */ /* 0x050fe20003f04070 */
[----:B------:R-:W-:Y:S02]  /*d200*/  @!P4 IMAD.IADD R14, R14, 0x1, -R251 ;  /* 0x000000010e0ec824 */ /* 0x000fe400078e0afb */
[----:B------:R-:W-:Y:S01]  /*d210*/  @!P6 IMAD.MOV R23, RZ, RZ, -R23 ;  /* 0x000000ffff17e224 */ /* 0x000fe200078e0a17 */
[----:B------:R-:W-:-:S03]  /*d220*/  ISETP.GT.U32.AND P6, PT, R251, R29, PT ;  /* 0x0000001dfb00720c */ /* 0x000fc60003fc4070 */
[--C-:B------:R-:W-:Y:S01]  /*d230*/  @!P1 IMAD.IADD R17, R17, 0x1, -R251.reuse ;  /* 0x0000000111119824 */ /* 0x100fe200078e0afb */
[----:B------:R-:W-:Y:S01]  /*d240*/  ISETP.GE.AND P1, PT, R22, RZ, PT ;  /* 0x000000ff1600720c */ /* 0x000fe20003f26270 */
[--C-:B------:R-:W-:Y:S02]  /*d250*/  @!P2 IMAD.IADD R252, R252, 0x1, -R251.reuse ;  /* 0x00000001fcfca824 */ /* 0x100fe400078e0afb */
[--C-:B------:R-:W-:Y:S02]  /*d260*/  @!P5 IMAD.IADD R0, R0, 0x1, -R251.reuse ;  /* 0x000000010000d824 */ /* 0x100fe400078e0afb */
[--C-:B------:R-:W-:Y:S01]  /*d270*/  @!P0 IMAD.IADD R27, R27, 0x1, -R251.reuse ;  /* 0x000000011b1b8824 */ /* 0x100fe200078e0afb */
[----:B------:R1:W-:Y:S03]  /*d280*/  STL [R1+0x5b4], R23 ;  /* 0x0005b41701007387 */ /* 0x0003e60000100800 */
[----:B------:R-:W-:Y:S01]  /*d290*/  @!P6 IMAD.IADD R29, R29, 0x1, -R251 ;  /* 0x000000011d1de824 */ /* 0x000fe200078e0afb */
[----:B------:R-:W-:-:S03]  /*d2a0*/  IABS R3, R3 ;  /* 0x0000000300037213 */ /* 0x000fc60000000000 */
[----:B------:R-:W-:Y:S01]  /*d2b0*/  @!P1 IMAD.MOV R17, RZ, RZ, -R17 ;  /* 0x000000ffff119224 */ /* 0x000fe200078e0a11 */
[----:B-1----:R-:W4:Y:S04]  /*d2c0*/  LDL.LU R23, [R1+0x4c] ;  /* 0x00004c0001177983 */ /* 0x002f280000300800 */
[----:B------:R-:W4:Y:S01]  /*d2d0*/  LDL.LU R30, [R1+0x48] ;  /* 0x00004800011e7983 */ /* 0x000f220000300800 */
[C---:B------:R-:W-:Y:S02]  /*d2e0*/  ISETP.GT.U32.AND P1, PT, R251.reuse, R29, PT ;  /* 0x0000001dfb00720c */ /* 0x040fe40003f24070 */
[C---:B--2---:R-:W-:Y:S02]  /*d2f0*/  ISETP.GT.U32.AND P3, PT, R251.reuse, R26, PT ;  /* 0x0000001afb00720c */ /* 0x044fe40003f64070 */
[----:B---3--:R-:W-:-:S02]  /*d300*/  ISETP.GT.U32.AND P4, PT, R251, R25, PT ;  /* 0x00000019fb00720c */ /* 0x008fc40003f84070 */
[----:B------:R-:W-:-:S09]  /*d310*/  ISETP.GT.U32.AND P2, PT, R251, R24, PT ;  /* 0x00000018fb00720c */ /* 0x000fd20003f44070 */
[--C-:B------:R-:W-:Y:S01]  /*d320*/  @!P3 IMAD.IADD R26, R26, 0x1, -R251.reuse ;  /* 0x000000011a1ab824 */ /* 0x100fe200078e0afb */
[----:B------:R-:W-:Y:S01]  /*d330*/  ISETP.GE.AND P5, PT, R21, RZ, PT ;  /* 0x000000ff1500720c */ /* 0x000fe20003fa6270 */
[----:B------:R-:W-:Y:S01]  /*d340*/  @!P4 IMAD.IADD R25, R25, 0x1, -R251 ;  /* 0x000000011919c824 */ /* 0x000fe200078e0afb */
[----:B------:R-:W-:Y:S01]  /*d350*/  ISETP.GT.U32.AND P6, PT, R251, R28, PT ;  /* 0x0000001cfb00720c */ /* 0x000fe20003fc4070 */
[----:B------:R-:W2:Y:S01]  /*d360*/  LDL.LU R21, [R1+0x44] ;  /* 0x0000440001157983 */ /* 0x000ea20000300800 */
[----:B------:R-:W-:-:S03]  /*d370*/  ISETP.GE.AND P0, PT, R20, RZ, PT ;  /* 0x000000ff1400720c */ /* 0x000fc60003f06270 */
[----:B------:R-:W3:Y:S06]  /*d380*/  LDL.LU R22, [R1+0x40] ;  /* 0x0000400001167983 */ /* 0x000eec0000300800 */
[----:B------:R-:W-:Y:S01]  /*d390*/  @!P5 IMAD.MOV R16, RZ, RZ, -R16 ;  /* 0x000000ffff10d224 */ /* 0x000fe200078e0a10 */
[----:B------:R-:W-:Y:S01]  /*d3a0*/  ISETP.GE.AND P3, PT, R2, RZ, PT ;  /* 0x000000ff0200720c */ /* 0x000fe20003f66270 */
[----:B------:R-:W-:Y:S02]  /*d3b0*/  @!P2 IMAD.IADD R24, R24, 0x1, -R251 ;  /* 0x000000011818a824 */ /* 0x000fe400078e0afb */
[----:B------:R-:W-:-:S02]  /*d3c0*/  @!P0 IMAD.MOV R15, RZ, RZ, -R15 ;  /* 0x000000ffff0f8224 */ /* 0x000fc400078e0a0f */
[----:B------:R-:W-:Y:S01]  /*d3d0*/  IMAD.HI.U32 R2, R250, R3, RZ ;  /* 0x00000003fa027227 */ /* 0x000fe200078e00ff */
[----:B------:R-:W-:Y:S02]  /*d3e0*/  ISETP.GE.AND P4, PT, R19, RZ, PT ;  /* 0x000000ff1300720c */ /* 0x000fe40003f86270 */
[----:B------:R-:W2:Y:S05]  /*d3f0*/  LDL.LU R19, [R1+0x3c] ;  /* 0x00003c0001137983 */ /* 0x000eaa0000300800 */
[----:B------:R-:W-:Y:S01]  /*d400*/  @!P3 IMAD.MOV R14, RZ, RZ, -R14 ;  /* 0x000000ffff0eb224 */ /* 0x000fe200078e0a0e */
[----:B------:R-:W2:Y:S04]  /*d410*/  LDL.LU R20, [R1+0x38] ;  /* 0x0000380001147983 */ /* 0x000ea80000300800 */
[----:B------:R1:W-:Y:S01]  /*d420*/  STL [R1+0x5b0], R17 ;  /* 0x0005b01101007387 */ /* 0x0003e20000100800 */
[----:B------:R-:W-:-:S03]  /*d430*/  ISETP.GE.AND P2, PT, R18, RZ, PT ;  /* 0x000000ff1200720c */ /* 0x000fc60003f46270 */
[----:B------:R-:W2:Y:S04]  /*d440*/  LDL R18, [R1+0x2278] ;  /* 0x0022780001127983 */ /* 0x000ea80000100800 */
[----:B-1----:R-:W2:Y:S01]  /*d450*/  LDL R17, [R1+0x22c0] ;  /* 0x0022c00001117983 */ /* 0x002ea20000100800 */
[----:B------:R-:W-:-:S03]  /*d460*/  IMAD.MOV R2, RZ, RZ, -R2 ;  /* 0x000000ffff027224 */ /* 0x000fc600078e0a02 */
[----:B------:R1:W-:Y:S01]  /*d470*/  STL [R1+0x5ac], R16 ;  /* 0x0005ac1001007387 */ /* 0x0003e20000100800 */
[----:B------:R-:W-:Y:S02]  /*d480*/  @!P4 IMAD.MOV R252, RZ, RZ, -R252 ;  /* 0x000000fffffcc224 */ /* 0x000fe400078e0afc */
[----:B------:R-:W-:Y:S01]  /*d490*/  @!P6 IMAD.IADD R28, R28, 0x1, -R251 ;  /* 0x000000011c1ce824 */ /* 0x000fe200078e0afb */
[----:B-1----:R-:W2:Y:S04]  /*d4a0*/  LDL R16, [R1+0x22c4] ;  /* 0x0022c40001107983 */ /* 0x002ea80000100800 */
[----:B------:R1:W-:Y:S01]  /*d4b0*/  STL [R1+0x5a8], R15 ;  /* 0x0005a80f01007387 */ /* 0x0003e20000100800 */
[C---:B------:R-:W-:Y:S02]  /*d4c0*/  ISETP.GT.U32.AND P5, PT, R251.reuse, R27, PT ;  /* 0x0000001bfb00720c */ /* 0x040fe40003fa4070 */
[C---:B------:R-:W-:Y:S01]  /*d4d0*/  ISETP.GT.U32.AND P0, PT, R251.reuse, R26, PT ;  /* 0x0000001afb00720c */ /* 0x040fe20003f04070 */
[----:B-1----:R-:W2:Y:S04]  /*d4e0*/  LDL R15, [R1+0x22c8] ;  /* 0x0022c800010f7983 */ /* 0x002ea80000100800 */
[----:B------:R1:W-:Y:S01]  /*d4f0*/  STL [R1+0x5a4], R14 ;  /* 0x0005a40e01007387 */ /* 0x0003e20000100800 */
[----:B------:R-:W-:-:S02]  /*d500*/  ISETP.GT.U32.AND P3, PT, R251, R25, PT ;  /* 0x00000019fb00720c */ /* 0x000fc40003f64070 */
[C---:B------:R-:W-:Y:S02]  /*d510*/  ISETP.GT.U32.AND P4, PT, R251.reuse, R24, PT ;  /* 0x00000018fb00720c */ /* 0x040fe40003f84070 */
[C---:B------:R-:W-:Y:S01]  /*d520*/  ISETP.GT.U32.AND P6, PT, R251.reuse, R28, PT ;  /* 0x0000001cfb00720c */ /* 0x040fe20003fc4070 */
[----:B-1----:R-:W2:Y:S04]  /*d530*/  LDL R14, [R1+0x22d0] ;  /* 0x0022d000010e7983 */ /* 0x002ea80000100800 */
[----:B------:R1:W-:Y:S02]  /*d540*/  STL [R1+0x59c], R0 ;  /* 0x00059c0001007387 */ /* 0x0003e40000100800 */
[----:B-1----:R-:W-:Y:S02]  /*d550*/  IMAD R0, R251, R2, R3 ;  /* 0x00000002fb007224 */ /* 0x002fe400078e0203 */
[----:B------:R-:W2:Y:S04]  /*d560*/  LDL.LU R3, [R1+0x2cd0] ;  /* 0x002cd00001037983 */ /* 0x000ea80000300800 */
[----:B------:R1:W-:Y:S04]  /*d570*/  STL [R1+0x5a0], R252 ;  /* 0x0005a0fc01007387 */ /* 0x0003e80000100800 */
[----:B------:R-:W2:Y:S04]  /*d580*/  LDL.LU R2, [R1+0x2ccc] ;  /* 0x002ccc0001027983 */ /* 0x000ea80000300800 */
[----:B------:R-:W2:Y:S04]  /*d590*/  LDL R251, [R1+0x59c] ;  /* 0x00059c0001fb7983 */ /* 0x000ea80000100800 */
[----:B-1----:R-:W3:Y:S01]  /*d5a0*/  LDL R252, [R1+0x22e0] ;  /* 0x0022e00001fc7983 */ /* 0x002ee20000100800 */
[----:B--2---:R-:W-:-:S05]  /*d5b0*/  @!P2 IMAD.MOV R251, RZ, RZ, -R251 ;  /* 0x000000fffffba224 */ /* 0x004fca00078e0afb */
[----:B------:R1:W-:Y:S02]  /*d5c0*/  @!P2 STL [R1+0x59c], R251 ;  /* 0x00059cfb0100a387 */ /* 0x0003e40000100800 */
[----:B-1----:R-:W-:-:S04]  /*d5d0*/  IABS R251, c[0x0][0x17c] ;  /* 0x00005f0000fb7a13 */ /* 0x002fc80000000000 */
[----:B----4-:R-:W-:Y:S01]  /*d5e0*/  ISETP.GT.U32.AND P2, PT, R251, R23, PT ;  /* 0x00000017fb00720c */ /* 0x010fe20003f44070 */
[--C-:B------:R-:W-:Y:S01]  /*d5f0*/  @!P1 IMAD.IADD R29, R29, 0x1, -R251.reuse ;  /* 0x000000011d1d9824 */ /* 0x100fe200078e0afb */
[----:B------:R-:W-:Y:S01]  /*d600*/  ISETP.GT.U32.AND P1, PT, R251, R30, PT ;  /* 0x0000001efb00720c */ /* 0x000fe20003f24070 */
[--C-:B------:R-:W-:Y:S01]  /*d610*/  @!P5 IMAD.IADD R27, R27, 0x1, -R251.reuse ;  /* 0x000000011b1bd824 */ /* 0x100fe200078e0afb */
[C---:B------:R-:W-:Y:S01]  /*d620*/  ISETP.GT.U32.AND P5, PT, R251.reuse, R21, PT ;  /* 0x00000015fb00720c */ /* 0x040fe20003fa4070 */
[--C-:B------:R-:W-:Y:S01]  /*d630*/  @!P0 IMAD.IADD R26, R26, 0x1, -R251.reuse ;  /* 0x000000011a1a8824 */ /* 0x100fe200078e0afb */
[----:B---3--:R-:W-:Y:S01]  /*d640*/  ISETP.GT.U32.AND P0, PT, R251, R22, PT ;  /* 0x00000016fb00720c */ /* 0x008fe20003f04070 */
[--C-:B------:R-:W-:Y:S01]  /*d650*/  @!P6 IMAD.IADD R28, R28, 0x1, -R251.reuse ;  /* 0x000000011c1ce824 */ /* 0x100fe200078e0afb */
[----:B------:R-:W-:Y:S01]  /*d660*/  ISETP.GE.AND P6, PT, R18, RZ, PT ;  /* 0x000000ff1200720c */ /* 0x000fe20003fc6270 */
[--C-:B------:R-:W-:Y:S01]  /*d670*/  @!P3 IMAD.IADD R25, R25, 0x1, -R251.reuse ;  /* 0x000000011919b824 */ /* 0x100fe200078e0afb */
[----:B------:R-:W-:Y:S01]  /*d680*/  ISETP.GT.U32.AND P3, PT, R251, R19, PT ;  /* 0x00000013fb00720c */ /* 0x000fe20003f64070 */
[----:B------:R-:W-:-:S02]  /*d690*/  @!P4 IMAD.IADD R24, R24, 0x1, -R251 ;  /* 0x000000011818c824 */ /* 0x000fc400078e0afb */
[--C-:B------:R-:W-:Y:S01]  /*d6a0*/  @!P2 IMAD.IADD R23, R23, 0x1, -R251.reuse ;  /* 0x000000011717a824 */ /* 0x100fe200078e0afb */
[----:B------:R-:W-:Y:S01]  /*d6b0*/  ISETP.GE.AND P2, PT, R17, RZ, PT ;  /* 0x000000ff1100720c */ /* 0x000fe20003f46270 */
[--C-:B------:R-:W-:Y:S01]  /*d6c0*/  @!P1 IMAD.IADD R30, R30, 0x1, -R251.reuse ;  /* 0x000000011e1e9824 */ /* 0x100fe200078e0afb */
[----:B------:R-:W-:Y:S01]  /*d6d0*/  ISETP.GE.AND P1, PT, R16, RZ, PT ;  /* 0x000000ff1000720c */ /* 0x000fe20003f26270 */
[--C-:B------:R-:W-:Y:S01]  /*d6e0*/  @!P5 IMAD.IADD R21, R21, 0x1, -R251.reuse ;  /* 0x000000011515d824 */ /* 0x100fe200078e0afb */
[----:B------:R-:W-:Y:S01]  /*d6f0*/  ISETP.GE.AND P5, PT, R15, RZ, PT ;  /* 0x000000ff0f00720c */ /* 0x000fe20003fa6270 */
[----:B------:R-:W-:Y:S01]  /*d700*/  @!P0 IMAD.IADD R22, R22, 0x1, -R251 ;  /* 0x0000000116168824 */ /* 0x000fe200078e0afb */
[----:B------:R-:W-:Y:S01]  /*d710*/  ISETP.GE.AND P0, PT, R14, RZ, PT ;  /* 0x000000ff0e00720c */ /* 0x000fe20003f06270 */
[----:B------:R-:W2:Y:S01]  /*d720*/  LDL.LU R18, [R1+0x34] ;  /* 0x0000340001127983 */ /* 0x000ea20000300800 */
[----:B------:R-:W-:Y:S01]  /*d730*/  ISETP.GT.U32.AND P4, PT, R251, R20, PT ;  /* 0x00000014fb00720c */ /* 0x000fe20003f84070 */
[----:B------:R-:W-:-:S02]  /*d740*/  @!P6 IMAD.MOV R29, RZ, RZ, -R29 ;  /* 0x000000ffff1de224 */ /* 0x000fc400078e0a1d */
[----:B------:R-:W3:Y:S02]  /*d750*/  LDL.LU R16, [R1+0x30] ;  /* 0x0000300001107983 */ /* 0x000ee40000300800 */
[----:B------:R-:W-:Y:S02]  /*d760*/  @!P2 IMAD.MOV R27, RZ, RZ, -R27 ;  /* 0x000000ffff1ba224 */ /* 0x000fe400078e0a1b */
[----:B------:R-:W4:Y:S01]  /*d770*/  LDL.LU R17, [R1+0x2c] ;  /* 0x00002c0001117983 */ /* 0x000f220000300800 */
[----:B------:R-:W-:Y:S01]  /*d780*/  @!P3 IMAD.IADD R19, R19, 0x1, -R251 ;  /* 0x000000011313b824 */ /* 0x000fe200078e0afb */
[----:B------:R-:W-:Y:S01]  /*d790*/  ISETP.GE.AND P3, PT, R252, RZ, PT ;  /* 0x000000fffc00720c */ /* 0x000fe20003f66270 */
[----:B------:R-:W-:Y:S01]  /*d7a0*/  @!P1 IMAD.MOV R26, RZ, RZ, -R26 ;  /* 0x000000ffff1a9224 */ /* 0x000fe200078e0a1a */
[----:B------:R-:W2:Y:S01]  /*d7b0*/  LDL.LU R15, [R1+0x28] ;  /* 0x00002800010f7983 */ /* 0x000ea20000300800 */
[----:B------:R-:W-:-:S03]  /*d7c0*/  @!P5 IMAD.MOV R25, RZ, RZ, -R25 ;  /* 0x000000ffff19d224 */ /* 0x000fc600078e0a19 */
[----:B------:R-:W2:Y:S01]  /*d7d0*/  LDL.LU R14, [R1+0x24] ;  /* 0x00002400010e7983 */ /* 0x000ea20000300800 */
[----:B------:R-:W-:-:S03]  /*d7e0*/  @!P0 IMAD.MOV R24, RZ, RZ, -R24 ;  /* 0x000000ffff188224 */ /* 0x000fc600078e0a18 */
[----:B------:R1:W-:Y:S01]  /*d7f0*/  STL [R1+0x598], R29 ;  /* 0x0005981d01007387 */ /* 0x0003e20000100800 */
[----:B------:R-:W-:-:S03]  /*d800*/  @!P4 IMAD.IADD R20, R20, 0x1, -R251 ;  /* 0x000000011414c824 */ /* 0x000fc600078e0afb */
[----:B------:R-:W2:Y:S04]  /*d810*/  LDL R252, [R1+0x22e4] ;  /* 0x0022e40001fc7983 */ /* 0x000ea80000100800 */
[----:B------:R1:W-:Y:S04]  /*d820*/  STL [R1+0x594], R27 ;  /* 0x0005941b01007387 */ /* 0x0003e80000100800 */
[----:B-1----:R-:W2:Y:S04]  /*d830*/  LDL R29, [R1+0x22ec] ;  /* 0x0022ec00011d7983 */ /* 0x002ea80000100800 */
[----:B------:R-:W2:Y:S04]  /*d840*/  LDL R27, [R1+0x22f0] ;  /* 0x0022f000011b7983 */ /* 0x000ea80000100800 */
[----:B------:R1:W-:Y:S01]  /*d850*/  STL [R1+0x590], R26 ;  /* 0x0005901a01007387 */ /* 0x0003e20000100800 */
[----:B------:R-:W-:-:S02]  /*d860*/  ISETP.GT.U32.AND P4, PT, R251, R23, PT ;  /* 0x00000017fb00720c */ /* 0x000fc40003f84070 */
[C---:B------:R-:W-:Y:S02]  /*d870*/  ISETP.GT.U32.AND P2, PT, R251.reuse, R30, PT ;  /* 0x0000001efb00720c */ /* 0x040fe40003f44070 */
[C---:B------:R-:W-:Y:S01]  /*d880*/  ISETP.GT.U32.AND P1, PT, R251.reuse, R21, PT ;  /* 0x00000015fb00720c */ /* 0x040fe20003f24070 */
[----:B-1----:R-:W2:Y:S01]  /*d890*/  LDL R26, [R1+0x22f8] ;  /* 0x0022f800011a7983 */ /* 0x002ea20000100800 */
[----:B------:R-:W-:-:S03]  /*d8a0*/  ISETP.GT.U32.AND P6, PT, R251, R22, PT ;  /* 0x00000016fb00720c */ /* 0x000fc60003fc4070 */
[----:B------:R1:W-:Y:S01]  /*d8b0*/  STL [R1+0x58c], R25 ;  /* 0x00058c1901007387 */ /* 0x0003e20000100800 */
[C---:B------:R-:W-:Y:S02]  /*d8c0*/  ISETP.GT.U32.AND P0, PT, R251.reuse, R19, PT ;  /* 0x00000013fb00720c */ /* 0x040fe40003f04070 */
[----:B------:R-:W-:Y:S01]  /*d8d0*/  ISETP.GT.U32.AND P5, PT, R251, R20, PT ;  /* 0x00000014fb00720c */ /* 0x000fe20003fa4070 */
[----:B-1----:R-:W2:Y:S04]  /*d8e0*/  LDL R25, [R1+0x2308] ;  /* 0x0023080001197983 */ /* 0x002ea80000100800 */
[----:B------:R1:W-:Y:S04]  /*d8f0*/  STL [R1+0x588], R24 ;  /* 0x0005881801007387 */ /* 0x0003e80000100800 */
[----:B------:R1:W-:Y:S04]  /*d900*/  STL [R1+0x584], R28 ;  /* 0x0005841c01007387 */ /* 0x0003e80000100800 */
[----:B------:R-:W2:Y:S04]  /*d910*/  LDL R251, [R1+0x584] ;  /* 0x0005840001fb7983 */ /* 0x000ea80000100800 */
[----:B-1----:R-:W3:Y:S01]  /*d920*/  LDL R24, [R1+0x2310] ;  /* 0x0023100001187983 */ /* 0x002ee20000100800 */
[----:B------:R-:W-:Y:S01]  /*d930*/  IADD3 R28, R242, 0x1e5, RZ ;  /* 0x000001e5f21c7810 */ /* 0x000fe20007ffe0ff */
[----:B--2---:R-:W-:-:S05]  /*d940*/  @!P3 IMAD.MOV R251, RZ, RZ, -R251 ;  /* 0x000000fffffbb224 */ /* 0x004fca00078e0afb */
[----:B------:R1:W-:Y:S02]  /*d950*/  @!P3 STL [R1+0x584], R251 ;  /* 0x000584fb0100b387 */ /* 0x0003e40000100800 */
[----:B-1----:R-:W-:-:S04]  /*d960*/  IABS R251, c[0x0][0x17c] ;  /* 0x00005f0000fb7a13 */ /* 0x002fc80000000000 */
[----:B------:R-:W-:Y:S01]  /*d970*/  ISETP.GT.U32.AND P3, PT, R251, R18, PT ;  /* 0x00000012fb00720c */ /* 0x000fe20003f64070 */
[--C-:B------:R-:W-:Y:S01]  /*d980*/  @!P4 IMAD.IADD R23, R23, 0x1, -R251.reuse ;  /* 0x000000011717c824 */ /* 0x100fe200078e0afb */
[C---:B---3--:R-:W-:Y:S01]  /*d990*/  ISETP.GT.U32.AND P4, PT, R251.reuse, R16, PT ;  /* 0x00000010fb00720c */ /* 0x048fe20003f84070 */
[--C-:B------:R-:W-:Y:S01]  /*d9a0*/  @!P2 IMAD.IADD R30, R30, 0x1, -R251.reuse ;  /* 0x000000011e1ea824 */ /* 0x100fe200078e0afb */
[----:B----4-:R-:W-:Y:S01]  /*d9b0*/  ISETP.GT.U32.AND P2, PT, R251, R17, PT ;  /* 0x00000011fb00720c */ /* 0x010fe20003f44070 */
[--C-:B------:R-:W-:Y:S01]  /*d9c0*/  @!P1 IMAD.IADD R21, R21, 0x1, -R251.reuse ;  /* 0x0000000115159824 */ /* 0x100fe200078e0afb */
[C---:B------:R-:W-:Y:S01]  /*d9d0*/  ISETP.GT.U32.AND P1, PT, R251.reuse, R15, PT ;  /* 0x0000000ffb00720c */ /* 0x040fe20003f24070 */
[--C-:B------:R-:W-:Y:S01]  /*d9e0*/  @!P6 IMAD.IADD R22, R22, 0x1, -R251.reuse ;  /* 0x000000011616e824 */ /* 0x100fe200078e0afb */
[----:B------:R-:W-:Y:S01]  /*d9f0*/  ISETP.GT.U32.AND P6, PT, R251, R14, PT ;  /* 0x0000000efb00720c */ /* 0x000fe20003fc4070 */
[--C-:B------:R-:W-:Y:S01]  /*da00*/  @!P0 IMAD.IADD R19, R19, 0x1, -R251.reuse ;  /* 0x0000000113138824 */ /* 0x100fe200078e0afb */
[----:B------:R-:W-:Y:S01]  /*da10*/  ISETP.GT.U32.AND P0, PT, R251, R2, PT ;  /* 0x00000002fb00720c */ /* 0x000fe20003f04070 */
[----:B------:R-:W-:Y:S02]  /*da20*/  STL [R1+0x221c], R28 ;  /* 0x00221c1c01007387 */ /* 0x000fe40000100800 */
[--C-:B------:R-:W-:Y:S01]  /*da30*/  @!P3 IMAD.IADD R18, R18, 0x1, -R251.reuse ;  /* 0x000000011212b824 */ /* 0x100fe200078e0afb */
[----:B------:R-:W-:Y:S01]  /*da40*/  ISETP.GE.AND P3, PT, R29, RZ, PT ;  /* 0x000000ff1d00720c */ /* 0x000fe20003f66270 */
[--C-:B------:R-:W-:Y:S01]  /*da50*/  @!P4 IMAD.IADD R16, R16, 0x1, -R251.reuse ;  /* 0x000000011010c824 */ /* 0x100fe200078e0afb */
[----:B------:R-:W-:Y:S01]  /*da60*/  ISETP.GE.AND P4, PT, R27, RZ, PT ;  /* 0x000000ff1b00720c */ /* 0x000fe20003f86270 */
[--C-:B------:R-:W-:Y:S01]  /*da70*/  @!P5 IMAD.IADD R20, R20, 0x1, -R251.reuse ;  /* 0x000000011414d824 */ /* 0x100fe200078e0afb */
[----:B------:R-:W2:Y:S01]  /*da80*/  LDL.LU R29, [R1+0xa8] ;  /* 0x0000a800011d7983 */ /* 0x000ea20000300800 */
[----:B------:R-:W-:Y:S01]  /*da90*/  ISETP.GE.AND P5, PT, R252, RZ, PT ;  /* 0x000000fffc00720c */ /* 0x000fe20003fa6270 */
[--C-:B------:R-:W-:Y:S01]  /*daa0*/  @!P2 IMAD.IADD R17, R17, 0x1, -R251.reuse ;  /* 0x000000011111a824 */ /* 0x100fe200078e0afb */
[----:B------:R-:W-:Y:S01]  /*dab0*/  ISETP.GE.AND P2, PT, R26, RZ, PT ;  /* 0x000000ff1a00720c */ /* 0x000fe20003f46270 */
[----:B------:R-:W3:Y:S01]  /*dac0*/  LDL.LU R27, [R1+0xa4] ;  /* 0x0000a400011b7983 */ /* 0x000ee20000300800 */
[--C-:B------:R-:W-:Y:S01]  /*dad0*/  @!P1 IMAD.IADD R15, R15, 0x1, -R251.reuse ;  /* 0x000000010f0f9824 */ /* 0x100fe200078e0afb */
[----:B------:R-:W-:Y:S01]  /*dae0*/  ISETP.GE.AND P1, PT, R25, RZ, PT ;  /* 0x000000ff1900720c */ /* 0x000fe20003f26270 */
[----:B------:R-:W-:Y:S01]  /*daf0*/  @!P6 IMAD.IADD R14, R14, 0x1, -R251 ;  /* 0x000000010e0ee824 */ /* 0x000fe200078e0afb */
[----:B------:R-:W4:Y:S01]  /*db00*/  LDL R252, [R1+0x2314] ;  /* 0x0023140001fc7983 */ /* 0x000f220000100800 */
[----:B------:R-:W-:-:S03]  /*db10*/  ISETP.GE.AND P6, PT, R24, RZ, PT ;  /* 0x000000ff1800720c */ /* 0x000fc60003fc6270 */
[----:B------:R-:W2:Y:S01]  /*db20*/  LDL.LU R26, [R1+0xa0] ;  /* 0x0000a000011a7983 */ /* 0x000ea20000300800 */
[----:B------:R-:W-:-:S03]  /*db30*/  @!P0 IMAD.IADD R2, R2, 0x1, -R251 ;  /* 0x0000000102028824 */ /* 0x000fc600078e0afb */
[----:B------:R-:W2:Y:S01]  /*db40*/  LDL.LU R25, [R1+0x9c] ;  /* 0x00009c0001197983 */ /* 0x000ea20000300800 */
[----:B------:R-:W-:-:S03]  /*db50*/  ISETP.GT.U32.AND P0, PT, R251, R18, PT ;  /* 0x00000012fb00720c */ /* 0x000fc60003f04070 */
[----:B------:R-:W2:Y:S04]  /*db60*/  LDL.LU R24, [R1+0x98] ;  /* 0x0000980001187983 */ /* 0x000ea80000300800 */
[----:B------:R1:W-:Y:S04]  /*db70*/  STL [R1+0x57c], R30 ;  /* 0x00057c1e01007387 */ /* 0x0003e80000100800 */
[----:B-1----:R-:W2:Y:S04]  /*db80*/  LDL.LU R30, [R1+0x94] ;  /* 0x00009400011e7983 */ /* 0x002ea80000300800 */
[----:B------:R-:W2:Y:S01]  /*db90*/  LDL R251, [R1+0x57c] ;  /* 0x00057c0001fb7983 */ /* 0x000ea20000100800 */
[----:B------:R-:W-:-:S02]  /*dba0*/  @!P5 IMAD.MOV R23, RZ, RZ, -R23 ;  /* 0x000000ffff17d224 */ /* 0x000fc400078e0a17 */
[----:B------:R-:W-:-:S03]  /*dbb0*/  @!P4 IMAD.MOV R21, RZ, RZ, -R21 ;  /* 0x000000ffff15c224 */ /* 0x000fc600078e0a15 */
[----:B------:R1:W-:Y:S04]  /*dbc0*/  STL [R1+0x580], R23 ;  /* 0x0005801701007387 */ /* 0x0003e80000100800 */
[----:B-1----:R-:W3:Y:S01]  /*dbd0*/  LDL R23, [R1+0x2318] ;  /* 0x0023180001177983 */ /* 0x002ee20000100800 */
[----:B--2---:R-:W-:-:S05]  /*dbe0*/  @!P3 IMAD.MOV R251, RZ, RZ, -R251 ;  /* 0x000000fffffbb224 */ /* 0x004fca00078e0afb */
[----:B------:R1:W-:Y:S04]  /*dbf0*/  @!P3 STL [R1+0x57c], R251 ;  /* 0x00057cfb0100b387 */ /* 0x0003e80000100800 */
[----:B------:R2:W-:Y:S01]  /*dc00*/  STL [R1+0x574], R22 ;  /* 0x0005741601007387 */ /* 0x0005e20000100800 */
[----:B-1----:R-:W-:-:S03]  /*dc10*/  IABS R251, c[0x0][0x17c] ;  /* 0x00005f0000fb7a13 */ /* 0x002fc60000000000 */
[----:B--2---:R-:W2:Y:S01]  /*dc20*/  LDL R22, [R1+0x231c] ;  /* 0x00231c0001167983 */ /* 0x004ea20000100800 */
[C---:B------:R-:W-:Y:S02]  /*dc30*/  ISETP.GT.U32.AND P3, PT, R251.reuse, R16, PT ;  /* 0x00000010fb00720c */ /* 0x040fe40003f64070 */
[----:B------:R-:W-:Y:S01]  /*dc40*/  ISETP.GT.U32.AND P4, PT, R251, R17, PT ;  /* 0x00000011fb00720c */ /* 0x000fe20003f84070 */
[----:B------:R1:W-:Y:S04]  /*dc50*/  STL [R1+0x578], R21 ;  /* 0x0005781501007387 */ /* 0x0003e80000100800 */
[----:B------:R-:W2:Y:S01]  /*dc60*/  LDL R251, [R1+0x574] ;  /* 0x0005740001fb7983 */ /* 0x000ea20000100800 */
[----:B------:R-:W-:-:S03]  /*dc70*/  @!P1 IMAD.MOV R19, RZ, RZ, -R19 ;  /* 0x000000ffff139224 */ /* 0x000fc600078e0a13 */
[----:B-1----:R-:W3:Y:S01]  /*dc80*/  LDL R21, [R1+0x2330] ;  /* 0x0023300001157983 */ /* 0x002ee20000100800 */
[----:B--2---:R-:W-:-:S05]  /*dc90*/  @!P2 IMAD.MOV R251, RZ, RZ, -R251 ;  /* 0x000000fffffba224 */ /* 0x004fca00078e0afb */
[----:B------:R1:W-:Y:S04]  /*dca0*/  @!P2 STL [R1+0x574], R251 ;  /* 0x000574fb0100a387 */ /* 0x0003e80000100800 */
[----:B------:R2:W-:Y:S01]  /*dcb0*/  STL [R1+0x56c], R20 ;  /* 0x00056c1401007387 */ /* 0x0005e20000100800 */
[----:B-1----:R-:W-:-:S03]  /*dcc0*/  IABS R251, c[0x0][0x17c] ;  /* 0x00005f0000fb7a13 */ /* 0x002fc60000000000 */
[----:B--2---:R-:W2:Y:S01]  /*dcd0*/  LDL R20, [R1+0x2334] ;  /* 0x0023340001147983 */ /* 0x004ea20000100800 */
[C---:B------:R-:W-:Y:S02]  /*dce0*/  ISETP.GT.U32.AND P2, PT, R251.reuse, R15, PT ;  /* 0x0000000ffb00720c */ /* 0x040fe40003f44070 */
[C---:B------:R-:W-:Y:S01]  /*dcf0*/  ISETP.GT.U32.AND P1, PT, R251.reuse, R14, PT ;  /* 0x0000000efb00720c */ /* 0x040fe20003f24070 */
[----:B------:R1:W-:Y:S01]  /*dd00*/  STL [R1+0x570], R19 ;  /* 0x0005701301007387 */ /* 0x0003e20000100800 */
[----:B------:R-:W-:-:S03]  /*dd10*/  ISETP.GT.U32.AND P5, PT, R251, R2, PT ;  /* 0x00000002fb00720c */ /* 0x000fc60003fa4070 */
[----:B------:R-:W2:Y:S04]  /*dd20*/  LDL R251, [R1+0x56c] ;  /* 0x00056c0001fb7983 */ /* 0x000ea80000100800 */
[----:B-1----:R-:W3:Y:S01]  /*dd30*/  LDL R19, [R1+0x233c] ;  /* 0x00233c0001137983 */ /* 0x002ee20000100800 */
[----:B--2---:R-:W-:-:S05]  /*dd40*/  @!P6 IMAD.MOV R251, RZ, RZ, -R251 ;  /* 0x000000fffffbe224 */ /* 0x004fca00078e0afb */
[----:B------:R1:W-:Y:S02]  /*dd50*/  @!P6 STL [R1+0x56c], R251 ;  /* 0x00056cfb0100e387 */ /* 0x0003e40000100800 */
[----:B-1----:R-:W-:-:S04]  /*dd60*/  IABS R251, c[0x0][0x17c] ;  /* 0x00005f0000fb7a13 */ /* 0x002fc80000000000 */
[----:B------:R-:W-:Y:S01]  /*dd70*/  ISETP.GT.U32.AND P6, PT, R251, R29, PT ;  /* 0x0000001dfb00720c */ /* 0x000fe20003fc4070 */
[--C-:B------:R-:W-:Y:S01]  /*dd80*/  @!P4 IMAD.IADD R17, R17, 0x1, -R251.reuse ;  /* 0x000000011111c824 */ /* 0x100fe200078e0afb */
[C---:B------:R-:W-:Y:S01]  /*dd90*/  ISETP.GT.U32.AND P4, PT, R251.reuse, R26, PT ;  /* 0x0000001afb00720c */ /* 0x040fe20003f84070 */
[--C-:B------:R-:W-:Y:S01]  /*dda0*/  @!P0 IMAD.IADD R18, R18, 0x1, -R251.reuse ;  /* 0x0000000112128824 */ /* 0x100fe200078e0afb */
[----:B----4-:R-:W-:Y:S01]  /*ddb0*/  ISETP.GE.AND P0, PT, R252, RZ, PT ;  /* 0x000000fffc00720c */ /* 0x010fe20003f06270 */
[--C-:B------:R-:W-:Y:S01]  /*ddc0*/  @!P3 IMAD.IADD R16, R16, 0x1, -R251.reuse ;  /* 0x000000011010b824 */ /* 0x100fe200078e0afb */
[C---:B---3--:R-:W-:Y:S01]  /*ddd0*/  ISETP.GT.U32.AND P3, PT, R251.reuse, R27, PT ;  /* 0x0000001bfb00720c */ /* 0x048fe20003f64070 */
[--C-:B------:R-:W-:Y:S01]  /*dde0*/  @!P1 IMAD.IADD R14, R14, 0x1, -R251.reuse ;  /* 0x000000010e0e9824 */ /* 0x100fe200078e0afb */
[----:B------:R-:W-:Y:S01]  /*ddf0*/  ISETP.GT.U32.AND P1, PT, R251, R24, PT ;  /* 0x00000018fb00720c */ /* 0x000fe20003f24070 */
[--C-:B------:R-:W-:Y:S01]  /*de00*/  @!P2 IMAD.IADD R15, R15, 0x1, -R251.reuse ;  /* 0x000000010f0fa824 */ /* 0x100fe200078e0afb */
[----:B------:R-:W-:Y:S01]  /*de10*/  ISETP.GT.U32.AND P2, PT, R251, R25, PT ;  /* 0x00000019fb00720c */ /* 0x000fe20003f44070 */
[--C-:B------:R-:W-:Y:S01]  /*de20*/  @!P5 IMAD.IADD R2, R2, 0x1, -R251.reuse ;  /* 0x000000010202d824 */ /* 0x100fe200078e0afb */
[----:B------:R-:W-:Y:S01]  /*de30*/  ISETP.GE.AND P5, PT, R23, RZ, PT ;  /* 0x000000ff1700720c */ /* 0x000fe20003fa6270 */
[--C-:B------:R-:W-:Y:S01]  /*de40*/  @!P6 IMAD.IADD R29, R29, 0x1, -R251.reuse ;  /* 0x000000011d1de824 */ /* 0x100fe200078e0afb */
[----:B------:R-:W-:Y:S01]  /*de50*/  ISETP.GT.U32.AND P6, PT, R251, R30, PT ;  /* 0x0000001efb00720c */ /* 0x000fe20003fc4070 */
[--C-:B------:R-:W-:Y:S01]  /*de60*/  @!P4 IMAD.IADD R26, R26, 0x1, -R251.reuse ;  /* 0x000000011a1ac824 */ /* 0x100fe200078e0afb */
[----:B------:R-:W-:Y:S01]  /*de70*/  IABS R252, R28 ;  /* 0x0000001c00fc7213 */ /* 0x000fe20000000000 */
[----:B------:R-:W2:Y:S01]  /*de80*/  LDL.LU R23, [R1+0x90] ;  /* 0x0000900001177983 */ /* 0x000ea20000300800 */
[----:B------:R-:W-:Y:S01]  /*de90*/  ISETP.GE.AND P4, PT, R21, RZ, PT ;  /* 0x000000ff1500720c */ /* 0x000fe20003f86270 */
[----:B------:R-:W-:Y:S01]  /*dea0*/  @!P3 IMAD.IADD R27, R27, 0x1, -R251 ;  /* 0x000000011b1bb824 */ /* 0x000fe200078e0afb */
[----:B------:R-:W-:Y:S01]  /*deb0*/  ISETP.GE.AND P3, PT, R22, RZ, PT ;  /* 0x000000ff1600720c */ /* 0x000fe20003f66270 */
[----:B------:R-:W3:Y:S01]  /*dec0*/  LDL.LU R28, [R1+0x8c] ;  /* 0x00008c00011c7983 */ /* 0x000ee20000300800 */
[----:B------:R-:W-:-:S02]  /*ded0*/  @!P0 IMAD.MOV R18, RZ, RZ, -R18 ;  /* 0x000000ffff128224 */ /* 0x000fc400078e0a12 */
[--C-:B------:R-:W-:Y:S01]  /*dee0*/  @!P1 IMAD.IADD R24, R24, 0x1, -R251.reuse ;  /* 0x0000000118189824 */ /* 0x100fe200078e0afb */
[----:B------:R-:W4:Y:S01]  /*def0*/  LDL.LU R21, [R1+0x88] ;  /* 0x0000880001157983 */ /* 0x000f220000300800 */
[--C-:B------:R-:W-:Y:S01]  /*df00*/  @!P2 IMAD.IADD R25, R25, 0x1, -R251.reuse ;  /* 0x000000011919a824 */ /* 0x100fe200078e0afb */
[----:B------:R-:W-:Y:S02]  /*df10*/  ISETP.GE.AND P1, PT, R19, RZ, PT ;  /* 0x000000ff1300720c */ /* 0x000fe40003f26270 */
[----:B------:R-:W2:Y:S01]  /*df20*/  LDL.LU R22, [R1+0x84] ;  /* 0x0000840001167983 */ /* 0x000ea20000300800 */
[----:B------:R-:W-:Y:S01]  /*df30*/  ISETP.GE.AND P2, PT, R20, RZ, PT ;  /* 0x000000ff1400720c */ /* 0x000fe20003f46270 */
[----:B------:R-:W-:Y:S02]  /*df40*/  @!P5 IMAD.MOV R16, RZ, RZ, -R16 ;  /* 0x000000ffff10d224 */ /* 0x000fe400078e0a10 */
[----:B------:R-:W2:Y:S04]  /*df50*/  LDL.LU R19, [R1+0x80] ;  /* 0x0000800001137983 */ /* 0x000ea80000300800 */
[----:B------:R-:W2:Y:S04]  /*df60*/  LDL.LU R20, [R1+0x7c] ;  /* 0x00007c0001147983 */ /* 0x000ea80000300800 */
[----:B------:R1:W-:Y:S01]  /*df70*/  STL [R1+0x568], R18 ;  /* 0x0005681201007387 */ /* 0x0003e20000100800 */
[----:B------:R-:W-:Y:S01]  /*df80*/  @!P6 IMAD.IADD R30, R30, 0x1, -R251 ;  /* 0x000000011e1ee824 */ /* 0x000fe200078e0afb */
[----:B------:R-:W-:-:S02]  /*df90*/  ISETP.GT.U32.AND P0, PT, R251, R29, PT ;  /* 0x0000001dfb00720c */ /* 0x000fc40003f04070 */
[----:B------:R-:W-:Y:S01]  /*dfa0*/  ISETP.GT.U32.AND P5, PT, R251, R27, PT ;  /* 0x0000001bfb00720c */ /* 0x000fe20003fa4070 */
[----:B-1----:R-:W2:Y:S04]  /*dfb0*/  LDL R18, [R1+0x2340] ;  /* 0x0023400001127983 */ /* 0x002ea80000100800 */
[----:B------:R1:W-:Y:S04]  /*dfc0*/  STL [R1+0x560], R17 ;  /* 0x0005601101007387 */ /* 0x0003e80000100800 */
[----:B-1----:R-:W2:Y:S04]  /*dfd0*/  LDL R17, [R1+0x2344] ;  /* 0x0023440001117983 */ /* 0x002ea80000100800 */
        /* <DEDUP_REMOVED lines=12> */
[----:B------:R-:W2:Y:S04]  /*e0a0*/  LDL R251, [R1+0x558] ;  /* 0x0005580001fb7983 */ /* 0x000ea80000100800 */
[----:B-1----:R-:W3:Y:S04]  /*e0b0*/  LDL R15, [R1+0x235c] ;  /* 0x00235c00010f7983 */ /* 0x002ee80000100800 */
[----:B------:R1:W-:Y:S02]  /*e0c0*/  STL [R1+0x554], R2 ;  /* 0x0005540201007387 */ /* 0x0003e40000100800 */
[----:B-1----:R-:W-:-:S04]  /*e0d0*/  IMAD.HI.U32 R2, R250, R252, RZ ;  /* 0x000000fcfa027227 */ /* 0x002fc800078e00ff */
[----:B------:R-:W-:Y:S02]  /*e0e0*/  IMAD.MOV R2, RZ, RZ, -R2 ;  /* 0x000000ffff027224 */ /* 0x000fe400078e0a02 */
[----:B--2---:R-:W-:-:S05]  /*e0f0*/  @!P2 IMAD.MOV R251, RZ, RZ, -R251 ;  /* 0x000000fffffba224 */ /* 0x004fca00078e0afb */
[----:B------:R1:W-:Y:S02]  /*e100*/  @!P2 STL [R1+0x558], R251 ;  /* 0x000558fb0100a387 */ /* 0x0003e40000100800 */
[----:B-1----:R-:W-:-:S04]  /*e110*/  IABS R251, c[0x0][0x17c] ;  /* 0x00005f0000fb7a13 */ /* 0x002fc80000000000 */
[C---:B------:R-:W-:Y:S01]  /*e120*/  ISETP.GT.U32.AND P2, PT, R251.reuse, R24, PT ;  /* 0x00000018fb00720c */ /* 0x040fe20003f44070 */
[C---:B------:R-:W-:Y:S01]  /*e130*/  IMAD R2, R251.reuse, R2, R252 ;  /* 0x00000002fb027224 */ /* 0x040fe200078e02fc */
[----:B------:R-:W-:Y:S01]  /*e140*/  ISETP.GT.U32.AND P6, PT, R251, R30, PT ;  /* 0x0000001efb00720c */ /* 0x000fe20003fc4070 */
[----:B------:R-:W2:Y:S04]  /*e150*/  LDL R252, [R1+0x2360] ;  /* 0x0023600001fc7983 */ /* 0x000ea80000100800 */
[----:B------:R-:W2:Y:S02]  /*e160*/  LDL R251, [R1+0x554] ;  /* 0x0005540001fb7983 */ /* 0x000ea40000100800 */
[----:B--2---:R-:W-:-:S05]  /*e170*/  @!P1 IMAD.MOV R251, RZ, RZ, -R251 ;  /* 0x000000fffffb9224 */ /* 0x004fca00078e0afb */
[----:B------:R1:W-:Y:S02]  /*e180*/  @!P1 STL [R1+0x554], R251 ;  /* 0x000554fb01009387 */ /* 0x0003e40000100800 */
[----:B-1----:R-:W-:-:S04]  /*e190*/  IABS R251, c[0x0][0x17c] ;  /* 0x00005f0000fb7a13 */ /* 0x002fc80000000000 */
[----:B------:R-:W-:Y:S01]  /*e1a0*/  ISETP.GT.U32.AND P1, PT, R251, R23, PT ;  /* 0x00000017fb00720c */ /* 0x000fe20003f24070 */
[--C-:B------:R-:W-:Y:S01]  /*e1b0*/  @!P0 IMAD.IADD R29, R29, 0x1, -R251.reuse ;  /* 0x000000011d1d8824 */ /* 0x100fe200078e0afb */
[----:B---3--:R-:W-:Y:S01]  /*e1c0*/  ISETP.GT.U32.AND P0, PT, R251, R28, PT ;  /* 0x0000001cfb00720c */ /* 0x008fe20003f04070 */
[--C-:B------:R-:W-:Y:S01]  /*e1d0*/  @!P5 IMAD.IADD R27, R27, 0x1, -R251.reuse ;  /* 0x000000011b1bd824 */ /* 0x100fe200078e0afb */
[C---:B----4-:R-:W-:Y:S01]  /*e1e0*/  ISETP.GT.U32.AND P5, PT, R251.reuse, R21, PT ;  /* 0x00000015fb00720c */ /* 0x050fe20003fa4070 */
[--C-:B------:R-:W-:Y:S01]  /*e1f0*/  @!P3 IMAD.IADD R26, R26, 0x1, -R251.reuse ;  /* 0x000000011a1ab824 */ /* 0x100fe200078e0afb */
[----:B------:R-:W-:Y:S01]  /*e200*/  ISETP.GT.U32.AND P3, PT, R251, R22, PT ;  /* 0x00000016fb00720c */ /* 0x000fe20003f64070 */
        /* <DEDUP_REMOVED lines=120> */
[----:B---3--:R-:W-:Y:S01]  /*e990*/  ISETP.GT.U32.AND P4, PT, R251, R27, PT ;  /* 0x0000001bfb00720c */ /* 0x008fe20003f84070 */
[--C-:B------:R-:W-:Y:S01]  /*e9a0*/  @!P0 IMAD.IADD R15, R15, 0x1, -R251.reuse ;  /* 0x000000010f0f8824 */ /* 0x100fe200078e0afb */
[C---:B------:R-:W-:Y:S01]  /*e9b0*/  ISETP.GT.U32.AND P0, PT, R251.reuse, R24, PT ;  /* 0x00000018fb00720c */ /* 0x040fe20003f04070 */
        /* <DEDUP_REMOVED lines=1160> */
[----:B-1----:R-:W-:-:S03]  /*13240*/  IMAD.MOV.U32 R16, RZ, RZ, R14 ;  /* 0x000000ffff107224 */ /* 0x002fc600078e000e */
[----:B------:R-:W3:Y:S01]  /*13250*/  LDL R14, [R1+0x28e8] ;  /* 0x0028e800010e7983 */ /* 0x000ee20000100800 */
[----:B------:R-:W-:Y:S02]  /*13260*/  @!P1 IMAD.MOV R16, RZ, RZ, -R16 ;  /* 0x000000ffff109224 */ /* 0x000fe400078e0a10 */
        /* <DEDUP_REMOVED lines=33> */
[----:B------:R-:W-:Y:S01]  /*13480*/  @!P1 IMAD.IADD R25, R25, 0x1, -R251 ;  /* 0x0000000119199824 */ /* 0x000fe200078e0afb */
[----:B------:R-:W-:-:S03]  /*13490*/  ISETP.GT.U32.AND P1, PT, R251, R19, PT ;  /* 0x00000013fb00720c */ /* 0x000fc60003f24070 */
[--C-:B------:R-:W-:Y:S01]  /*134a0*/  @!P3 IMAD.IADD R23, R23, 0x1, -R251.reuse ;  /* 0x000000011717b824 */ /* 0x100fe200078e0afb */
[----:B------:R-:W-:Y:S01]  /*134b0*/  ISETP.GE.AND P3, PT, R17, RZ, PT ;  /* 0x000000ff1100720c */ /* 0x000fe20003f66270 */
[--C-:B------:R-:W-:Y:S01]  /*134c0*/  @!P4 IMAD.IADD R30, R30, 0x1, -R251.reuse ;  /* 0x000000011e1ec824 */ /* 0x100fe200078e0afb */
[----:B------:R-:W-:Y:S01]  /*134d0*/  ISETP.GE.AND P4, PT, R14, RZ, PT ;  /* 0x000000ff0e00720c */ /* 0x000fe20003f86270 */
[--C-:B------:R-:W-:Y:S01]  /*134e0*/  @!P5 IMAD.IADD R21, R21, 0x1, -R251.reuse ;  /* 0x000000011515d824 */ /* 0x100fe200078e0afb */
[----:B------:R-:W-:Y:S01]  /*134f0*/  ISETP.GE.AND P5, PT, R15, RZ, PT ;  /* 0x000000ff0f00720c */ /* 0x000fe20003fa6270 */
[--C-:B------:R-:W-:Y:S01]  /*13500*/  @!P2 IMAD.IADD R22, R22, 0x1, -R251.reuse ;  /* 0x000000011616a824 */ /* 0x100fe200078e0afb */
[----:B------:R-:W-:Y:S01]  /*13510*/  ISETP.GE.AND P2, PT, R16, RZ, PT ;  /* 0x000000ff1000720c */ /* 0x000fe20003f46270 */
[----:B------:R-:W-:Y:S01]  /*13520*/  @!P0 IMAD.IADD R24, R24, 0x1, -R251 ;  /* 0x0000000118188824 */ /* 0x000fe200078e0afb */
[----:B------:R-:W-:Y:S01]  /*13530*/  ISETP.GT.U32.AND P0, PT, R251, R20, PT ;  /* 0x00000014fb00720c */ /* 0x000fe20003f04070 */
[----:B------:R-:W2:Y:S01]  /*13540*/  LDL.LU R14, [R1+0x254] ;  /* 0x00025400010e7983 */ /* 0x000ea20000300800 */
[----:B------:R-:W-:-:S03]  /*13550*/  @!P6 IMAD.MOV R29, RZ, RZ, -R29 ;  /* 0x000000ffff1de224 */ /* 0x000fc600078e0a1d */
[----:B------:R-:W3:Y:S01]  /*13560*/  LDL.LU R17, [R1+0x250] ;  /* 0x0002500001117983 */ /* 0x000ee20000300800 */
[----:B------:R-:W-:-:S03]  /*13570*/  @!P3 IMAD.MOV R27, RZ, RZ, -R27 ;  /* 0x000000ffff1bb224 */ /* 0x000fc600078e0a1b */
        /* <DEDUP_REMOVED lines=95> */
[----:B-1----:R-:W-:-:S05]  /*13b70*/  IABS R251, c[0x0][0x17c] ;  /* 0x00005f0000fb7a13 */ /* 0x002fca0000000000 */
[--C-:B------:R-:W-:Y:S01]  /*13b80*/  @!P4 IMAD.IADD R16, R16, 0x1, -R251.reuse ;  /* 0x000000011010c824 */ /* 0x100fe200078e0afb */
[C---:B------:R-:W-:Y:S02]  /*13b90*/  ISETP.GT.U32.AND P4, PT, R251.reuse, R24, PT ;  /* 0x00000018fb00720c */ /* 0x040fe40003f84070 */
[C---:B------:R-:W-:Y:S01]  /*13ba0*/  ISETP.GT.U32.AND P6, PT, R251.reuse, R29, PT ;  /* 0x0000001dfb00720c */ /* 0x040fe20003fc4070 */
[--C-:B------:R-:W-:Y:S01]  /*13bb0*/  @!P0 IMAD.IADD R18, R18, 0x1, -R251.reuse ;  /* 0x0000000112128824 */ /* 0x100fe200078e0afb */
[----:B------:R-:W-:Y:S01]  /*13bc0*/  ISETP.GT.U32.AND P0, PT, R251, R26, PT ;  /* 0x0000001afb00720c */ /* 0x000fe20003f04070 */
[--C-:B------:R-:W-:Y:S01]  /*13bd0*/  @!P2 IMAD.IADD R14, R14, 0x1, -R251.reuse ;  /* 0x000000010e0ea824 */ /* 0x100fe200078e0afb */
[----:B----4-:R-:W-:Y:S01]  /*13be0*/  ISETP.GE.AND P2, PT, R252, RZ, PT ;  /* 0x000000fffc00720c */ /* 0x010fe20003f46270 */
[--C-:B------:R-:W-:Y:S01]  /*13bf0*/  @!P1 IMAD.IADD R17, R17, 0x1, -R251.reuse ;  /* 0x0000000111119824 */ /* 0x100fe200078e0afb */
[----:B---3--:R-:W-:Y:S01]  /*13c00*/  ISETP.GT.U32.AND P1, PT, R251, R27, PT ;  /* 0x0000001bfb00720c */ /* 0x008fe20003f24070 */
[--C-:B------:R-:W-:Y:S01]  /*13c10*/  @!P3 IMAD.IADD R15, R15, 0x1, -R251.reuse ;  /* 0x000000010f0fb824 */ /* 0x100fe200078e0afb */
[----:B------:R-:W-:Y:S01]  /*13c20*/  ISETP.GT.U32.AND P3, PT, R251, R25, PT ;  /* 0x00000019fb00720c */ /* 0x000fe20003f64070 */
[--C-:B------:R-:W-:Y:S01]  /*13c30*/  @!P5 IMAD.IADD R10, R10, 0x1, -R251.reuse ;  /* 0x000000010a0ad824 */ /* 0x100fe200078e0afb */
[----:B------:R-:W-:Y:S01]  /*13c40*/  ISETP.GE.AND P5, PT, R23, RZ, PT ;  /* 0x000000ff1700720c */ /* 0x000fe20003fa6270 */
[--C-:B------:R-:W-:Y:S01]  /*13c50*/  @!P4 IMAD.IADD R24, R24, 0x1, -R251.reuse ;  /* 0x000000011818c824 */ /* 0x100fe200078e0afb */
[----:B------:R-:W-:Y:S01]  /*13c60*/  ISETP.GE.AND P4, PT, R19, RZ, PT ;  /* 0x000000ff1300720c */ /* 0x000fe20003f86270 */
[--C-:B------:R-:W-:Y:S01]  /*13c70*/  @!P6 IMAD.IADD R29, R29, 0x1, -R251.reuse ;  /* 0x000000011d1de824 */ /* 0x100fe200078e0afb */
[----:B------:R-:W-:Y:S01]  /*13c80*/  ISETP.GT.U32.AND P6, PT, R251, R30, PT ;  /* 0x0000001efb00720c */ /* 0x000fe20003fc4070 */
[----:B------:R-:W-:Y:S01]  /*13c90*/  IMAD.MOV.U32 R19, RZ, RZ, R14 ;  /* 0x000000ffff137224 */ /* 0x000fe200078e000e */
[----:B------:R-:W-:Y:S01]  /*13ca0*/  IABS R252, R28 ;  /* 0x0000001c00fc7213 */ /* 0x000fe20000000000 */
[--C-:B------:R-:W-:Y:S01]  /*13cb0*/  @!P0 IMAD.IADD R26, R26, 0x1, -R251.reuse ;  /* 0x000000011a1a8824 */ /* 0x100fe200078e0afb */
[----:B------:R-:W2:Y:S01]  /*13cc0*/  LDL.LU R23, [R1+0x2b0] ;  /* 0x0002b00001177983 */ /* 0x000ea20000300800 */
[----:B------:R-:W-:Y:S01]  /*13cd0*/  @!P1 IMAD.IADD R27, R27, 0x1, -R251 ;  /* 0x000000011b1b9824 */ /* 0x000fe200078e0afb */
[----:B------:R-:W-:Y:S01]  /*13ce0*/  ISETP.GE.AND P0, PT, R21, RZ, PT ;  /* 0x000000ff1500720c */ /* 0x000fe20003f06270 */
[----:B------:R-:W-:Y:S01]  /*13cf0*/  @!P2 IMAD.MOV R19, RZ, RZ, -R19 ;  /* 0x000000ffff13a224 */ /* 0x000fe200078e0a13 */
[----:B------:R-:W3:Y:S01]  /*13d00*/  LDL.LU R28, [R1+0x2ac] ;  /* 0x0002ac00011c7983 */ /* 0x000ee20000300800 */
[----:B------:R-:W-:Y:S01]  /*13d10*/  ISETP.GE.AND P1, PT, R22, RZ, PT ;  /* 0x000000ff1600720c */ /* 0x000fe20003f26270 */
[----:B------:R-:W-:Y:S01]  /*13d20*/  @!P3 IMAD.IADD R25, R25, 0x1, -R251 ;  /* 0x000000011919b824 */ /* 0x000fe200078e0afb */
[----:B------:R-:W-:Y:S01]  /*13d30*/  ISETP.GE.AND P3, PT, R20, RZ, PT ;  /* 0x000000ff1400720c */ /* 0x000fe20003f66270 */
[----:B------:R-:W4:Y:S01]  /*13d40*/  LDL.LU R21, [R1+0x2a8] ;  /* 0x0002a80001157983 */ /* 0x000f220000300800 */
[----:B------:R-:W-:-:S03]  /*13d50*/  @!P5 IMAD.MOV R17, RZ, RZ, -R17 ;  /* 0x000000ffff11d224 */ /* 0x000fc600078e0a11 */
[----:B------:R-:W2:Y:S04]  /*13d60*/  LDL.LU R22, [R1+0x2a4] ;  /* 0x0002a40001167983 */ /* 0x000ea80000300800 */
        /* <DEDUP_REMOVED lines=102> */
[C---:B------:R-:W-:Y:S01]  /*143d0*/  ISETP.GT.U32.AND P6, PT, R251.reuse, R15, PT ;  /* 0x0000000ffb00720c */ /* 0x040fe20003fc4070 */
        /* <DEDUP_REMOVED lines=57> */
[C---:B---3--:R-:W-:Y:S01]  /*14770*/  ISETP.GT.U32.AND P0, PT, R251.reuse, R27, PT ;  /* 0x0000001bfb00720c */ /* 0x048fe20003f04070 */
[--C-:B------:R-:W-:Y:S01]  /*14780*/  @!P4 IMAD.IADD R16, R16, 0x1, -R251.reuse ;  /* 0x000000011010c824 */ /* 0x100fe200078e0afb */
[----:B------:R-:W-:Y:S01]  /*14790*/  ISETP.GT.U32.AND P4, PT, R251, R25, PT ;  /* 0x00000019fb00720c */ /* 0x000fe20003f84070 */
[--C-:B------:R-:W-:Y:S01]  /*147a0*/  @!P1 IMAD.IADD R19, R19, 0x1, -R251.reuse ;  /* 0x0000000113139824 */ /* 0x100fe200078e0afb */
[----:B----4-:R-:W-:Y:S01]  /*147b0*/  ISETP.GE.AND P1, PT, R252, RZ, PT ;  /* 0x000000fffc00720c */ /* 0x010fe20003f26270 */
        /* <DEDUP_REMOVED lines=9> */
[----:B------:R-:W-:Y:S01]  /*14850*/  ISETP.GE.AND P0, PT, R22, RZ, PT ;  /* 0x000000ff1600720c */ /* 0x000fe20003f06270 */
[----:B------:R-:W-:Y:S01]  /*14860*/  @!P4 IMAD.IADD R25, R25, 0x1, -R251 ;  /* 0x000000011919c824 */ /* 0x000fe200078e0afb */
[----:B------:R-:W-:Y:S01]  /*14870*/  IABS R252, R30 ;  /* 0x0000001e00fc7213 */ /* 0x000fe20000000000 */
[----:B------:R-:W2:Y:S01]  /*14880*/  LDL.LU R22, [R1+0x2f4] ;  /* 0x0002f40001167983 */ /* 0x000ea20000300800 */
[----:B------:R-:W-:Y:S01]  /*14890*/  ISETP.GE.AND P4, PT, R14, RZ, PT ;  /* 0x000000ff0e00720c */ /* 0x000fe20003f86270 */
[----:B------:R-:W-:-:S02]  /*148a0*/  @!P1 IMAD.MOV R19, RZ, RZ, -R19 ;  /* 0x000000ffff139224 */ /* 0x000fc400078e0a13 */
[----:B------:R-:W3:Y:S01]  /*148b0*/  LDL.LU R30, [R1+0x2f0] ;  /* 0x0002f000011e7983 */ /* 0x000ee20000300800 */
[--C-:B------:R-:W-:Y:S01]  /*148c0*/  @!P2 IMAD.IADD R24, R24, 0x1, -R251.reuse ;  /* 0x000000011818a824 */ /* 0x100fe200078e0afb */
[----:B------:R-:W-:Y:S01]  /*148d0*/  ISETP.GE.AND P2, PT, R20, RZ, PT ;  /* 0x000000ff1400720c */ /* 0x000fe20003f46270 */
[----:B------:R-:W-:Y:S01]  /*148e0*/  @!P3 IMAD.IADD R26, R26, 0x1, -R251 ;  /* 0x000000011a1ab824 */ /* 0x000fe200078e0afb */
[----:B------:R-:W4:Y:S01]  /*148f0*/  LDL.LU R14, [R1+0x2ec] ;  /* 0x0002ec00010e7983 */ /* 0x000f220000300800 */
[----:B------:R-:W-:Y:S01]  /*14900*/  ISETP.GE.AND P3, PT, R21, RZ, PT ;  /* 0x000000ff1500720c */ /* 0x000fe20003f66270 */
[----:B------:R-:W-:Y:S02]  /*14910*/  @!P5 IMAD.MOV R17, RZ, RZ, -R17 ;  /* 0x000000ffff11d224 */ /* 0x000fe400078e0a11 */
        /* <DEDUP_REMOVED lines=95> */
[C---:B------:R-:W-:Y:S01]  /*14f10*/  ISETP.GT.U32.AND P3, PT, R251.reuse, R19, PT ;  /* 0x00000013fb00720c */ /* 0x040fe20003f64070 */
[--C-:B------:R-:W-:Y:S01]  /*14f20*/  @!P2 IMAD.IADD R30, R30, 0x1, -R251.reuse ;  /* 0x000000011e1ea824 */ /* 0x100fe200078e0afb */
[C---:B----4-:R-:W-:Y:S01]  /*14f30*/  ISETP.GT.U32.AND P2, PT, R251.reuse, R18, PT ;  /* 0x00000012fb00720c */ /* 0x050fe20003f44070 */
[--C-:B------:R-:W-:Y:S01]  /*14f40*/  @!P4 IMAD.IADD R22, R22, 0x1, -R251.reuse ;  /* 0x000000011616c824 */ /* 0x100fe200078e0afb */
[C---:B---3--:R-:W-:Y:S01]  /*14f50*/  ISETP.GT.U32.AND P4, PT, R251.reuse, R17, PT ;  /* 0x00000011fb00720c */ /* 0x048fe20003f84070 */
[--C-:B------:R-:W-:Y:S01]  /*14f60*/  @!P1 IMAD.IADD R14, R14, 0x1, -R251.reuse ;  /* 0x000000010e0e9824 */ /* 0x100fe200078e0afb */
[----:B------:R-:W-:Y:S01]  /*14f70*/  ISETP.GT.U32.AND P1, PT, R251, R15, PT ;  /* 0x0000000ffb00720c */ /* 0x000fe20003f24070 */
        /* <DEDUP_REMOVED lines=8> */
[----:B------:R-:W2:Y:S01]  /*15000*/  LDL.LU R29, [R1+0x350] ;  /* 0x00035000011d7983 */ /* 0x000ea20000300800 */
[--C-:B------:R-:W-:Y:S01]  /*15010*/  @!P5 IMAD.IADD R21, R21, 0x1, -R251.reuse ;  /* 0x000000011515d824 */ /* 0x100fe200078e0afb */
[----:B------:R-:W-:Y:S01]  /*15020*/  ISETP.GE.AND P2, PT, R26, RZ, PT ;  /* 0x000000ff1a00720c */ /* 0x000fe20003f46270 */
[--C-:B------:R-:W-:Y:S01]  /*15030*/  @!P4 IMAD.IADD R17, R17, 0x1, -R251.reuse ;  /* 0x000000011111c824 */ /* 0x100fe200078e0afb */
[----:B------:R-:W-:Y:S01]  /*15040*/  ISETP.GE.AND P5, PT, R252, RZ, PT ;  /* 0x000000fffc00720c */ /* 0x000fe20003fa6270 */
[----:B------:R-:W3:Y:S01]  /*15050*/  LDL.LU R26, [R1+0x34c] ;  /* 0x00034c00011a7983 */ /* 0x000ee20000300800 */
[--C-:B------:R-:W-:Y:S01]  /*15060*/  @!P1 IMAD.IADD R15, R15, 0x1, -R251.reuse ;  /* 0x000000010f0f9824 */ /* 0x100fe200078e0afb */
[----:B------:R-:W-:Y:S01]  /*15070*/  ISETP.GE.AND P4, PT, R27, RZ, PT ;  /* 0x000000ff1b00720c */ /* 0x000fe20003f86270 */
[----:B------:R-:W-:Y:S01]  /*15080*/  @!P6 IMAD.IADD R16, R16, 0x1, -R251 ;  /* 0x000000011010e824 */ /* 0x000fe200078e0afb */
[----:B------:R-:W-:Y:S01]  /*15090*/  ISETP.GE.AND P1, PT, R25, RZ, PT ;  /* 0x000000ff1900720c */ /* 0x000fe20003f26270 */
[----:B------:R-:W4:Y:S01]  /*150a0*/  LDL R252, [R1+0x282c] ;  /* 0x00282c0001fc7983 */ /* 0x000f220000100800 */
[----:B------:R-:W-:Y:S01]  /*150b0*/  IMAD.MOV.U32 R27, RZ, RZ, R22 ;  /* 0x000000ffff1b7224 */ /* 0x000fe200078e0016 */
[----:B------:R-:W-:-:S02]  /*150c0*/  ISETP.GE.AND P6, PT, R24, RZ, PT ;  /* 0x000000ff1800720c */ /* 0x000fc40003fc6270 */
        /* <DEDUP_REMOVED lines=37> */
[C---:B------:R-:W-:Y:S01]  /*15320*/  ISETP.GT.U32.AND P6, PT, R251.reuse, R29, PT ;  /* 0x0000001dfb00720c */ /* 0x040fe20003fc4070 */
[--C-:B------:R-:W-:Y:S01]  /*15330*/  @!P4 IMAD.IADD R18, R18, 0x1, -R251.reuse ;  /* 0x000000011212c824 */ /* 0x100fe200078e0afb */
[----:B------:R-:W-:Y:S01]  /*15340*/  ISETP.GT.U32.AND P4, PT, R251, R25, PT ;  /* 0x00000019fb00720c */ /* 0x000fe20003f84070 */
[--C-:B------:R-:W-:Y:S01]  /*15350*/  @!P3 IMAD.IADD R17, R17, 0x1, -R251.reuse ;  /* 0x000000011111b824 */ /* 0x100fe200078e0afb */
[----:B---3--:R-:W-:Y:S01]  /*15360*/  ISETP.GT.U32.AND P3, PT, R251, R26, PT ;  /* 0x0000001afb00720c */ /* 0x008fe20003f64070 */
[--C-:B------:R-:W-:Y:S01]  /*15370*/  @!P0 IMAD.IADD R19, R19, 0x1, -R251.reuse ;  /* 0x0000000113138824 */ /* 0x100fe200078e0afb */
[----:B----4-:R-:W-:Y:S01]  /*15380*/  ISETP.GE.AND P0, PT, R252, RZ, PT ;  /* 0x000000fffc00720c */ /* 0x010fe20003f06270 */
        /* <DEDUP_REMOVED lines=79> */
[----:B------:R-:W-:Y:S01]  /*15880*/  ISETP.GT.U32.AND P2, PT, R251, R21, PT ;  /* 0x00000015fb00720c */ /* 0x000fe20003f44070 */
[----:B------:R-:W-:Y:S01]  /*15890*/  @!P3 IMAD.IADD R27, R27, 0x1, -R251 ;  /* 0x000000011b1bb824 */ /* 0x000fe200078e0afb */
[----:B------:R-:W-:Y:S01]  /*158a0*/  ISETP.GE.AND P3, PT, R17, RZ, PT ;  /* 0x000000ff1100720c */ /* 0x000fe20003f66270 */
        /* <DEDUP_REMOVED lines=10> */
[----:B------:R-:W2:Y:S04]  /*15950*/  LDL.LU R17, [R1+0x310] ;  /* 0x0003100001117983 */ /* 0x000ea80000300800 */
[----:B------:R1:W-:Y:S04]  /*15960*/  STL [R1+0xd0], R29 ;  /* 0x0000d01d01007387 */ /* 0x0003e80000100800 */
[----:B------:R-:W2:Y:S01]  /*15970*/  LDL R252, [R1+0x2818] ;  /* 0x0028180001fc7983 */ /* 0x000ea20000100800 */
[----:B------:R-:W-:-:S03]  /*15980*/  @!P2 IMAD.IADD R21, R21, 0x1, -R251 ;  /* 0x000000011515a824 */ /* 0x000fc600078e0afb */
[----:B------:R1:W-:Y:S02]  /*15990*/  STL [R1+0xcc], R26 ;  /* 0x0000cc1a01007387 */ /* 0x0003e40000100800 */
[----:B-1----:R-:W-:-:S04]  /*159a0*/  IMAD.MOV.U32 R29, RZ, RZ, R24 ;  /* 0x000000ffff1d7224 */ /* 0x002fc800078e0018 */
[----:B------:R-:W-:Y:S01]  /*159b0*/  @!P3 IMAD.MOV R29, RZ, RZ, -R29 ;  /* 0x000000ffff1db224 */ /* 0x000fe200078e0a1d */
[----:B------:R-:W2:Y:S04]  /*159c0*/  LDL R26, [R1+0x2828] ;  /* 0x00282800011a7983 */ /* 0x000ea80000100800 */
[----:B------:R1:W-:Y:S04]  /*159d0*/  STL [R1+0xc8], R25 ;  /* 0x0000c81901007387 */ /* 0x0003e80000100800 */
[----:B------:R-:W2:Y:S01]  /*159e0*/  LDL R24, [R1+0x27e0] ;  /* 0x0027e00001187983 */ /* 0x000ea20000100800 */
[----:B------:R-:W-:-:S03]  /*159f0*/  ISETP.GT.U32.AND P2, PT, R251, R14, PT ;  /* 0x0000000efb00720c */ /* 0x000fc60003f44070 */
[----:B-1----:R-:W2:Y:S04]  /*15a00*/  LDL R25, [R1+0x27d0] ;  /* 0x0027d00001197983 */ /* 0x002ea80000100800 */
[----:B------:R1:W-:Y:S01]  /*15a10*/  STL [R1+0xc4], R22 ;  /* 0x0000c41601007387 */ /* 0x0003e20000100800 */
[C---:B------:R-:W-:Y:S02]  /*15a20*/  ISETP.GT.U32.AND P1, PT, R251.reuse, R28, PT ;  /* 0x0000001cfb00720c */ /* 0x040fe40003f24070 */
[C---:B------:R-:W-:Y:S02]  /*15a30*/  ISETP.GT.U32.AND P0, PT, R251.reuse, R23, PT ;  /* 0x00000017fb00720c */ /* 0x040fe40003f04070 */
[C---:B------:R-:W-:Y:S02]  /*15a40*/  ISETP.GT.U32.AND P6, PT, R251.reuse, R27, PT ;  /* 0x0000001bfb00720c */ /* 0x040fe40003fc4070 */
[C---:B------:R-:W-:Y:S01]  /*15a50*/  ISETP.GT.U32.AND P3, PT, R251.reuse, R20, PT ;  /* 0x00000014fb00720c */ /* 0x040fe20003f64070 */
[----:B-1----:R-:W2:Y:S01]  /*15a60*/  LDL R22, [R1+0x27f0] ;  /* 0x0027f00001167983 */ /* 0x002ea20000100800 */
[----:B------:R-:W-:-:S03]  /*15a70*/  ISETP.GT.U32.AND P5, PT, R251, R21, PT ;  /* 0x00000015fb00720c */ /* 0x000fc60003fa4070 */
[----:B------:R1:W-:Y:S04]  /*15a80*/  STL [R1+0xbc], R30 ;  /* 0x0000bc1e01007387 */ /* 0x0003e80000100800 */
[----:B-1----:R-:W2:Y:S04]  /*15a90*/  LDL R30, [R1+0x2800] ;  /* 0x00280000011e7983 */ /* 0x002ea80000100800 */
[----:B------:R1:W-:Y:S04]  /*15aa0*/  STL [R1+0xc0], R29 ;  /* 0x0000c01d01007387 */ /* 0x0003e80000100800 */
[----:B------:R-:W2:Y:S01]  /*15ab0*/  LDL R251, [R1+0xbc] ;  /* 0x0000bc0001fb7983 */ /* 0x000ea20000100800 */
[----:B-1----:R-:W-:Y:S01]  /*15ac0*/  IADD3 R29, R242, 0x1f0, RZ ;  /* 0x000001f0f21d7810 */ /* 0x002fe20007ffe0ff */
[----:B--2---:R-:W-:-:S05]  /*15ad0*/  @!P4 IMAD.MOV R251, RZ, RZ, -R251 ;  /* 0x000000fffffbc224 */ /* 0x004fca00078e0afb */
[----:B------:R1:W-:Y:S02]  /*15ae0*/  @!P4 STL [R1+0xbc], R251 ;  /* 0x0000bcfb0100c387 */ /* 0x0003e40000100800 */
[----:B-1----:R-:W-:-:S04]  /*15af0*/  IABS R251, c[0x0][0x17c] ;  /* 0x00005f0000fb7a13 */ /* 0x002fc80000000000 */
[C---:B------:R-:W-:Y:S01]  /*15b00*/  ISETP.GT.U32.AND P4, PT, R251.reuse, R15, PT ;  /* 0x0000000ffb00720c */ /* 0x040fe20003f84070 */
[--C-:B------:R-:W-:Y:S01]  /*15b10*/  @!P2 IMAD.IADD R14, R14, 0x1, -R251.reuse ;  /* 0x000000010e0ea824 */ /* 0x100fe200078e0afb */
[C---:B---3--:R-:W-:Y:S01]  /*15b20*/  ISETP.GT.U32.AND P2, PT, R251.reuse, R18, PT ;  /* 0x00000012fb00720c */ /* 0x048fe20003f44070 */
[--C-:B------:R-:W-:Y:S01]  /*15b30*/  @!P1 IMAD.IADD R28, R28, 0x1, -R251.reuse ;  /* 0x000000011c1c9824 */ /* 0x100fe200078e0afb */
[----:B----4-:R-:W-:Y:S01]  /*15b40*/  ISETP.GT.U32.AND P1, PT, R251, R19, PT ;  /* 0x00000013fb00720c */ /* 0x010fe20003f24070 */
[--C-:B------:R-:W-:Y:S01]  /*15b50*/  @!P5 IMAD.IADD R21, R21, 0x1, -R251.reuse ;  /* 0x000000011515d824 */ /* 0x100fe200078e0afb */
[----:B------:R-:W-:Y:S01]  /*15b60*/  ISETP.GE.AND P5, PT, R252, RZ, PT ;  /* 0x000000fffc00720c */ /* 0x000fe20003fa6270 */
[--C-:B------:R-:W-:Y:S01]  /*15b70*/  @!P0 IMAD.IADD R23, R23, 0x1, -R251.reuse ;  /* 0x0000000117178824 */ /* 0x100fe200078e0afb */
[----:B------:R-:W-:Y:S01]  /*15b80*/  ISETP.GT.U32.AND P0, PT, R251, R16, PT ;  /* 0x00000010fb00720c */ /* 0x000fe20003f04070 */
[--C-:B------:R-:W-:Y:S01]  /*15b90*/  @!P6 IMAD.IADD R27, R27, 0x1, -R251.reuse ;  /* 0x000000011b1be824 */ /* 0x100fe200078e0afb */
[C---:B------:R-:W-:Y:S01]  /*15ba0*/  ISETP.GT.U32.AND P6, PT, R251.reuse, R17, PT ;  /* 0x00000011fb00720c */ /* 0x040fe20003fc4070 */
[--C-:B------:R-:W-:Y:S01]  /*15bb0*/  @!P3 IMAD.IADD R20, R20, 0x1, -R251.reuse ;  /* 0x000000011414b824 */ /* 0x100fe200078e0afb */
[----:B------:R-:W-:Y:S01]  /*15bc0*/  ISETP.GT.U32.AND P3, PT, R251, R13, PT ;  /* 0x0000000dfb00720c */ /* 0x000fe20003f64070 */
[--C-:B------:R-:W-:Y:S01]  /*15bd0*/  @!P4 IMAD.IADD R15, R15, 0x1, -R251.reuse ;  /* 0x000000010f0fc824 */ /* 0x100fe200078e0afb */
[----:B------:R-:W-:Y:S01]  /*15be0*/  STL [R1+0x21f0], R29 ;  /* 0x0021f01d01007387 */ /* 0x000fe20000100800 */
[----:B------:R-:W-:Y:S01]  /*15bf0*/  ISETP.GE.AND P4, PT, R26, RZ, PT ;  /* 0x000000ff1a00720c */ /* 0x000fe20003f86270 */
[--C-:B------:R-:W-:Y:S01]  /*15c00*/  @!P2 IMAD.IADD R18, R18, 0x1, -R251.reuse ;  /* 0x000000011212a824 */ /* 0x100fe200078e0afb */
[----:B------:R-:W-:Y:S01]  /*15c10*/  ISETP.GE.AND P2, PT, R25, RZ, PT ;  /* 0x000000ff1900720c */ /* 0x000fe20003f46270 */
[----:B------:R-:W2:Y:S01]  /*15c20*/  LDL.LU R26, [R1+0x394] ;  /* 0x00039400011a7983 */ /* 0x000ea20000300800 */
[--C-:B------:R-:W-:Y:S01]  /*15c30*/  @!P1 IMAD.IADD R19, R19, 0x1, -R251.reuse ;  /* 0x0000000113139824 */ /* 0x100fe200078e0afb */
[----:B------:R-:W-:Y:S01]  /*15c40*/  ISETP.GE.AND P1, PT, R24, RZ, PT ;  /* 0x000000ff1800720c */ /* 0x000fe20003f26270 */
[----:B------:R-:W-:Y:S01]  /*15c50*/  @!P5 IMAD.MOV R14, RZ, RZ, -R14 ;  /* 0x000000ffff0ed224 */ /* 0x000fe200078e0a0e */
        /* <DEDUP_REMOVED lines=12> */
[----:B------:R1:W-:Y:S04]  /*15d20*/  STL [R1+0xb4], R28 ;  /* 0x0000b41c01007387 */ /* 0x0003e80000100800 */
[----:B-1----:R-:W2:Y:S04]  /*15d30*/  LDL.LU R14, [R1+0x380] ;  /* 0x00038000010e7983 */ /* 0x002ea80000300800 */
[----:B------:R-:W2:Y:S01]  /*15d40*/  LDL R251, [R1+0xb4] ;  /* 0x0000b40001fb7983 */ /* 0x000ea20000100800 */
[----:B------:R-:W-:-:S03]  /*15d50*/  @!P2 IMAD.MOV R23, RZ, RZ, -R23 ;  /* 0x000000ffff17a224 */ /* 0x000fc600078e0a17 */
[----:B------:R-:W3:Y:S01]  /*15d60*/  LDL R28, [R1+0x27bc] ;  /* 0x0027bc00011c7983 */ /* 0x000ee20000100800 */
        /* <DEDUP_REMOVED lines=26> */
[----:B------:R-:W-:Y:S01]  /*15f10*/  ISETP.GT.U32.AND P0, PT, R251, R30, PT ;  /* 0x0000001efb00720c */ /* 0x000fe20003f04070 */
[--C-:B------:R-:W-:Y:S01]  /*15f20*/  @!P2 IMAD.IADD R19, R19, 0x1, -R251.reuse ;  /* 0x000000011313a824 */ /* 0x100fe200078e0afb */
[C---:B------:R-:W-:Y:S02]  /*15f30*/  ISETP.GT.U32.AND P6, PT, R251.reuse, R26, PT ;  /* 0x0000001afb00720c */ /* 0x040fe40003fc4070 */
[----:B------:R-:W-:Y:S01]  /*15f40*/  ISETP.GT.U32.AND P2, PT, R251, R24, PT ;  /* 0x00000018fb00720c */ /* 0x000fe20003f44070 */
[--C-:B------:R-:W-:Y:S01]  /*15f50*/  @!P3 IMAD.IADD R15, R15, 0x1, -R251.reuse ;  /* 0x000000010f0fb824 */ /* 0x100fe200078e0afb */
[----:B----4-:R-:W-:Y:S01]  /*15f60*/  ISETP.GE.AND P3, PT, R252, RZ, PT ;  /* 0x000000fffc00720c */ /* 0x010fe20003f66270 */
[--C-:B------:R-:W-:Y:S01]  /*15f70*/  @!P4 IMAD.IADD R18, R18, 0x1, -R251.reuse ;  /* 0x000000011212c824 */ /* 0x100fe200078e0afb */
[C---:B---3--:R-:W-:Y:S01]  /*15f80*/  ISETP.GT.U32.AND P4, PT, R251.reuse, R25, PT ;  /* 0x00000019fb00720c */ /* 0x048fe20003f84070 */
[--C-:B------:R-:W-:Y:S01]  /*15f90*/  @!P1 IMAD.IADD R16, R16, 0x1, -R251.reuse ;  /* 0x0000000110109824 */ /* 0x100fe200078e0afb */
[----:B------:R-:W-:Y:S01]  /*15fa0*/  ISETP.GT.U32.AND P1, PT, R251, R22, PT ;  /* 0x00000016fb00720c */ /* 0x000fe20003f24070 */
[--C-:B------:R-:W-:Y:S01]  /*15fb0*/  @!P5 IMAD.IADD R13, R13, 0x1, -R251.reuse ;  /* 0x000000010d0dd824 */ /* 0x100fe200078e0afb */
[----:B------:R-:W-:Y:S01]  /*15fc0*/  ISETP.GE.AND P5, PT, R28, RZ, PT ;  /* 0x000000ff1c00720c */ /* 0x000fe20003fa6270 */
[--C-:B------:R-:W-:Y:S01]  /*15fd0*/  @!P0 IMAD.IADD R30, R30, 0x1, -R251.reuse ;  /* 0x000000011e1e8824 */ /* 0x100fe200078e0afb */
[----:B------:R-:W-:Y:S01]  /*15fe0*/  ISETP.GE.AND P0, PT, R20, RZ, PT ;  /* 0x000000ff1400720c */ /* 0x000fe20003f06270 */
[----:B------:R-:W-:Y:S01]  /*15ff0*/  @!P6 IMAD.IADD R26, R26, 0x1, -R251 ;  /* 0x000000011a1ae824 */ /* 0x000fe200078e0afb */
[----:B------:R-:W-:Y:S01]  /*16000*/  ISETP.GT.U32.AND P6, PT, R251, R14, PT ;  /* 0x0000000efb00720c */ /* 0x000fe20003fc4070 */
[----:B------:R-:W-:-:S02]  /*16010*/  IMAD.MOV.U32 R20, RZ, RZ, R15 ;  /* 0x000000ffff147224 */ /* 0x000fc400078e000f */
[--C-:B------:R-:W-:Y:S01]  /*16020*/  @!P2 IMAD.IADD R24, R24, 0x1, -R251.reuse ;  /* 0x000000011818a824 */ /* 0x100fe200078e0afb */
[----:B------:R-:W-:Y:S01]  /*16030*/  ISETP.GE.AND P2, PT, R23, RZ, PT ;  /* 0x000000ff1700720c */ /* 0x000fe20003f46270 */
[--C-:B------:R-:W-:Y:S01]  /*16040*/  @!P4 IMAD.IADD R25, R25, 0x1, -R251.reuse ;  /* 0x000000011919c824 */ /* 0x100fe200078e0afb */
[----:B------:R-:W-:Y:S01]  /*16050*/  IABS R252, R29 ;  /* 0x0000001d00fc7213 */ /* 0x000fe20000000000 */
[----:B------:R-:W2:Y:S01]  /*16060*/  LDL.LU R23, [R1+0x37c] ;  /* 0x00037c0001177983 */ /* 0x000ea20000300800 */
[----:B------:R-:W-:Y:S01]  /*16070*/  @!P3 IMAD.MOV R20, RZ, RZ, -R20 ;  /* 0x000000ffff14b224 */ /* 0x000fe200078e0a14 */
[----:B------:R-:W-:Y:S01]  /*16080*/  ISETP.GE.AND P4, PT, R27, RZ, PT ;  /* 0x000000ff1b00720c */ /* 0x000fe20003f86270 */
[----:B------:R-:W-:Y:S01]  /*16090*/  @!P1 IMAD.IADD R22, R22, 0x1, -R251 ;  /* 0x0000000116169824 */ /* 0x000fe200078e0afb */
[----:B------:R-:W3:Y:S01]  /*160a0*/  LDL.LU R29, [R1+0x378] ;  /* 0x00037800011d7983 */ /* 0x000ee20000300800 */
[----:B------:R-:W-:-:S03]  /*160b0*/  ISETP.GE.AND P1, PT, R21, RZ, PT ;  /* 0x000000ff1500720c */ /* 0x000fc60003f26270 */
        /* <DEDUP_REMOVED lines=40> */
[C---:B------:R-:W-:Y:S01]  /*16340*/  ISETP.GT.U32.AND P0, PT, R251.reuse, R23, PT ;  /* 0x00000017fb00720c */ /* 0x040fe20003f04070 */
[--C-:B------:R-:W-:Y:S01]  /*16350*/  @!P3 IMAD.IADD R26, R26, 0x1, -R251.reuse ;  /* 0x000000011a1ab824 */ /* 0x100fe200078e0afb */
[----:B---3--:R-:W-:Y:S01]  /*16360*/  ISETP.GT.U32.AND P3, PT, R251, R29, PT ;  /* 0x0000001dfb00720c */ /* 0x008fe20003f64070 */
[--C-:B------:R-:W-:Y:S01]  /*16370*/  @!P5 IMAD.IADD R25, R25, 0x1, -R251.reuse ;  /* 0x000000011919d824 */ /* 0x100fe200078e0afb */
[C---:B----4-:R-:W-:Y:S01]  /*16380*/  ISETP.GT.U32.AND P5, PT, R251.reuse, R28, PT ;  /* 0x0000001cfb00720c */ /* 0x050fe20003fa4070 */
[--C-:B------:R-:W-:Y:S01]  /*16390*/  @!P6 IMAD.IADD R14, R14, 0x1, -R251.reuse ;  /* 0x000000010e0ee824 */ /* 0x100fe200078e0afb */
[----:B------:R-:W-:Y:S01]  /*163a0*/  ISETP.GE.AND P6, PT, R20, RZ, PT ;  /* 0x000000ff1400720c */ /* 0x000fe20003fc6270 */
[--C-:B------:R-:W-:Y:S01]  /*163b0*/  @!P4 IMAD.IADD R24, R24, 0x1, -R251.reuse ;  /* 0x000000011818c824 */ /* 0x100fe200078e0afb */
[----:B------:R-:W-:Y:S01]  /*163c0*/  ISETP.GT.U32.AND P4, PT, R251, R27, PT ;  /* 0x0000001bfb00720c */ /* 0x000fe20003f84070 */
[----:B------:R-:W-:-:S04]  /*163d0*/  @!P2 IMAD.IADD R22, R22, 0x1, -R251 ;  /* 0x000000011616a824 */ /* 0x000fc800078e0afb */
[--C-:B------:R-:W-:Y:S01]  /*163e0*/  @!P0 IMAD.IADD R23, R23, 0x1, -R251.reuse ;  /* 0x0000000117178824 */ /* 0x100fe200078e0afb */
[----:B------:R-:W-:Y:S01]  /*163f0*/  ISETP.GE.AND P0, PT, R19, RZ, PT ;  /* 0x000000ff1300720c */ /* 0x000fe20003f06270 */
[--C-:B------:R-:W-:Y:S01]  /*16400*/  @!P3 IMAD.IADD R29, R29, 0x1, -R251.reuse ;  /* 0x000000011d1db824 */ /* 0x100fe200078e0afb */
[----:B------:R-:W-:Y:S01]  /*16410*/  ISETP.GE.AND P3, PT, R18, RZ, PT ;  /* 0x000000ff1200720c */ /* 0x000fe20003f66270 */
[--C-:B------:R-:W-:Y:S01]  /*16420*/  @!P5 IMAD.IADD R28, R28, 0x1, -R251.reuse ;  /* 0x000000011c1cd824 */ /* 0x100fe200078e0afb */
[----:B------:R-:W-:Y:S01]  /*16430*/  ISETP.GE.AND P5, PT, R17, RZ, PT ;  /* 0x000000ff1100720c */ /* 0x000fe20003fa6270 */
[----:B------:R-:W-:Y:S01]  /*16440*/  @!P1 IMAD.IADD R30, R30, 0x1, -R251 ;  /* 0x000000011e1e9824 */ /* 0x000fe200078e0afb */
[C---:B------:R-:W-:Y:S01]  /*16450*/  ISETP.GT.U32.AND P2, PT, R251.reuse, R21, PT ;  /* 0x00000015fb00720c */ /* 0x040fe20003f44070 */
[----:B------:R-:W2:Y:S01]  /*16460*/  LDL.LU R20, [R1+0x364] ;  /* 0x0003640001147983 */ /* 0x000ea20000300800 */
[----:B------:R-:W-:Y:S01]  /*16470*/  ISETP.GT.U32.AND P1, PT, R251, R15, PT ;  /* 0x0000000ffb00720c */ /* 0x000fe20003f24070 */
[----:B------:R-:W-:-:S02]  /*16480*/  @!P6 IMAD.MOV R26, RZ, RZ, -R26 ;  /* 0x000000ffff1ae224 */ /* 0x000fc400078e0a1a */
[----:B------:R-:W3:Y:S01]  /*16490*/  LDL.LU R19, [R1+0x360] ;  /* 0x0003600001137983 */ /* 0x000ee20000300800 */
[----:B------:R-:W-:Y:S01]  /*164a0*/  @!P4 IMAD.IADD R27, R27, 0x1, -R251 ;  /* 0x000000011b1bc824 */ /* 0x000fe200078e0afb */
[----:B------:R-:W-:Y:S01]  /*164b0*/  ISETP.GE.AND P4, PT, R16, RZ, PT ;  /* 0x000000ff1000720c */ /* 0x000fe20003f86270 */
[----:B------:R-:W-:Y:S01]  /*164c0*/  @!P0 IMAD.MOV R25, RZ, RZ, -R25 ;  /* 0x000000ffff198224 */ /* 0x000fe200078e0a19 */
[----:B------:R-:W4:Y:S01]  /*164d0*/  LDL.LU R18, [R1+0x35c] ;  /* 0x00035c0001127983 */ /* 0x000f220000300800 */
[----:B------:R-:W-:-:S03]  /*164e0*/  @!P3 IMAD.MOV R24, RZ, RZ, -R24 ;  /* 0x000000ffff18b224 */ /* 0x000fc600078e0a18 */
[----:B------:R-:W2:Y:S01]  /*164f0*/  LDL.LU R17, [R1+0x358] ;  /* 0x0003580001117983 */ /* 0x000ea20000300800 */
[----:B------:R-:W-:-:S03]  /*16500*/  @!P5 IMAD.MOV R22, RZ, RZ, -R22 ;  /* 0x000000ffff16d224 */ /* 0x000fc600078e0a16 */
[----:B------:R-:W2:Y:S01]  /*16510*/  LDL.LU R16, [R1+0x354] ;  /* 0x0003540001107983 */ /* 0x000ea20000300800 */
[----:B------:R-:W-:-:S03]  /*16520*/  @!P2 IMAD.IADD R21, R21, 0x1, -R251 ;  /* 0x000000011515a824 */ /* 0x000fc600078e0afb */
[----:B------:R1:W-:Y:S01]  /*16530*/  STL [R1+0x88], R26 ;  /* 0x0000881a01007387 */ /* 0x0003e20000100800 */
[----:B------:R-:W-:Y:S01]  /*16540*/  @!P1 IMAD.IADD R15, R15, 0x1, -R251 ;  /* 0x000000010f0f9824 */ /* 0x000fe200078e0afb */
[----:B------:R-:W-:Y:S01]  /*16550*/  ISETP.GE.AND P2, PT, R252, RZ, PT ;  /* 0x000000fffc00720c */ /* 0x000fe20003f46270 */
[----:B------:R-:W-:Y:S01]  /*16560*/  IMAD.MOV.U32 R252, RZ, RZ, R30 ;  /* 0x000000fffffc7224 */ /* 0x000fe200078e001e */
[C---:B------:R-:W-:Y:S02]  /*16570*/  ISETP.GT.U32.AND P1, PT, R251.reuse, R23, PT ;  /* 0x00000017fb00720c */ /* 0x040fe40003f24070 */
[C---:B------:R-:W-:Y:S01]  /*16580*/  ISETP.GT.U32.AND P0, PT, R251.reuse, R29, PT ;  /* 0x0000001dfb00720c */ /* 0x040fe20003f04070 */
[----:B-1----:R-:W2:Y:S01]  /*16590*/  LDL R26, [R1+0x27ac] ;  /* 0x0027ac00011a7983 */ /* 0x002ea20000100800 */
[----:B------:R-:W-:-:S03]  /*165a0*/  ISETP.GT.U32.AND P3, PT, R251, R28, PT ;  /* 0x0000001cfb00720c */ /* 0x000fc60003f64070 */
[----:B------:R1:W-:Y:S01]  /*165b0*/  STL [R1+0x84], R25 ;  /* 0x0000841901007387 */ /* 0x0003e20000100800 */
[----:B------:R-:W-:Y:S01]  /*165c0*/  ISETP.GT.U32.AND P6, PT, R251, R27, PT ;  /* 0x0000001bfb00720c */ /* 0x000fe20003fc4070 */
[----:B------:R-:W-:Y:S02]  /*165d0*/  IMAD.MOV.U32 R251, RZ, RZ, R14 ;  /* 0x000000fffffb7224 */ /* 0x000fe400078e000e */
[----:B-1----:R-:W2:Y:S04]  /*165e0*/  LDL R25, [R1+0x27b8] ;  /* 0x0027b80001197983 */ /* 0x002ea80000100800 */
[----:B------:R1:W-:Y:S01]  /*165f0*/  STL [R1+0x80], R24 ;  /* 0x0000801801007387 */ /* 0x0003e20000100800 */
[----:B------:R-:W-:-:S03]  /*16600*/  @!P4 IMAD.MOV R252, RZ, RZ, -R252 ;  /* 0x000000fffffcc224 */ /* 0x000fc600078e0afc */
[----:B-1----:R-:W2:Y:S04]  /*16610*/  LDL R24, [R1+0x27c4] ;  /* 0x0027c40001187983 */ /* 0x002ea80000100800 */
[----:B------:R-:W2:Y:S04]  /*16620*/  LDL.LU R30, [R1+0x2cc8] ;  /* 0x002cc800011e7983 */ /* 0x000ea80000300800 */
[----:B------:R1:W-:Y:S04]  /*16630*/  STL [R1+0x7c], R22 ;  /* 0x00007c1601007387 */ /* 0x0003e80000100800 */
[----:B-1----:R-:W2:Y:S04]  /*16640*/  LDL R22, [R1+0x2780] ;  /* 0x0027800001167983 */ /* 0x002ea80000100800 */
[----:B------:R-:W2:Y:S04]  /*16650*/  LDL.LU R14, [R1+0x2cc4] ;  /* 0x002cc400010e7983 */ /* 0x000ea80000300800 */
[----:B------:R1:W-:Y:S04]  /*16660*/  STL [R1+0x74], R251 ;  /* 0x000074fb01007387 */ /* 0x0003e80000100800 */
[----:B------:R1:W-:Y:S02]  /*16670*/  STL [R1+0x78], R252 ;  /* 0x000078fc01007387 */ /* 0x0003e40000100800 */
[----:B-1----:R-:W-:-:S04]  /*16680*/  IABS R251, c[0x0][0x17c] ;  /* 0x00005f0000fb7a13 */ /* 0x002fc80000000000 */
[C---:B------:R-:W-:Y:S02]  /*16690*/  ISETP.GT.U32.AND P4, PT, R251.reuse, R21, PT ;  /* 0x00000015fb00720c */ /* 0x040fe40003f84070 */
[----:B------:R-:W-:Y:S02]  /*166a0*/  ISETP.GT.U32.AND P5, PT, R251, R15, PT ;  /* 0x0000000ffb00720c */ /* 0x000fe40003fa4070 */
[----:B------:R-:W2:Y:S01]  /*166b0*/  LDL R251, [R1+0x74] ;  /* 0x0000740001fb7983 */ /* 0x000ea20000100800 */
[----:B------:R-:W-:Y:S01]  /*166c0*/  IADD3 R252, R242, 0x1f1, RZ ;  /* 0x000001f1f2fc7810 */ /* 0x000fe20007ffe0ff */
[----:B--2---:R-:W-:-:S05]  /*166d0*/  @!P2 IMAD.MOV R251, RZ, RZ, -R251 ;  /* 0x000000fffffba224 */ /* 0x004fca00078e0afb */
[----:B------:R1:W-:Y:S04]  /*166e0*/  @!P2 STL [R1+0x74], R251 ;  /* 0x000074fb0100a387 */ /* 0x0003e80000100800 */
[----:B------:R-:W-:Y:S01]  /*166f0*/  STL [R1+0x21ec], R252 ;  /* 0x0021ecfc01007387 */ /* 0x000fe20000100800 */
        /* <DEDUP_REMOVED lines=9> */
[----:B------:R-:W-:Y:S01]  /*16790*/  ISETP.GT.U32.AND P6, PT, R251, R16, PT ;  /* 0x00000010fb00720c */ /* 0x000fe20003fc4070 */
[--C-:B------:R-:W-:Y:S01]  /*167a0*/  @!P4 IMAD.IADD R21, R21, 0x1, -R251.reuse ;  /* 0x000000011515c824 */ /* 0x100fe200078e0afb */
[----:B------:R-:W-:Y:S01]  /*167b0*/  ISETP.GT.U32.AND P4, PT, R251, R14, PT ;  /* 0x0000000efb00720c */ /* 0x000fe20003f84070 */
[----:B------:R-:W-:-:S02]  /*167c0*/  @!P5 IMAD.IADD R15, R15, 0x1, -R251 ;  /* 0x000000010f0fd824 */ /* 0x000fc400078e0afb */
[----:B------:R-:W2:Y:S02]  /*167d0*/  LDL R251, [R1+0x27a0] ;  /* 0x0027a00001fb7983 */ /* 0x000ea40000100800 */
[----:B--2---:R-:W-:Y:S02]  /*167e0*/  ISETP.GE.AND P5, PT, R251, RZ, PT ;  /* 0x000000fffb00720c */ /* 0x004fe40003fa6270 */
[----:B------:R-:W-:-:S05]  /*167f0*/  IABS R251, c[0x0][0x17c] ;  /* 0x00005f0000fb7a13 */ /* 0x000fca0000000000 */
        /* <DEDUP_REMOVED lines=11> */
[----:B------:R-:W4:Y:S04]  /*168b0*/  LDL.LU R24, [R1+0x3a0] ;  /* 0x0003a00001187983 */ /* 0x000f280000300800 */
[----:B------:R-:W2:Y:S04]  /*168c0*/  LDL.LU R22, [R1+0x39c] ;  /* 0x00039c0001167983 */ /* 0x000ea80000300800 */
[----:B------:R-:W2:Y:S04]  /*168d0*/  LDL R251, [R1+0x278c] ;  /* 0x00278c0001fb7983 */ /* 0x000ea80000100800 */
[----:B------:R1:W-:Y:S04]  /*168e0*/  STL [R1+0x70], R23 ;  /* 0x0000701701007387 */ /* 0x0003e80000100800 */
[----:B-1----:R-:W3:Y:S01]  /*168f0*/  LDL.LU R23, [R1+0x398] ;  /* 0x0003980001177983 */ /* 0x002ee20000300800 */
[----:B--2---:R-:W-:-:S02]  /*16900*/  ISETP.GE.AND P6, PT, R251, RZ, PT ;  /* 0x000000fffb00720c */ /* 0x004fc40003fc6270 */
[----:B------:R-:W-:-:S05]  /*16910*/  IABS R251, c[0x0][0x17c] ;  /* 0x00005f0000fb7a13 */ /* 0x000fca0000000000 */
[----:B------:R-:W-:Y:S02]  /*16920*/  @!P4 IMAD.IADD R14, R14, 0x1, -R251 ;  /* 0x000000010e0ec824 */ /* 0x000fe400078e0afb */
[----:B------:R-:W2:Y:S04]  /*16930*/  LDL R251, [R1+0x70] ;  /* 0x0000700001fb7983 */ /* 0x000ea80000100800 */
[----:B------:R1:W-:Y:S04]  /*16940*/  STL [R1+0x6c], R29 ;  /* 0x00006c1d01007387 */ /* 0x0003e80000100800 */
[----:B-1----:R-:W3:Y:S01]  /*16950*/  LDL.LU R29, [R1+0x2cc0] ;  /* 0x002cc000011d7983 */ /* 0x002ee20000300800 */
[----:B--2---:R-:W-:-:S05]  /*16960*/  @!P5 IMAD.MOV R251, RZ, RZ, -R251 ;  /* 0x000000fffffbd224 */ /* 0x004fca00078e0afb */
[----:B------:R1:W-:Y:S02]  /*16970*/  @!P5 STL [R1+0x70], R251 ;  /* 0x000070fb0100d387 */ /* 0x0003e40000100800 */
[----:B-1----:R-:W-:-:S04]  /*16980*/  IABS R251, c[0x0][0x17c] ;  /* 0x00005f0000fb7a13 */ /* 0x002fc80000000000 */
[----:B------:R-:W-:Y:S02]  /*16990*/  ISETP.GT.U32.AND P4, PT, R251, R20, PT ;  /* 0x00000014fb00720c */ /* 0x000fe40003f84070 */
        /* <DEDUP_REMOVED lines=27> */
[C---:B------:R-:W-:Y:S02]  /*16b50*/  ISETP.GT.U32.AND P3, PT, R251.reuse, R16, PT ;  /* 0x00000010fb00720c */ /* 0x040fe40003f64070 */
[----:B------:R-:W-:Y:S02]  /*16b60*/  ISETP.GT.U32.AND P5, PT, R251, R14, PT ;  /* 0x0000000efb00720c */ /* 0x000fe40003fa4070 */
[----:B------:R-:W2:Y:S02]  /*16b70*/  LDL R251, [R1+0x5c] ;  /* 0x00005c0001fb7983 */ /* 0x000ea40000100800 */
[----:B--2---:R-:W-:-:S05]  /*16b80*/  @!P6 IMAD.MOV R251, RZ, RZ, -R251 ;  /* 0x000000fffffbe224 */ /* 0x004fca00078e0afb */
[----:B------:R1:W-:Y:S02]  /*16b90*/  @!P6 STL [R1+0x5c], R251 ;  /* 0x00005cfb0100e387 */ /* 0x0003e40000100800 */
[----:B-1----:R-:W-:-:S04]  /*16ba0*/  IABS R251, c[0x0][0x17c] ;  /* 0x00005f0000fb7a13 */ /* 0x002fc80000000000 */
[----:B------:R-:W-:Y:S01]  /*16bb0*/  ISETP.GT.U32.AND P6, PT, R251, R26, PT ;  /* 0x0000001afb00720c */ /* 0x000fe20003fc4070 */
[----:B------:R-:W-:Y:S02]  /*16bc0*/  @!P4 IMAD.IADD R20, R20, 0x1, -R251 ;  /* 0x000000011414c824 */ /* 0x000fe400078e0afb */
[----:B------:R-:W2:Y:S02]  /*16bd0*/  LDL R251, [R1+0x2798] ;  /* 0x0027980001fb7983 */ /* 0x000ea40000100800 */
[----:B--2---:R-:W-:Y:S02]  /*16be0*/  ISETP.GE.AND P4, PT, R251, RZ, PT ;  /* 0x000000fffb00720c */ /* 0x004fe40003f86270 */
[----:B------:R-:W-:-:S05]  /*16bf0*/  IABS R251, c[0x0][0x17c] ;  /* 0x00005f0000fb7a13 */ /* 0x000fca0000000000 */
        /* <DEDUP_REMOVED lines=8> */
[----:B------:R-:W-:Y:S02]  /*16c80*/  @!P5 IMAD.IADD R14, R14, 0x1, -R251 ;  /* 0x000000010e0ed824 */ /* 0x000fe400078e0afb */
[----:B------:R-:W2:Y:S02]  /*16c90*/  LDL R251, [R1+0x27a4] ;  /* 0x0027a40001fb7983 */ /* 0x000ea40000100800 */
[----:B--2---:R-:W-:-:S02]  /*16ca0*/  ISETP.GE.AND P5, PT, R251, RZ, PT ;  /* 0x000000fffb00720c */ /* 0x004fc40003fa6270 */
[----:B------:R-:W-:-:S05]  /*16cb0*/  IABS R251, c[0x0][0x17c] ;  /* 0x00005f0000fb7a13 */ /* 0x000fca0000000000 */
[--C-:B------:R-:W-:Y:S01]  /*16cc0*/  @!P6 IMAD.IADD R26, R26, 0x1, -R251.reuse ;  /* 0x000000011a1ae824 */ /* 0x100fe200078e0afb */
[----:B------:R-:W-:Y:S01]  /*16cd0*/  ISETP.GT.U32.AND P6, PT, R251, R15, PT ;  /* 0x0000000ffb00720c */ /* 0x000fe20003fc4070 */
[----:B------:R-:W-:Y:S02]  /*16ce0*/  @!P2 IMAD.IADD R25, R25, 0x1, -R251 ;  /* 0x000000011919a824 */ /* 0x000fe400078e0afb */
[----:B------:R-:W2:Y:S02]  /*16cf0*/  LDL R251, [R1+0x27b0] ;  /* 0x0027b00001fb7983 */ /* 0x000ea40000100800 */
[----:B--2---:R-:W-:Y:S02]  /*16d00*/  ISETP.GE.AND P2, PT, R251, RZ, PT ;  /* 0x000000fffb00720c */ /* 0x004fe40003f46270 */
[----:B------:R-:W-:-:S05]  /*16d10*/  IABS R251, c[0x0][0x17c] ;  /* 0x00005f0000fb7a13 */ /* 0x000fca0000000000 */
        /* <DEDUP_REMOVED lines=10> */
[----:B--2---:R-:W-:Y:S01]  /*16dc0*/  ISETP.GE.AND P3, PT, R251, RZ, PT ;  /* 0x000000fffb00720c */ /* 0x004fe20003f66270 */
[----:B------:R-:W-:Y:S02]  /*16dd0*/  IMAD.MOV.U32 R251, RZ, RZ, R20 ;  /* 0x000000fffffb7224 */ /* 0x000fe400078e0014 */
[----:B------:R-:W2:Y:S04]  /*16de0*/  LDL.LU R20, [R1+0x2cac] ;  /* 0x002cac0001147983 */ /* 0x000ea80000300800 */
[----:B------:R1:W-:Y:S02]  /*16df0*/  STL [R1+0x58], R251 ;  /* 0x000058fb01007387 */ /* 0x0003e40000100800 */
[----:B-1----:R-:W-:-:S05]  /*16e00*/  IABS R251, c[0x0][0x17c] ;  /* 0x00005f0000fb7a13 */ /* 0x002fca0000000000 */
[----:B------:R-:W-:Y:S02]  /*16e10*/  @!P6 IMAD.IADD R15, R15, 0x1, -R251 ;  /* 0x000000010f0fe824 */ /* 0x000fe400078e0afb */
[----:B------:R-:W3:Y:S04]  /*16e20*/  LDL R251, [R1+0x58] ;  /* 0x0000580001fb7983 */ /* 0x000ee80000100800 */
[----:B------:R1:W-:Y:S04]  /*16e30*/  STL [R1+0x54], R19 ;  /* 0x0000541301007387 */ /* 0x0003e80000100800 */
[----:B-1----:R-:W4:Y:S01]  /*16e40*/  LDL.LU R19, [R1+0x2ca8] ;  /* 0x002ca80001137983 */ /* 0x002f220000300800 */
[----:B---3--:R-:W-:-:S05]  /*16e50*/  @!P4 IMAD.MOV R251, RZ, RZ, -R251 ;  /* 0x000000fffffbc224 */ /* 0x008fca00078e0afb */
[----:B------:R1:W-:Y:S02]  /*16e60*/  @!P4 STL [R1+0x58], R251 ;  /* 0x000058fb0100c387 */ /* 0x0003e40000100800 */
[----:B-1----:R-:W-:-:S04]  /*16e70*/  IABS R251, c[0x0][0x17c] ;  /* 0x00005f0000fb7a13 */ /* 0x002fc80000000000 */
[----:B------:R-:W-:Y:S02]  /*16e80*/  ISETP.GT.U32.AND P4, PT, R251, R26, PT ;  /* 0x0000001afb00720c */ /* 0x000fe40003f84070 */
[----:B------:R-:W3:Y:S04]  /*16e90*/  LDL R251, [R1+0x54] ;  /* 0x0000540001fb7983 */ /* 0x000ee80000100800 */
[----:B------:R1:W-:Y:S04]  /*16ea0*/  STL [R1+0x50], R18 ;  /* 0x0000501201007387 */ /* 0x0003e80000100800 */
[----:B-1----:R-:W2:Y:S01]  /*16eb0*/  LDL.LU R18, [R1+0x2ca4] ;  /* 0x002ca40001127983 */ /* 0x002ea20000300800 */
        /* <DEDUP_REMOVED lines=18> */
[----:B------:R-:W3:Y:S01]  /*16fe0*/  LDL R251, [R1+0x48] ;  /* 0x0000480001fb7983 */ /* 0x000ee20000100800 */
[----:B------:R-:W-:-:S03]  /*16ff0*/  IABS R252, R252 ;  /* 0x000000fc00fc7213 */ /* 0x000fc60000000000 */
[----:B------:R1:W-:Y:S02]  /*17000*/  STL [R1+0x44], R14 ;  /* 0x0000440e01007387 */ /* 0x0003e40000100800 */
[----:B-1----:R-:W-:-:S04]  /*17010*/  IMAD.HI.U32 R14, R250, R252, RZ ;  /* 0x000000fcfa0e7227 */ /* 0x002fc800078e00ff */
[----:B------:R-:W-:Y:S02]  /*17020*/  IMAD.MOV R14, RZ, RZ, -R14 ;  /* 0x000000ffff0e7224 */ /* 0x000fe400078e0a0e */
[----:B---3--:R-:W-:-:S05]  /*17030*/  @!P0 IMAD.MOV R251, RZ, RZ, -R251 ;  /* 0x000000fffffb8224 */ /* 0x008fca00078e0afb */
[----:B------:R1:W-:Y:S02]  /*17040*/  @!P0 STL [R1+0x48], R251 ;  /* 0x000048fb01008387 */ /* 0x0003e40000100800 */
[----:B-1----:R-:W-:-:S04]  /*17050*/  IABS R251, c[0x0][0x17c] ;  /* 0x00005f0000fb7a13 */ /* 0x002fc80000000000 */
[C---:B------:R-:W-:Y:S01]  /*17060*/  ISETP.GT.U32.AND P0, PT, R251.reuse, R23, PT ;  /* 0x00000017fb00720c */ /* 0x040fe20003f04070 */
[C---:B------:R-:W-:Y:S01]  /*17070*/  IMAD R14, R251.reuse, R14, R252 ;  /* 0x0000000efb0e7224 */ /* 0x040fe200078e02fc */
[----:B------:R-:W-:Y:S01]  /*17080*/  ISETP.GT.U32.AND P6, PT, R251, R15, PT ;  /* 0x0000000ffb00720c */ /* 0x000fe20003fc4070 */
[----:B------:R-:W3:Y:S04]  /*17090*/  LDL R252, [R1+0x2778] ;  /* 0x0027780001fc7983 */ /* 0x000ee80000100800 */
[----:B------:R-:W2:Y:S02]  /*170a0*/  LDL R251, [R1+0x44] ;  /* 0x0000440001fb7983 */ /* 0x000ea40000100800 */
[----:B--2---:R-:W-:-:S05]  /*170b0*/  @!P3 IMAD.MOV R251, RZ, RZ, -R251 ;  /* 0x000000fffffbb224 */ /* 0x004fca00078e0afb */
[----:B------:R1:W-:Y:S02]  /*170c0*/  @!P3 STL [R1+0x44], R251 ;  /* 0x000044fb0100b387 */ /* 0x0003e40000100800 */
[----:B-1----:R-:W-:-:S04]  /*170d0*/  IABS R251, c[0x0][0x17c] ;  /* 0x00005f0000fb7a13 */ /* 0x002fc80000000000 */
[C---:B------:R-:W-:Y:S01]  /*170e0*/  ISETP.GT.U32.AND P3, PT, R251.reuse, R16, PT ;  /* 0x00000010fb00720c */ /* 0x040fe20003f64070 */
[--C-:B------:R-:W-:Y:S01]  /*170f0*/  @!P4 IMAD.IADD R26, R26, 0x1, -R251.reuse ;  /* 0x000000011a1ac824 */ /* 0x100fe200078e0afb */
[----:B------:R-:W-:Y:S01]  /*17100*/  ISETP.GT.U32.AND P4, PT, R251, R17, PT ;  /* 0x00000011fb00720c */ /* 0x000fe20003f84070 */
[--C-:B------:R-:W-:Y:S01]  /*17110*/  @!P5 IMAD.IADD R25, R25, 0x1, -R251.reuse ;  /* 0x000000011919d824 */ /* 0x100fe200078e0afb */
[C---:B------:R-:W-:Y:S01]  /*17120*/  ISETP.GT.U32.AND P5, PT, R251.reuse, R18, PT ;  /* 0x00000012fb00720c */ /* 0x040fe20003fa4070 */
[--C-:B------:R-:W-:Y:S01]  /*17130*/  @!P2 IMAD.IADD R24, R24, 0x1, -R251.reuse ;  /* 0x000000011818a824 */ /* 0x100fe200078e0afb */
[C---:B----4-:R-:W-:Y:S01]  /*17140*/  ISETP.GT.U32.AND P2, PT, R251.reuse, R19, PT ;  /* 0x00000013fb00720c */ /* 0x050fe20003f44070 */
        /* <DEDUP_REMOVED lines=25> */
[----:B------:R-:W-:Y:S02]  /*172e0*/  IMAD.MOV.U32 R251, RZ, RZ, R26 ;  /* 0x000000fffffb7224 */ /* 0x000fe400078e001a */
[----:B------:R-:W2:Y:S04]  /*172f0*/  LDL.LU R26, [R1+0x2c98] ;  /* 0x002c9800011a7983 */ /* 0x000ea80000300800 */
[----:B------:R1:W-:Y:S02]  /*17300*/  STL [R1+0x40], R251 ;  /* 0x000040fb01007387 */ /* 0x0003e40000100800 */
[----:B-1----:R-:W-:-:S05]  /*17310*/  IABS R251, c[0x0][0x17c] ;  /* 0x00005f0000fb7a13 */ /* 0x002fca0000000000 */
[----:B------:R-:W-:Y:S02]  /*17320*/  @!P0 IMAD.IADD R21, R21, 0x1, -R251 ;  /* 0x0000000115158824 */ /* 0x000fe400078e0afb */
[----:B------:R-:W4:Y:S01]  /*17330*/  LDL R251, [R1+0x40] ;  /* 0x0000400001fb7983 */ /* 0x000f220000100800 */
[----:B---3--:R-:W-:Y:S01]  /*17340*/  ISETP.GE.AND P1, PT, R252, RZ, PT ;  /* 0x000000fffc00720c */ /* 0x008fe20003f26270 */
[----:B------:R-:W-:Y:S02]  /*17350*/  IMAD.MOV.U32 R252, RZ, RZ, R25 ;  /* 0x000000fffffc7224 */ /* 0x000fe400078e0019 */
[----:B------:R-:W3:Y:S02]  /*17360*/  LDL.LU R25, [R1+0x2c94] ;  /* 0x002c940001197983 */ /* 0x000ee40000300800 */
[----:B------:R-:W-:Y:S02]  /*17370*/  @!P3 IMAD.MOV R252, RZ, RZ, -R252 ;  /* 0x000000fffffcb224 */ /* 0x000fe400078e0afc */
[----:B----4-:R-:W-:-:S05]  /*17380*/  @!P6 IMAD.MOV R251, RZ, RZ, -R251 ;  /* 0x000000fffffbe224 */ /* 0x010fca00078e0afb */
[----:B------:R1:W-:Y:S02]  /*17390*/  @!P6 STL [R1+0x40], R251 ;  /* 0x000040fb0100e387 */ /* 0x0003e40000100800 */
[----:B-1----:R-:W-:-:S04]  /*173a0*/  IABS R251, c[0x0][0x17c] ;  /* 0x00005f0000fb7a13 */ /* 0x002fc80000000000 */
[----:B------:R-:W-:Y:S01]  /*173b0*/  ISETP.GT.U32.AND P0, PT, R251, R16, PT ;  /* 0x00000010fb00720c */ /* 0x000fe20003f04070 */
[----:B------:R-:W-:Y:S02]  /*173c0*/  IMAD.MOV.U32 R251, RZ, RZ, R24 ;  /* 0x000000fffffb7224 */ /* 0x000fe400078e0018 */
[----:B------:R-:W4:Y:S04]  /*173d0*/  LDL.LU R24, [R1+0x2c90] ;  /* 0x002c900001187983 */ /* 0x000f280000300800 */
[----:B------:R1:W-:Y:S02]  /*173e0*/  STL [R1+0x38], R251 ;  /* 0x000038fb01007387 */ /* 0x0003e40000100800 */
[----:B-1----:R-:W-:-:S04]  /*173f0*/  IABS R251, c[0x0][0x17c] ;  /* 0x00005f0000fb7a13 */ /* 0x002fc80000000000 */
[----:B------:R-:W-:Y:S02]  /*17400*/  ISETP.GT.U32.AND P3, PT, R251, R17, PT ;  /* 0x00000011fb00720c */ /* 0x000fe40003f64070 */
[----:B------:R-:W2:Y:S04]  /*17410*/  LDL R251, [R1+0x38] ;  /* 0x0000380001fb7983 */ /* 0x000ea80000100800 */
[----:B------:R1:W-:Y:S01]  /*17420*/  STL [R1+0x3c], R252 ;  /* 0x00003cfc01007387 */ /* 0x0003e20000100800 */
[----:B------:R-:W-:Y:S02]  /*17430*/  @!P2 IMAD.MOV R23, RZ, RZ, -R23 ;  /* 0x000000ffff17a224 */ /* 0x000fe400078e0a17 */
[----:B-1----:R-:W-:Y:S02]  /*17440*/  IMAD.MOV.U32 R252, RZ, RZ, R22 ;  /* 0x000000fffffc7224 */ /* 0x002fe400078e0016 */
[----:B------:R-:W3:Y:S02]  /*17450*/  LDL.LU R22, [R1+0x2c8c] ;  /* 0x002c8c0001167983 */ /* 0x000ee40000300800 */
[----:B------:R-:W-:-:S02]  /*17460*/  @!P5 IMAD.MOV R252, RZ, RZ, -R252 ;  /* 0x000000fffffcd224 */ /* 0x000fc400078e0afc */
[----:B--2---:R-:W-:-:S05]  /*17470*/  @!P4 IMAD.MOV R251, RZ, RZ, -R251 ;  /* 0x000000fffffbc224 */ /* 0x004fca00078e0afb */
[----:B------:R1:W-:Y:S04]  /*17480*/  @!P4 STL [R1+0x38], R251 ;  /* 0x000038fb0100c387 */ /* 0x0003e80000100800 */
[----:B------:R2:W-:Y:S01]  /*17490*/  STL [R1+0x34], R252 ;  /* 0x000034fc01007387 */ /* 0x0005e20000100800 */
[----:B-1----:R-:W-:-:S03]  /*174a0*/  IABS R251, c[0x0][0x17c] ;  /* 0x00005f0000fb7a13 */ /* 0x002fc60000000000 */
[----:B--2---:R-:W2:Y:S01]  /*174b0*/  LDL R252, [R1+0x2770] ;  /* 0x0027700001fc7983 */ /* 0x004ea20000100800 */
[----:B------:R-:W-:-:S03]  /*174c0*/  ISETP.GT.U32.AND P4, PT, R251, R18, PT ;  /* 0x00000012fb00720c */ /* 0x000fc60003f84070 */
[----:B------:R-:W-:Y:S01]  /*174d0*/  STL [R1+0x2c], R15 ;  /* 0x00002c0f01007387 */ /* 0x000fe20000100800 */
[C---:B------:R-:W-:Y:S02]  /*174e0*/  ISETP.GT.U32.AND P6, PT, R251.reuse, R19, PT ;  /* 0x00000013fb00720c */ /* 0x040fe40003fc4070 */
[C---:B------:R-:W-:Y:S01]  /*174f0*/  ISETP.GT.U32.AND P2, PT, R251.reuse, R20, PT ;  /* 0x00000014fb00720c */ /* 0x040fe20003f44070 */
[----:B------:R1:W-:Y:S01]  /*17500*/  STL [R1+0x30], R23 ;  /* 0x0000301701007387 */ /* 0x0003e20000100800 */
[----:B------:R-:W-:-:S03]  /*17510*/  ISETP.GT.U32.AND P5, PT, R251, R21, PT ;  /* 0x00000015fb00720c */ /* 0x000fc60003fa4070 */
[----:B-1----:R-:W2:Y:S04]  /*17520*/  LDL.LU R23, [R1+0x2c88] ;  /* 0x002c880001177983 */ /* 0x002ea80000300800 */
[----:B------:R-:W2:Y:S01]  /*17530*/  LDL R251, [R1+0x2c] ;  /* 0x00002c0001fb7983 */ /* 0x000ea20000100800 */
[----:B------:R-:W-:Y:S01]  /*17540*/  IADD3 R15, R242, 0x1f2, RZ ;  /* 0x000001f2f20f7810 */ /* 0x000fe20007ffe0ff */
[----:B--2---:R-:W-:-:S05]  /*17550*/  @!P1 IMAD.MOV R251, RZ, RZ, -R251 ;  /* 0x000000fffffb9224 */ /* 0x004fca00078e0afb */
[----:B------:R1:W-:Y:S04]  /*17560*/  @!P1 STL [R1+0x2c], R251 ;  /* 0x00002cfb01009387 */ /* 0x0003e80000100800 */
[----:B------:R-:W-:Y:S01]  /*17570*/  STL [R1+0x21e8], R15 ;  /* 0x0021e80f01007387 */ /* 0x000fe20000100800 */
[----:B-1----:R-:W-:-:S04]  /*17580*/  IABS R251, c[0x0][0x17c] ;  /* 0x00005f0000fb7a13 */ /* 0x002fc80000000000 */
[C---:B---3--:R-:W-:Y:S01]  /*17590*/  ISETP.GT.U32.AND P1, PT, R251.reuse, R22, PT ;  /* 0x00000016fb00720c */ /* 0x048fe20003f24070 */
[--C-:B------:R-:W-:Y:S01]  /*175a0*/  @!P0 IMAD.IADD R16, R16, 0x1, -R251.reuse ;  /* 0x0000000110108824 */ /* 0x100fe200078e0afb */
[----:B------:R-:W-:Y:S01]  /*175b0*/  ISETP.GT.U32.AND P0, PT, R251, R23, PT ;  /* 0x00000017fb00720c */ /* 0x000fe20003f04070 */
[--C-:B------:R-:W-:Y:S01]  /*175c0*/  @!P3 IMAD.IADD R17, R17, 0x1, -R251.reuse ;  /* 0x000000011111b824 */ /* 0x100fe200078e0afb */
[C---:B----4-:R-:W-:Y:S01]  /*175d0*/  ISETP.GT.U32.AND P3, PT, R251.reuse, R24, PT ;  /* 0x00000018fb00720c */ /* 0x050fe20003f64070 */
[--C-:B------:R-:W-:Y:S01]  /*175e0*/  @!P4 IMAD.IADD R18, R18, 0x1, -R251.reuse ;  /* 0x000000011212c824 */ /* 0x100fe200078e0afb */
[----:B------:R-:W-:Y:S01]  /*175f0*/  ISETP.GT.U32.AND P4, PT, R251, R25, PT ;  /* 0x00000019fb00720c */ /* 0x000fe20003f84070 */
[--C-:B------:R-:W-:Y:S01]  /*17600*/  @!P6 IMAD.IADD R19, R19, 0x1, -R251.reuse ;  /* 0x000000011313e824 */ /* 0x100fe200078e0afb */
[C---:B------:R-:W-:Y:S01]  /*17610*/  ISETP.GT.U32.AND P6, PT, R251.reuse, R26, PT ;  /* 0x0000001afb00720c */ /* 0x040fe20003fc4070 */
        /* <DEDUP_REMOVED lines=15> */
[----:B------:R-:W2:Y:S01]  /*17710*/  LDL R251, [R1+0x2750] ;  /* 0x0027500001fb7983 */ /* 0x000ea20000100800 */
[----:B------:R-:W-:Y:S01]  /*17720*/  @!P5 IMAD.MOV R16, RZ, RZ, -R16 ;  /* 0x000000ffff10d224 */ /* 0x000fe200078e0a10 */
[----:B--2---:R-:W-:Y:S02]  /*17730*/  ISETP.GE.AND P3, PT, R251, RZ, PT ;  /* 0x000000fffb00720c */ /* 0x004fe40003f66270 */
[----:B------:R-:W-:-:S05]  /*17740*/  IABS R251, c[0x0][0x17c] ;  /* 0x00005f0000fb7a13 */ /* 0x000fca0000000000 */
[----:B------:R-:W-:Y:S02]  /*17750*/  @!P4 IMAD.IADD R25, R25, 0x1, -R251 ;  /* 0x000000011919c824 */ /* 0x000fe400078e0afb */
[----:B------:R-:W2:Y:S01]  /*17760*/  LDL R251, [R1+0x2760] ;  /* 0x0027600001fb7983 */ /* 0x000ea20000100800 */
[----:B------:R-:W-:-:S03]  /*17770*/  @!P1 IMAD.MOV R17, RZ, RZ, -R17 ;  /* 0x000000ffff119224 */ /* 0x000fc600078e0a11 */
[----:B------:R1:W-:Y:S04]  /*17780*/  STL [R1+0x28], R16 ;  /* 0x0000281001007387 */ /* 0x0003e80000100800 */
[----:B------:R3:W-:Y:S01]  /*17790*/  STL [R1+0x24], R17 ;  /* 0x0000241101007387 */ /* 0x0007e20000100800 */
[----:B-1----:R-:W-:-:S03]  /*177a0*/  IMAD.MOV.U32 R16, RZ, RZ, R18 ;  /* 0x000000ffff107224 */ /* 0x002fc600078e0012 */
[----:B------:R-:W4:Y:S01]  /*177b0*/  LDL R18, [R1+0x2734] ;  /* 0x0027340001127983 */ /* 0x000f220000100800 */
[----:B---3--:R-:W-:Y:S02]  /*177c0*/  IMAD.MOV.U32 R17, RZ, RZ, R19 ;  /* 0x000000ffff117224 */ /* 0x008fe400078e0013 */
[----:B------:R-:W-:Y:S01]  /*177d0*/  @!P0 IMAD.MOV R16, RZ, RZ, -R16 ;  /* 0x000000ffff108224 */ /* 0x000fe200078e0a10 */
[----:B------:R-:W3:Y:S01]  /*177e0*/  LDL R19, [R1+0x2728] ;  /* 0x0027280001137983 */ /* 0x000ee20000100800 */
[----:B------:R-:W-:-:S03]  /*177f0*/  @!P3 IMAD.MOV R17, RZ, RZ, -R17 ;  /* 0x000000ffff11b224 */ /* 0x000fc600078e0a11 */
[----:B------:R1:W-:Y:S04]  /*17800*/  STL [R1+0x20], R16 ;  /* 0x0000201001007387 */ /* 0x0003e80000100800 */
[----:B-1----:R-:W3:Y:S04]  /*17810*/  LDL R16, [R1+0x2744] ;  /* 0x0027440001107983 */ /* 0x002ee80000100800 */
[----:B------:R1:W-:Y:S04]  /*17820*/  STL [R1+0x18], R20 ;  /* 0x0000181401007387 */ /* 0x0003e80000100800 */
[----:B-1----:R-:W3:Y:S04]  /*17830*/  LDL R20, [R1+0x2720] ;  /* 0x0027200001147983 */ /* 0x002ee80000100800 */
[----:B------:R1:W-:Y:S04]  /*17840*/  STL [R1+0x1c], R17 ;  /* 0x00001c1101007387 */ /* 0x0003e80000100800 */
[----:B-1----:R-:W3:Y:S01]  /*17850*/  LDL R17, [R1+0x2754] ;  /* 0x0027540001117983 */ /* 0x002ee20000100800 */
[----:B--2---:R-:W-:-:S02]  /*17860*/  ISETP.GE.AND P4, PT, R251, RZ, PT ;  /* 0x000000fffb00720c */ /* 0x004fc40003f86270 */
[----:B------:R-:W-:-:S04]  /*17870*/  IABS R251, c[0x0][0x17c] ;  /* 0x00005f0000fb7a13 */ /* 0x000fc80000000000 */
[----:B------:R-:W-:Y:S01]  /*17880*/  ISETP.GT.U32.AND P1, PT, R251, R23, PT ;  /* 0x00000017fb00720c */ /* 0x000fe20003f24070 */
[--C-:B------:R-:W-:Y:S01]  /*17890*/  @!P2 IMAD.IADD R27, R27, 0x1, -R251.reuse ;  /* 0x000000011b1ba824 */ /* 0x100fe200078e0afb */
[C---:B------:R-:W-:Y:S01]  /*178a0*/  ISETP.GT.U32.AND P2, PT, R251.reuse, R22, PT ;  /* 0x00000016fb00720c */ /* 0x040fe20003f44070 */
[----:B------:R-:W-:Y:S01]  /*178b0*/  @!P6 IMAD.IADD R26, R26, 0x1, -R251 ;  /* 0x000000011a1ae824 */ /* 0x000fe200078e0afb */
[C---:B------:R-:W-:Y:S02]  /*178c0*/  ISETP.GT.U32.AND P0, PT, R251.reuse, R24, PT ;  /* 0x00000018fb00720c */ /* 0x040fe40003f04070 */
[----:B------:R-:W-:Y:S02]  /*178d0*/  ISETP.GT.U32.AND P3, PT, R251, R25, PT ;  /* 0x00000019fb00720c */ /* 0x000fe40003f64070 */
[----:B------:R-:W2:Y:S01]  /*178e0*/  LDL R251, [R1+0x18] ;  /* 0x0000180001fb7983 */ /* 0x000ea20000100800 */
[----:B------:R-:W-:-:S03]  /*178f0*/  ISETP.GE.AND P6, PT, R252, RZ, PT ;  /* 0x000000fffc00720c */ /* 0x000fc60003fc6270 */
[----:B------:R-:W3:Y:S10]  /*17900*/  LDL R252, [R1+0x2710] ;  /* 0x0027100001fc7983 */ /* 0x000ef40000100800 */
[----:B------:R-:W-:-:S02]  /*17910*/  @!P6 IMAD.MOV R21, RZ, RZ, -R21 ;  /* 0x000000ffff15e224 */ /* 0x000fc400078e0a15 */
[----:B--2---:R-:W-:-:S05]  /*17920*/  @!P4 IMAD.MOV R251, RZ, RZ, -R251 ;  /* 0x000000fffffbc224 */ /* 0x004fca00078e0afb */
[----:B------:R1:W-:Y:S02]  /*17930*/  @!P4 STL [R1+0x18], R251 ;  /* 0x000018fb0100c387 */ /* 0x0003e40000100800 */
[----:B-1----:R-:W-:-:S05]  /*17940*/  IABS R251, c[0x0][0x17c] ;  /* 0x00005f0000fb7a13 */ /* 0x002fca0000000000 */
[--C-:B------:R-:W-:Y:S01]  /*17950*/  @!P1 IMAD.IADD R23, R23, 0x1, -R251.reuse ;  /* 0x0000000117179824 */ /* 0x100fe200078e0afb */
[C---:B------:R-:W-:Y:S01]  /*17960*/  ISETP.GT.U32.AND P1, PT, R251.reuse, R29, PT ;  /* 0x0000001dfb00720c */ /* 0x040fe20003f24070 */
[----:B------:R-:W-:Y:S01]  /*17970*/  @!P2 IMAD.IADD R22, R22, 0x1, -R251 ;  /* 0x000000011616a824 */ /* 0x000fe200078e0afb */
[----:B---3--:R-:W-:Y:S02]  /*17980*/  ISETP.GE.AND P2, PT, R20, RZ, PT ;  /* 0x000000ff1400720c */ /* 0x008fe40003f46270 */
[----:B------:R-:W-:-:S09]  /*17990*/  ISETP.GT.U32.AND P5, PT, R251, R27, PT ;  /* 0x0000001bfb00720c */ /* 0x000fd20003fa4070 */
[----:B------:R-:W-:Y:S01]  /*179a0*/  @!P1 IMAD.IADD R29, R29, 0x1, -R251 ;  /* 0x000000011d1d9824 */ /* 0x000fe200078e0afb */
[----:B----4-:R-:W-:Y:S01]  /*179b0*/  ISETP.GE.AND P1, PT, R18, RZ, PT ;  /* 0x000000ff1200720c */ /* 0x010fe20003f26270 */
[----:B------:R-:W-:-:S04]  /*179c0*/  IMAD.MOV.U32 R18, RZ, RZ, R22 ;  /* 0x000000ffff127224 */ /* 0x000fc800078e0016 */
[----:B------:R-:W-:Y:S01]  /*179d0*/  @!P2 IMAD.MOV R18, RZ, RZ, -R18 ;  /* 0x000000ffff12a224 */ /* 0x000fe200078e0a12 */
[----:B------:R1:W-:Y:S01]  /*179e0*/  STL [R1+0x14], R21 ;  /* 0x0000141501007387 */ /* 0x0003e20000100800 */
[--C-:B------:R-:W-:Y:S01]  /*179f0*/  @!P3 IMAD.IADD R25, R25, 0x1, -R251.reuse ;  /* 0x000000011919b824 */ /* 0x100fe200078e0afb */
[----:B------:R-:W-:Y:S02]  /*17a00*/  ISETP.GT.U32.AND P3, PT, R251, R31, PT ;  /* 0x0000001ffb00720c */ /* 0x000fe40003f64070 */
[----:B------:R2:W-:Y:S04]  /*17a10*/  STL [R1+0x10], R18 ;  /* 0x0000101201007387 */ /* 0x0005e80000100800 */
[----:B------:R-:W3:Y:S04]  /*17a20*/  LDL R22, [R1+0x2718] ;  /* 0x0027180001167983 */ /* 0x000ee80000100800 */
[----:B-1----:R-:W4:Y:S01]  /*17a30*/  LDL R21, [R1+0x2724] ;  /* 0x0027240001157983 */ /* 0x002f220000100800 */
[--C-:B------:R-:W-:Y:S01]  /*17a40*/  @!P5 IMAD.IADD R27, R27, 0x1, -R251.reuse ;  /* 0x000000011b1bd824 */ /* 0x100fe200078e0afb */
[----:B------:R-:W-:Y:S01]  /*17a50*/  ISETP.GE.AND P5, PT, R19, RZ, PT ;  /* 0x000000ff1300720c */ /* 0x000fe20003fa6270 */
[----:B------:R-:W-:Y:S01]  /*17a60*/  @!P3 IMAD.IADD R31, R31, 0x1, -R251 ;  /* 0x000000011f1fb824 */ /* 0x000fe200078e0afb */
[----:B------:R-:W-:Y:S01]  /*17a70*/  ISETP.GE.AND P3, PT, R17, RZ, PT ;  /* 0x000000ff1100720c */ /* 0x000fe20003f66270 */
[----:B------:R-:W-:-:S10]  /*17a80*/  IMAD.MOV.U32 R17, RZ, RZ, R23 ;  /* 0x000000ffff117224 */ /* 0x000fd400078e0017 */
[----:B------:R-:W-:-:S05]  /*17a90*/  @!P5 IMAD.MOV R17, RZ, RZ, -R17 ;  /* 0x000000ffff11d224 */ /* 0x000fca00078e0a11 */
[----:B------:R1:W-:Y:S04]  /*17aa0*/  STL [R1+0xc], R17 ;  /* 0x00000c1101007387 */ /* 0x0003e80000100800 */
[----:B------:R-:W4:Y:S01]  /*17ab0*/  LDL R20, [R1+0x272c] ;  /* 0x00272c0001147983 */ /* 0x000f220000100800 */
[--C-:B------:R-:W-:Y:S01]  /*17ac0*/  @!P0 IMAD.IADD R24, R24, 0x1, -R251.reuse ;  /* 0x0000000118188824 */ /* 0x100fe200078e0afb */
[C---:B------:R-:W-:Y:S02]  /*17ad0*/  ISETP.GT.U32.AND P0, PT, R251.reuse, R30, PT ;  /* 0x0000001efb00720c */ /* 0x040fe40003f04070 */
[C---:B------:R-:W-:Y:S02]  /*17ae0*/  ISETP.GT.U32.AND P4, PT, R251.reuse, R26, PT ;  /* 0x0000001afb00720c */ /* 0x040fe40003f84070 */
[C---:B------:R-:W-:Y:S01]  /*17af0*/  ISETP.GT.U32.AND P6, PT, R251.reuse, R28, PT ;  /* 0x0000001cfb00720c */ /* 0x040fe20003fc4070 */
[----:B--2---:R-:W-:Y:S01]  /*17b00*/  IMAD.MOV.U32 R18, RZ, RZ, R24 ;  /* 0x000000ffff127224 */ /* 0x004fe200078e0018 */
[----:B------:R-:W2:Y:S07]  /*17b10*/  LDL R19, [R1+0x29b0] ;  /* 0x0029b00001137983 */ /* 0x000eae0000100800 */
[--C-:B------:R-:W-:Y:S01]  /*17b20*/  @!P0 IMAD.IADD R30, R30, 0x1, -R251.reuse ;  /* 0x000000011e1e8824 */ /* 0x100fe200078e0afb */
[----:B------:R-:W-:Y:S01]  /*17b30*/  ISETP.GE.AND P0, PT, R16, RZ, PT ;  /* 0x000000ff1000720c */ /* 0x000fe20003f06270 */
[----:B------:R-:W-:Y:S01]  /*17b40*/  @!P4 IMAD.IADD R26, R26, 0x1, -R251 ;  /* 0x000000011a1ac824 */ /* 0x000fe200078e0afb */
[----:B------:R-:W-:Y:S01]  /*17b50*/  ISETP.GT.U32.AND P4, PT, R251, R32, PT ;  /* 0x00000020fb00720c */ /* 0x000fe20003f84070 */
[----:B-1----:R-:W-:-:S02]  /*17b60*/  IMAD.MOV.U32 R17, RZ, RZ, R25 ;  /* 0x000000ffff117224 */ /* 0x002fc400078e0019 */
[----:B------:R-:W-:Y:S02]  /*17b70*/  @!P1 IMAD.MOV R18, RZ, RZ, -R18 ;  /* 0x000000ffff129224 */ /* 0x000fe400078e0a12 */
[----:B------:R-:W-:Y:S01]  /*17b80*/  @!P6 IMAD.IADD R28, R28, 0x1, -R251 ;  /* 0x000000011c1ce824 */ /* 0x000fe200078e0afb */
[----:B------:R-:W-:Y:S02]  /*17b90*/  ISETP.GT.U32.AND P6, PT, R251, R33, PT ;  /* 0x00000021fb00720c */ /* 0x000fe40003fc4070 */
[----:B------:R1:W-:Y:S03]  /*17ba0*/  STL [R1+0x8], R18 ;  /* 0x0000081201007387 */ /* 0x0003e60000100800 */
[----:B------:R-:W-:Y:S02]  /*17bb0*/  @!P0 IMAD.MOV R17, RZ, RZ, -R17 ;  /* 0x000000ffff118224 */ /* 0x000fe400078e0a11 */
[--C-:B------:R-:W-:Y:S01]  /*17bc0*/  @!P4 IMAD.IADD R32, R32, 0x1, -R251.reuse ;  /* 0x000000012020c824 */ /* 0x100fe200078e0afb */
[----:B------:R-:W-:Y:S01]  /*17bd0*/  ISETP.GE.AND P4, PT, R252, RZ, PT ;  /* 0x000000fffc00720c */ /* 0x000fe20003f86270 */
[----:B-1----:R-:W2:Y:S04]  /*17be0*/  LDL R18, [R1+0x2738] ;  /* 0x0027380001127983 */ /* 0x002ea80000100800 */
[----:B------:R1:W-:Y:S01]  /*17bf0*/  STL [R1+0x4], R17 ;  /* 0x0000041101007387 */ /* 0x0003e20000100800 */
[----:B------:R-:W-:-:S03]  /*17c00*/  @!P6 IMAD.IADD R33, R33, 0x1, -R251 ;  /* 0x000000012121e824 */ /* 0x000fc600078e0afb */
[----:B-1----:R-:W2:Y:S01]  /*17c10*/  LDL R17, [R1+0x2700] ;  /* 0x0027000001117983 */ /* 0x002ea20000100800 */
[----:B------:R-:W-:Y:S01]  /*17c20*/  IMAD.MOV.U32 R252, RZ, RZ, R27 ;  /* 0x000000fffffc7224 */ /* 0x000fe200078e001b */
[----:B------:R-:W-:-:S03]  /*17c30*/  ISETP.GT.U32.AND P6, PT, R251, R33, PT ;  /* 0x00000021fb00720c */ /* 0x000fc60003fc4070 */
[----:B------:R-:W-:Y:S01]  /*17c40*/  @!P4 IMAD.MOV R252, RZ, RZ, -R252 ;  /* 0x000000fffffcc224 */ /* 0x000fe200078e0afc */
[----:B------:R-:W-:Y:S01]  /*17c50*/  ISETP.GT.U32.AND P4, PT, R251, R34, PT ;  /* 0x00000022fb00720c */ /* 0x000fe20003f84070 */
[----:B------:R-:W-:-:S04]  /*17c60*/  IMAD.MOV.U32 R23, RZ, RZ, R26 ;  /* 0x000000ffff177224 */ /* 0x000fc800078e001a */
[----:B------:R-:W-:Y:S01]  /*17c70*/  @!P3 IMAD.MOV R23, RZ, RZ, -R23 ;  /* 0x000000ffff17b224 */ /* 0x000fe200078e0a17 */
[----:B------:R-:W-:-:S03]  /*17c80*/  ISETP.GT.U32.AND P2, PT, R251, R28, PT ;  /* 0x0000001cfb00720c */ /* 0x000fc60003f44070 */
[--C-:B------:R-:W-:Y:S01]  /*17c90*/  @!P6 IMAD.IADD R33, R33, 0x1, -R251.reuse ;  /* 0x000000012121e824 */ /* 0x100fe200078e0afb */
[----:B------:R-:W-:Y:S03]  /*17ca0*/  STL [R1], R23 ;  /* 0x0000001701007387 */ /* 0x000fe60000100800 */
[--C-:B------:R-:W-:Y:S01]  /*17cb0*/  @!P4 IMAD.IADD R34, R34, 0x1, -R251.reuse ;  /* 0x000000012222c824 */ /* 0x100fe200078e0afb */
[----:B------:R1:W-:Y:S05]  /*17cc0*/  STL [R1+0x2c08], R252 ;  /* 0x002c08fc01007387 */ /* 0x0003ea0000100800 */
[----:B------:R-:W-:Y:S01]  /*17cd0*/  @!P2 IMAD.IADD R28, R28, 0x1, -R251 ;  /* 0x000000011c1ca824 */ /* 0x000fe200078e0afb */
[----:B------:R-:W-:-:S13]  /*17ce0*/  ISETP.GT.U32.AND P2, PT, R251, R35, PT ;  /* 0x00000023fb00720c */ /* 0x000fda0003f44070 */
[----:B------:R-:W-:Y:S01]  /*17cf0*/  @!P2 IMAD.IADD R35, R35, 0x1, -R251 ;  /* 0x000000012323a824 */ /* 0x000fe200078e0afb */
[----:B---3--:R-:W-:Y:S02]  /*17d00*/  ISETP.GE.AND P6, PT, R22, RZ, PT ;  /* 0x000000ff1600720c */ /* 0x008fe40003fc6270 */
[----:B------:R-:W3:Y:S01]  /*17d10*/  LDL R22, [R1+0x2708] ;  /* 0x0027080001167983 */ /* 0x000ee20000100800 */
[----:B----4-:R-:W-:-:S03]  /*17d20*/  ISETP.GE.AND P4, PT, R21, RZ, PT ;  /* 0x000000ff1500720c */ /* 0x010fc60003f86270 */
[----:B------:R-:W4:Y:S01]  /*17d30*/  LDL R21, [R1+0x2714] ;  /* 0x0027140001157983 */ /* 0x000f220000100800 */
[----:B------:R-:W-:-:S03]  /*17d40*/  ISETP.GE.AND P2, PT, R20, RZ, PT ;  /* 0x000000ff1400720c */ /* 0x000fc60003f46270 */
[----:B------:R-:W4:Y:S01]  /*17d50*/  LDL R20, [R1+0x271c] ;  /* 0x00271c0001147983 */ /* 0x000f220000100800 */
[C---:B------:R-:W-:Y:S02]  /*17d60*/  ISETP.GT.U32.AND P5, PT, R251.reuse, R29, PT ;  /* 0x0000001dfb00720c */ /* 0x040fe40003fa4070 */
[C---:B------:R-:W-:Y:S02]  /*17d70*/  ISETP.GT.U32.AND P1, PT, R251.reuse, R30, PT ;  /* 0x0000001efb00720c */ /* 0x040fe40003f24070 */
[C---:B------:R-:W-:Y:S02]  /*17d80*/  ISETP.GT.U32.AND P0, PT, R251.reuse, R32, PT ;  /* 0x00000020fb00720c */ /* 0x040fe40003f04070 */
[----:B------:R-:W-:-:S07]  /*17d90*/  ISETP.GT.U32.AND P3, PT, R251, R31, PT ;  /* 0x0000001ffb00720c */ /* 0x000fce0003f64070 */
[--C-:B------:R-:W-:Y:S01]  /*17da0*/  @!P5 IMAD.IADD R29, R29, 0x1, -R251.reuse ;  /* 0x000000011d1dd824 */ /* 0x100fe200078e0afb */
[C---:B------:R-:W-:Y:S01]  /*17db0*/  ISETP.GT.U32.AND P5, PT, R251.reuse, R36, PT ;  /* 0x00000024fb00720c */ /* 0x040fe20003fa4070 */
[--C-:B------:R-:W-:Y:S01]  /*17dc0*/  @!P1 IMAD.IADD R30, R30, 0x1, -R251.reuse ;  /* 0x000000011e1e9824 */ /* 0x100fe200078e0afb */
[C---:B------:R-:W-:Y:S01]  /*17dd0*/  ISETP.GT.U32.AND P1, PT, R251.reuse, R37, PT ;  /* 0x00000025fb00720c */ /* 0x040fe20003f24070 */
[--C-:B------:R-:W-:Y:S01]  /*17de0*/  @!P0 IMAD.IADD R32, R32, 0x1, -R251.reuse ;  /* 0x0000000120208824 */ /* 0x100fe200078e0afb */
[----:B------:R-:W-:Y:S01]  /*17df0*/  ISETP.GT.U32.AND P0, PT, R251, R38, PT ;  /* 0x00000026fb00720c */ /* 0x000fe20003f04070 */
[----:B------:R-:W-:Y:S01]  /*17e00*/  @!P3 IMAD.IADD R31, R31, 0x1, -R251 ;  /* 0x000000011f1fb824 */ /* 0x000fe200078e0afb */
[----:B------:R-:W-:-:S07]  /*17e10*/  ISETP.GT.U32.AND P3, PT, R251, R39, PT ;  /* 0x00000027fb00720c */ /* 0x000fce0003f64070 */
[--C-:B------:R-:W-:Y:S01]  /*17e20*/  @!P5 IMAD.IADD R36, R36, 0x1, -R251.reuse ;  /* 0x000000012424d824 */ /* 0x100fe200078e0afb */
[----:B--2---:R-:W-:Y:S01]  /*17e30*/  ISETP.GE.AND P5, PT, R19, RZ, PT ;  /* 0x000000ff1300720c */ /* 0x004fe20003fa6270 */
[----:B------:R-:W-:Y:S01]  /*17e40*/  @!P1 IMAD.IADD R37, R37, 0x1, -R251 ;  /* 0x0000000125259824 */ /* 0x000fe200078e0afb */
[----:B------:R-:W2:Y:S01]  /*17e50*/  LDL R19, [R1+0x26e0] ;  /* 0x0026e00001137983 */ /* 0x000ea20000100800 */
[----:B------:R-:W-:-:S03]  /*17e60*/  ISETP.GE.AND P1, PT, R18, RZ, PT ;  /* 0x000000ff1200720c */ /* 0x000fc60003f26270 */
[----:B------:R-:W2:Y:S01]  /*17e70*/  LDL R18, [R1+0x26f0] ;  /* 0x0026f00001127983 */ /* 0x000ea20000100800 */
[--C-:B------:R-:W-:Y:S02]  /*17e80*/  @!P0 IMAD.IADD R38, R38, 0x1, -R251.reuse ;  /* 0x0000000126268824 */ /* 0x100fe400078e0afb */
[----:B------:R-:W-:Y:S01]  /*17e90*/  @!P3 IMAD.IADD R39, R39, 0x1, -R251 ;  /* 0x000000012727b824 */ /* 0x000fe200078e0afb */
[----:B------:R-:W-:Y:S02]  /*17ea0*/  ISETP.GE.AND P0, PT, R17, RZ, PT ;  /* 0x000000ff1100720c */ /* 0x000fe40003f06270 */
[----:B------:R-:W2:Y:S01]  /*17eb0*/  LDL R17, [R1+0x26f8] ;  /* 0x0026f80001117983 */ /* 0x000ea20000100800 */
[----:B------:R-:W-:Y:S01]  /*17ec0*/  @!P5 IMAD.MOV R32, RZ, RZ, -R32 ;  /* 0x000000ffff20d224 */ /* 0x000fe200078e0a20 */
[----:B------:R-:W-:Y:S01]  /*17ed0*/  ISETP.GT.U32.AND P5, PT, R251, R39, PT ;  /* 0x00000027fb00720c */ /* 0x000fe20003fa4070 */
[----:B------:R-:W-:Y:S02]  /*17ee0*/  @!P6 IMAD.MOV R28, RZ, RZ, -R28 ;  /* 0x000000ffff1ce224 */ /* 0x000fe400078e0a1c */
[----:B------:R-:W-:-:S06]  /*17ef0*/  @!P4 IMAD.MOV R29, RZ, RZ, -R29 ;  /* 0x000000ffff1dc224 */ /* 0x000fcc00078e0a1d */
[----:B------:R-:W-:Y:S01]  /*17f00*/  @!P0 IMAD.MOV R33, RZ, RZ, -R33 ;  /* 0x000000ffff218224 */ /* 0x000fe200078e0a21 */
[C---:B------:R-:W-:Y:S01]  /*17f10*/  ISETP.GT.U32.AND P0, PT, R251.reuse, R40, PT ;  /* 0x00000028fb00720c */ /* 0x040fe20003f04070 */
[----:B------:R-:W-:Y:S01]  /*17f20*/  @!P2 IMAD.MOV R30, RZ, RZ, -R30 ;  /* 0x000000ffff1ea224 */ /* 0x000fe200078e0a1e */
[----:B------:R-:W-:Y:S01]  /*17f30*/  STL [R1+0x2c0c], R28 ;  /* 0x002c0c1c01007387 */ /* 0x000fe20000100800 */
[----:B------:R-:W-:Y:S01]  /*17f40*/  @!P1 IMAD.MOV R31, RZ, RZ, -R31 ;  /* 0x000000ffff1f9224 */ /* 0x000fe200078e0a1f */
[----:B-1----:R-:W-:Y:S02]  /*17f50*/  IADD3 R252, R242, 0x1f3, RZ ;  /* 0x000001f3f2fc7810 */ /* 0x002fe40007ffe0ff */
[----:B------:R-:W-:Y:S01]  /*17f60*/  STL [R1+0x2c10], R29 ;  /* 0x002c101d01007387 */ /* 0x000fe20000100800 */
[----:B------:R-:W-:-:S03]  /*17f70*/  ISETP.GT.U32.AND P3, PT, R251, R34, PT ;  /* 0x00000022fb00720c */ /* 0x000fc60003f64070 */
[----:B------:R-:W-:Y:S01]  /*17f80*/  STL [R1+0x2c14], R30 ;  /* 0x002c141e01007387 */ /* 0x000fe20000100800 */
[----:B------:R-:W-:-:S03]  /*17f90*/  @!P5 IMAD.IADD R39, R39, 0x1, -R251 ;  /* 0x000000012727d824 */ /* 0x000fc600078e0afb */
[----:B------:R-:W-:Y:S01]  /*17fa0*/  STL [R1+0x2c18], R32 ;  /* 0x002c182001007387 */ /* 0x000fe20000100800 */
[----:B------:R-:W-:-:S03]  /*17fb0*/  @!P0 IMAD.IADD R40, R40, 0x1, -R251 ;  /* 0x0000000128288824 */ /* 0x000fc600078e0afb */
[----:B------:R-:W-:Y:S04]  /*17fc0*/  STL [R1+0x2c1c], R31 ;  /* 0x002c1c1f01007387 */ /* 0x000fe80000100800 */
[----:B------:R-:W-:Y:S04]  /*17fd0*/  STL [R1+0x2c20], R33 ;  /* 0x002c202101007387 */ /* 0x000fe80000100800 */
[----:B------:R-:W-:Y:S01]  /*17fe0*/  STL [R1+0x21e4], R252 ;  /* 0x0021e4fc01007387 */ /* 0x000fe20000100800 */
        /* <DEDUP_REMOVED lines=16> */
[----:B------:R-:W-:Y:S01]  /*180f0*/  ISETP.GT.U32.AND P2, PT, R251, R43, PT ;  /* 0x0000002bfb00720c */ /* 0x000fe20003f44070 */
[--C-:B------:R-:W-:Y:S01]  /*18100*/  @!P6 IMAD.IADD R37, R37, 0x1, -R251.reuse ;  /* 0x000000012525e824 */ /* 0x100fe200078e0afb */
[C---:B------:R-:W-:Y:S01]  /*18110*/  ISETP.GT.U32.AND P6, PT, R251.reuse, R44, PT ;  /* 0x0000002cfb00720c */ /* 0x040fe20003fc4070 */
        /* <DEDUP_REMOVED lines=10> */
[----:B------:R-:W-:Y:S01]  /*181c0*/  ISETP.GT.U32.AND P1, PT, R251, R40, PT ;  /* 0x00000028fb00720c */ /* 0x000fe20003f24070 */
[----:B------:R-:W-:Y:S01]  /*181d0*/  @!P5 IMAD.MOV R34, RZ, RZ, -R34 ;  /* 0x000000ffff22d224 */ /* 0x000fe200078e0a22 */
[----:B------:R-:W-:Y:S02]  /*181e0*/  ISETP.GE.AND P6, PT, R17, RZ, PT ;  /* 0x000000ff1100720c */ /* 0x000fe40003fc6270 */
[----:B------:R-:W2:Y:S01]  /*181f0*/  LDL R17, [R1+0x26d4] ;  /* 0x0026d40001117983 */ /* 0x000ea20000100800 */
[----:B------:R-:W-:Y:S01]  /*18200*/  ISETP.GT.U32.AND P5, PT, R251, R45, PT ;  /* 0x0000002dfb00720c */ /* 0x000fe20003fa4070 */
[----:B------:R-:W-:-:S02]  /*18210*/  @!P0 IMAD.MOV R35, RZ, RZ, -R35 ;  /* 0x000000ffff238224 */ /* 0x000fc400078e0a23 */
[----:B------:R-:W-:Y:S02]  /*18220*/  @!P3 IMAD.MOV R36, RZ, RZ, -R36 ;  /* 0x000000ffff24b224 */ /* 0x000fe400078e0a24 */
[----:B------:R-:W-:Y:S01]  /*18230*/  @!P4 IMAD.MOV R37, RZ, RZ, -R37 ;  /* 0x000000ffff25c224 */ /* 0x000fe200078e0a25 */
[----:B------:R-:W-:Y:S01]  /*18240*/  STL [R1+0x2c24], R34 ;  /* 0x002c242201007387 */ /* 0x000fe20000100800 */
[----:B------:R-:W-:-:S03]  /*18250*/  @!P2 IMAD.MOV R38, RZ, RZ, -R38 ;  /* 0x000000ffff26a224 */ /* 0x000fc600078e0a26 */
[----:B------:R-:W-:Y:S01]  /*18260*/  @!P6 IMAD.MOV R39, RZ, RZ, -R39 ;  /* 0x000000ffff27e224 */ /* 0x000fe200078e0a27 */
[----:B------:R-:W-:Y:S01]  /*18270*/  STL [R1+0x2c28], R35 ;  /* 0x002c282301007387 */ /* 0x000fe20000100800 */
[----:B------:R-:W-:Y:S01]  /*18280*/  ISETP.GT.U32.AND P0, PT, R251, R41, PT ;  /* 0x00000029fb00720c */ /* 0x000fe20003f04070 */
[--C-:B------:R-:W-:Y:S02]  /*18290*/  @!P1 IMAD.IADD R40, R40, 0x1, -R251.reuse ;  /* 0x0000000128289824 */ /* 0x100fe400078e0afb */
[----:B------:R-:W-:Y:S01]  /*182a0*/  STL [R1+0x2c2c], R36 ;  /* 0x002c2c2401007387 */ /* 0x000fe20000100800 */
[----:B------:R-:W-:-:S03]  /*182b0*/  @!P5 IMAD.IADD R45, R45, 0x1, -R251 ;  /* 0x000000012d2dd824 */ /* 0x000fc600078e0afb */
[----:B------:R-:W-:Y:S04]  /*182c0*/  STL [R1+0x2c30], R37 ;  /* 0x002c302501007387 */ /* 0x000fe80000100800 */
[----:B------:R1:W-:Y:S04]  /*182d0*/  STL [R1+0x2c34], R38 ;  /* 0x002c342601007387 */ /* 0x0003e80000100800 */
[----:B------:R1:W-:Y:S04]  /*182e0*/  STL [R1+0x2c38], R39 ;  /* 0x002c382701007387 */ /* 0x0003e80000100800 */
[----:B------:R-:W2:Y:S01]  /*182f0*/  LDL R23, [R1+0x26fc] ;  /* 0x0026fc0001177983 */ /* 0x000ea20000100800 */
        /* <DEDUP_REMOVED lines=19> */
[----:B------:R-:W-:Y:S02]  /*18430*/  @!P6 IMAD.IADD R46, R46, 0x1, -R251 ;  /* 0x000000012e2ee824 */ /* 0x000fe400078e0afb */
[----:B------:R-:W-:-:S06]  /*18440*/  @!P1 IMAD.MOV R40, RZ, RZ, -R40 ;  /* 0x000000ffff289224 */ /* 0x000fcc00078e0a28 */
[--C-:B------:R-:W-:Y:S01]  /*18450*/  @!P4 IMAD.IADD R49, R49, 0x1, -R251.reuse ;  /* 0x000000013131c824 */ /* 0x100fe200078e0afb */
[----:B--2---:R-:W-:Y:S01]  /*18460*/  ISETP.GE.AND P4, PT, R19, RZ, PT ;  /* 0x000000ff1300720c */ /* 0x004fe20003f86270 */
[----:B------:R-:W-:Y:S01]  /*18470*/  @!P2 IMAD.IADD R50, R50, 0x1, -R251 ;  /* 0x000000013232a824 */ /* 0x000fe200078e0afb */
[----:B------:R-:W2:Y:S01]  /*18480*/  LDL R19, [R1+0x26d8] ;  /* 0x0026d80001137983 */ /* 0x000ea20000100800 */
[----:B------:R-:W-:-:S03]  /*18490*/  ISETP.GE.AND P2, PT, R18, RZ, PT ;  /* 0x000000ff1200720c */ /* 0x000fc60003f46270 */
[----:B------:R-:W2:Y:S01]  /*184a0*/  LDL R18, [R1+0x26e8] ;  /* 0x0026e80001127983 */ /* 0x000ea20000100800 */
[C---:B------:R-:W-:Y:S02]  /*184b0*/  ISETP.GT.U32.AND P1, PT, R251.reuse, R46, PT ;  /* 0x0000002efb00720c */ /* 0x040fe40003f24070 */
[----:B------:R-:W-:Y:S01]  /*184c0*/  ISETP.GT.U32.AND P6, PT, R251, R51, PT ;  /* 0x00000033fb00720c */ /* 0x000fe20003fc4070 */
[----:B------:R-:W-:Y:S01]  /*184d0*/  @!P3 IMAD.IADD R48, R48, 0x1, -R251 ;  /* 0x000000013030b824 */ /* 0x000fe200078e0afb */
[----:B------:R-:W-:-:S05]  /*184e0*/  ISETP.GE.AND P3, PT, R17, RZ, PT ;  /* 0x000000ff1100720c */ /* 0x000fca0003f66270 */
[----:B------:R-:W-:Y:S01]  /*184f0*/  @!P2 IMAD.MOV R45, RZ, RZ, -R45 ;  /* 0x000000ffff2da224 */ /* 0x000fe200078e0a2d */
[----:B------:R-:W-:-:S03]  /*18500*/  ISETP.GT.U32.AND P2, PT, R251, R52, PT ;  /* 0x00000034fb00720c */ /* 0x000fc60003f44070 */
[--C-:B------:R-:W-:Y:S01]  /*18510*/  @!P1 IMAD.IADD R46, R46, 0x1, -R251.reuse ;  /* 0x000000012e2e9824 */ /* 0x100fe200078e0afb */
[----:B------:R-:W-:Y:S01]  /*18520*/  ISETP.GT.U32.AND P1, PT, R251, R53, PT ;  /* 0x00000035fb00720c */ /* 0x000fe20003f24070 */
[----:B------:R-:W-:Y:S02]  /*18530*/  @!P6 IMAD.IADD R51, R51, 0x1, -R251 ;  /* 0x000000013333e824 */ /* 0x000fe400078e0afb */
[----:B------:R-:W-:Y:S02]  /*18540*/  @!P5 IMAD.MOV R41, RZ, RZ, -R41 ;  /* 0x000000ffff29d224 */ /* 0x000fe400078e0a29 */
[----:B------:R-:W-:Y:S01]  /*18550*/  @!P0 IMAD.MOV R42, RZ, RZ, -R42 ;  /* 0x000000ffff2a8224 */ /* 0x000fe200078e0a2a */
[C---:B------:R-:W-:Y:S01]  /*18560*/  ISETP.GT.U32.AND P6, PT, R251.reuse, R51, PT ;  /* 0x00000033fb00720c */ /* 0x040fe20003fc4070 */
[----:B------:R-:W-:Y:S02]  /*18570*/  @!P4 IMAD.MOV R44, RZ, RZ, -R44 ;  /* 0x000000ffff2cc224 */ /* 0x000fe400078e0a2c */
[----:B------:R-:W-:Y:S01]  /*18580*/  @!P3 IMAD.MOV R43, RZ, RZ, -R43 ;  /* 0x000000ffff2bb224 */ /* 0x000fe200078e0a2b */
[----:B------:R1:W-:Y:S01]  /*18590*/  STL [R1+0x2c3c], R40 ;  /* 0x002c3c2801007387 */ /* 0x0003e20000100800 */
[----:B------:R-:W-:-:S03]  /*185a0*/  ISETP.GT.U32.AND P5, PT, R251, R47, PT ;  /* 0x0000002ffb00720c */ /* 0x000fc60003fa4070 */
[----:B------:R1:W-:Y:S01]  /*185b0*/  STL [R1+0x2c40], R41 ;  /* 0x002c402901007387 */ /* 0x0003e20000100800 */
[----:B------:R-:W-:-:S03]  /*185c0*/  @!P2 IMAD.IADD R52, R52, 0x1, -R251 ;  /* 0x000000013434a824 */ /* 0x000fc600078e0afb */
[----:B------:R1:W-:Y:S01]  /*185d0*/  STL [R1+0x2c44], R42 ;  /* 0x002c442a01007387 */ /* 0x0003e20000100800 */
[----:B------:R-:W-:-:S03]  /*185e0*/  @!P1 IMAD.IADD R53, R53, 0x1, -R251 ;  /* 0x0000000135359824 */ /* 0x000fc600078e0afb */
[----:B------:R1:W-:Y:S04]  /*185f0*/  STL [R1+0x2c48], R43 ;  /* 0x002c482b01007387 */ /* 0x0003e80000100800 */
[----:B------:R1:W-:Y:S04]  /*18600*/  STL [R1+0x2c4c], R44 ;  /* 0x002c4c2c01007387 */ /* 0x0003e80000100800 */
[----:B------:R1:W-:Y:S01]  /*18610*/  STL [R1+0x2c50], R45 ;  /* 0x002c502d01007387 */ /* 0x0003e20000100800 */
[----:B------:R-:W-:Y:S01]  /*18620*/  @!P6 IMAD.IADD R51, R51, 0x1, -R251 ;  /* 0x000000013333e824 */ /* 0x000fe200078e0afb */
[----:B------:R-:W-:-:S02]  /*18630*/  ISETP.GE.AND P6, PT, R23, RZ, PT ;  /* 0x000000ff1700720c */ /* 0x000fc40003fc6270 */
        /* <DEDUP_REMOVED lines=12> */
[----:B------:R-:W-:-:S09]  /*18700*/  ISETP.GT.U32.AND P4, PT, R251, R50, PT ;  /* 0x00000032fb00720c */ /* 0x000fd20003f84070 */
[--C-:B------:R-:W-:Y:S01]  /*18710*/  @!P0 IMAD.IADD R48, R48, 0x1, -R251.reuse ;  /* 0x0000000130308824 */ /* 0x100fe200078e0afb */
[----:B------:R-:W-:Y:S01]  /*18720*/  ISETP.GT.U32.AND P0, PT, R251, R55, PT ;  /* 0x00000037fb00720c */ /* 0x000fe20003f04070 */
[--C-:B------:R-:W-:Y:S01]  /*18730*/  @!P3 IMAD.IADD R49, R49, 0x1, -R251.reuse ;  /* 0x000000013131b824 */ /* 0x100fe200078e0afb */
[C---:B------:R-:W-:Y:S01]  /*18740*/  ISETP.GT.U32.AND P3, PT, R251.reuse, R56, PT ;  /* 0x00000038fb00720c */ /* 0x040fe20003f64070 */
[----:B------:R-:W-:Y:S01]  /*18750*/  @!P4 IMAD.IADD R50, R50, 0x1, -R251 ;  /* 0x000000013232c824 */ /* 0x000fe200078e0afb */
[----:B------:R-:W-:-:S09]  /*18760*/  ISETP.GT.U32.AND P4, PT, R251, R57, PT ;  /* 0x00000039fb00720c */ /* 0x000fd20003f84070 */
[--C-:B------:R-:W-:Y:S01]  /*18770*/  @!P0 IMAD.IADD R55, R55, 0x1, -R251.reuse ;  /* 0x0000000137378824 */ /* 0x100fe200078e0afb */
[----:B--2---:R-:W-:Y:S01]  /*18780*/  ISETP.GE.AND P0, PT, R19, RZ, PT ;  /* 0x000000ff1300720c */ /* 0x004fe20003f06270 */
[----:B------:R-:W-:Y:S01]  /*18790*/  @!P3 IMAD.IADD R56, R56, 0x1, -R251 ;  /* 0x000000013838b824 */ /* 0x000fe200078e0afb */
[----:B------:R-:W2:Y:S01]  /*187a0*/  LDL R19, [R1+0x26d0] ;  /* 0x0026d00001137983 */ /* 0x000ea20000100800 */
[----:B------:R-:W-:-:S03]  /*187b0*/  ISETP.GE.AND P3, PT, R18, RZ, PT ;  /* 0x000000ff1200720c */ /* 0x000fc60003f66270 */
[----:B------:R-:W2:Y:S01]  /*187c0*/  LDL R18, [R1+0x2680] ;  /* 0x0026800001127983 */ /* 0x000ea20000100800 */
[----:B------:R-:W-:Y:S01]  /*187d0*/  @!P4 IMAD.IADD R57, R57, 0x1, -R251 ;  /* 0x000000013939c824 */ /* 0x000fe200078e0afb */
[----:B------:R-:W-:Y:S01]  /*187e0*/  ISETP.GT.U32.AND P4, PT, R251, R52, PT ;  /* 0x00000034fb00720c */ /* 0x000fe20003f84070 */
[----:B------:R-:W-:Y:S02]  /*187f0*/  @!P6 IMAD.MOV R46, RZ, RZ, -R46 ;  /* 0x000000ffff2ee224 */ /* 0x000fe400078e0a2e */
[----:B------:R-:W-:-:S05]  /*18800*/  @!P2 IMAD.MOV R47, RZ, RZ, -R47 ;  /* 0x000000ffff2fa224 */ /* 0x000fca00078e0a2f */
[----:B------:R-:W-:Y:S01]  /*18810*/  @!P3 IMAD.MOV R51, RZ, RZ, -R51 ;  /* 0x000000ffff33b224 */ /* 0x000fe200078e0a33 */
[----:B------:R-:W-:-:S04]  /*18820*/  ISETP.GT.U32.AND P3, PT, R251, R58, PT ;  /* 0x0000003afb00720c */ /* 0x000fc80003f64070 */
[----:B------:R-:W-:Y:S01]  /*18830*/  @!P4 IMAD.IADD R52, R52, 0x1, -R251 ;  /* 0x000000013434c824 */ /* 0x000fe200078e0afb */
[C---:B------:R-:W-:Y:S01]  /*18840*/  ISETP.GT.U32.AND P4, PT, R251.reuse, R59, PT ;  /* 0x0000003bfb00720c */ /* 0x040fe20003f84070 */
[----:B------:R-:W-:Y:S01]  /*18850*/  @!P5 IMAD.MOV R49, RZ, RZ, -R49 ;  /* 0x000000ffff31d224 */ /* 0x000fe200078e0a31 */
[C---:B------:R-:W-:Y:S01]  /*18860*/  ISETP.GT.U32.AND P5, PT, R251.reuse, R57, PT ;  /* 0x00000039fb00720c */ /* 0x040fe20003fa4070 */
[----:B------:R-:W-:Y:S01]  /*18870*/  @!P1 IMAD.MOV R48, RZ, RZ, -R48 ;  /* 0x000000ffff309224 */ /* 0x000fe200078e0a30 */
[----:B------:R2:W-:Y:S01]  /*18880*/  STL [R1+0x2c54], R46 ;  /* 0x002c542e01007387 */ /* 0x0005e20000100800 */
        /* <DEDUP_REMOVED lines=31> */
[C---:B------:R-:W-:Y:S01]  /*18a80*/  ISETP.GT.U32.AND P0, PT, R251.reuse, R63, PT ;  /* 0x0000003ffb00720c */ /* 0x040fe20003f04070 */
[----:B------:R-:W-:Y:S01]  /*18a90*/  @!P3 IMAD.MOV R53, RZ, RZ, -R53 ;  /* 0x000000ffff35b224 */ /* 0x000fe200078e0a35 */
[----:B------:R-:W-:-:S07]  /*18aa0*/  ISETP.GT.U32.AND P3, PT, R251, R59, PT ;  /* 0x0000003bfb00720c */ /* 0x000fce0003f64070 */
[--C-:B------:R-:W-:Y:S01]  /*18ab0*/  @!P1 IMAD.IADD R61, R61, 0x1, -R251.reuse ;  /* 0x000000013d3d9824 */ /* 0x100fe200078e0afb */
[----:B--2---:R-:W-:Y:S01]  /*18ac0*/  ISETP.GE.AND P1, PT, R19, RZ, PT ;  /* 0x000000ff1300720c */ /* 0x004fe20003f26270 */
[----:B------:R-:W-:Y:S01]  /*18ad0*/  @!P6 IMAD.IADD R62, R62, 0x1, -R251 ;  /* 0x000000013e3ee824 */ /* 0x000fe200078e0afb */
[----:B------:R-:W2:Y:S01]  /*18ae0*/  LDL R19, [R1+0x2678] ;  /* 0x0026780001137983 */ /* 0x000ea20000100800 */
[----:B------:R-:W-:Y:S01]  /*18af0*/  ISETP.GE.AND P6, PT, R18, RZ, PT ;  /* 0x000000ff1200720c */ /* 0x000fe20003fc6270 */
[----:B------:R-:W-:Y:S02]  /*18b00*/  @!P5 IMAD.MOV R52, RZ, RZ, -R52 ;  /* 0x000000ffff34d224 */ /* 0x000fe400078e0a34 */
[----:B------:R-:W2:Y:S01]  /*18b10*/  LDL R18, [R1+0x26b4] ;  /* 0x0026b40001127983 */ /* 0x000ea20000100800 */
[----:B------:R-:W-:Y:S02]  /*18b20*/  @!P4 IMAD.MOV R54, RZ, RZ, -R54 ;  /* 0x000000ffff36c224 */ /* 0x000fe400078e0a36 */
[----:B------:R-:W-:Y:S01]  /*18b30*/  @!P2 IMAD.MOV R55, RZ, RZ, -R55 ;  /* 0x000000ffff37a224 */ /* 0x000fe200078e0a37 */
[----:B------:R-:W-:Y:S01]  /*18b40*/  STL [R1+0x2c6c], R52 ;  /* 0x002c6c3401007387 */ /* 0x000fe20000100800 */
[----:B------:R-:W-:-:S02]  /*18b50*/  @!P0 IMAD.IADD R63, R63, 0x1, -R251 ;  /* 0x000000013f3f8824 */ /* 0x000fc400078e0afb */
[----:B------:R-:W-:Y:S01]  /*18b60*/  @!P1 IMAD.MOV R56, RZ, RZ, -R56 ;  /* 0x000000ffff389224 */ /* 0x000fe200078e0a38 */
[----:B------:R-:W-:Y:S02]  /*18b70*/  STL [R1+0x2c70], R53 ;  /* 0x002c703501007387 */ /* 0x000fe40000100800 */
[----:B------:R-:W-:Y:S02]  /*18b80*/  @!P6 IMAD.MOV R57, RZ, RZ, -R57 ;  /* 0x000000ffff39e224 */ /* 0x000fe400078e0a39 */
[----:B------:R-:W-:Y:S01]  /*18b90*/  STL [R1+0x2c74], R54 ;  /* 0x002c743601007387 */ /* 0x000fe20000100800 */
[----:B------:R-:W-:Y:S01]  /*18ba0*/  @!P3 IMAD.IADD R59, R59, 0x1, -R251 ;  /* 0x000000013b3bb824 */ /* 0x000fe200078e0afb */
[C---:B------:R-:W-:Y:S02]  /*18bb0*/  ISETP.GT.U32.AND P2, PT, R251.reuse, R63, PT ;  /* 0x0000003ffb00720c */ /* 0x040fe40003f44070 */
[----:B------:R-:W-:Y:S01]  /*18bc0*/  STL [R1+0x2c78], R55 ;  /* 0x002c783701007387 */ /* 0x000fe20000100800 */
[----:B------:R-:W-:-:S03]  /*18bd0*/  ISETP.GT.U32.AND P3, PT, R251, R65, PT ;  /* 0x00000041fb00720c */ /* 0x000fc60003f64070 */
[----:B------:R-:W-:Y:S04]  /*18be0*/  STL [R1+0x2c7c], R56 ;  /* 0x002c7c3801007387 */ /* 0x000fe80000100800 */
[----:B------:R-:W-:Y:S04]  /*18bf0*/  STL [R1+0x2c80], R57 ;  /* 0x002c803901007387 */ /* 0x000fe80000100800 */
[----:B------:R-:W2:Y:S01]  /*18c00*/  LDL R24, [R1+0x2684] ;  /* 0x0026840001187983 */ /* 0x000ea20000100800 */
[----:B------:R-:W-:Y:S01]  /*18c10*/  ISETP.GT.U32.AND P0, PT, R251, R58, PT ;  /* 0x0000003afb00720c */ /* 0x000fe20003f04070 */
[--C-:B------:R-:W-:Y:S01]  /*18c20*/  @!P2 IMAD.IADD R63, R63, 0x1, -R251.reuse ;  /* 0x000000013f3fa824 */ /* 0x100fe200078e0afb */
[----:B------:R-:W-:Y:S01]  /*18c30*/  ISETP.GT.U32.AND P5, PT, R251, R61, PT ;  /* 0x0000003dfb00720c */ /* 0x000fe20003fa4070 */
[----:B------:R-:W-:-:S10]  /*18c40*/  @!P3 IMAD.IADD R65, R65, 0x1, -R251 ;  /* 0x000000014141b824 */ /* 0x000fd400078e0afb */
[--C-:B------:R-:W-:Y:S01]  /*18c50*/  @!P0 IMAD.IADD R58, R58, 0x1, -R251.reuse ;  /* 0x000000013a3a8824 */ /* 0x100fe200078e0afb */
[----:B------:R-:W-:Y:S02]  /*18c60*/  ISETP.GE.AND P0, PT, R23, RZ, PT ;  /* 0x000000ff1700720c */ /* 0x000fe40003f06270 */
        /* <DEDUP_REMOVED lines=11> */
[----:B------:R-:W-:-:S11]  /*18d20*/  ISETP.GT.U32.AND P6, PT, R251, R64, PT ;  /* 0x00000040fb00720c */ /* 0x000fd60003fc4070 */
[--C-:B------:R-:W-:Y:S01]  /*18d30*/  @!P1 IMAD.IADD R62, R62, 0x1, -R251.reuse ;  /* 0x000000013e3e9824 */ /* 0x100fe200078e0afb */
[C---:B------:R-:W-:Y:S01]  /*18d40*/  ISETP.GT.U32.AND P1, PT, R251.reuse, R68, PT ;  /* 0x00000044fb00720c */ /* 0x040fe20003f24070 */
[----:B------:R-:W-:Y:S01]  /*18d50*/  @!P6 IMAD.IADD R64, R64, 0x1, -R251 ;  /* 0x000000014040e824 */ /* 0x000fe200078e0afb */
[C---:B------:R-:W-:Y:S02]  /*18d60*/  ISETP.GT.U32.AND P6, PT, R251.reuse, R69, PT ;  /* 0x00000045fb00720c */ /* 0x040fe40003fc4070 */
[C---:B------:R-:W-:Y:S01]  /*18d70*/  ISETP.GT.U32.AND P4, PT, R251.reuse, R60, PT ;  /* 0x0000003cfb00720c */ /* 0x040fe20003f84070 */
[----:B------:R-:W-:Y:S01]  /*18d80*/  @!P0 IMAD.MOV R58, RZ, RZ, -R58 ;  /* 0x000000ffff3a8224 */ /* 0x000fe200078e0a3a */
[C---:B------:R-:W-:Y:S01]  /*18d90*/  ISETP.GT.U32.AND P0, PT, R251.reuse, R64, PT ;  /* 0x00000040fb00720c */ /* 0x040fe20003f04070 */
[----:B------:R-:W-:Y:S01]  /*18da0*/  @!P2 IMAD.MOV R59, RZ, RZ, -R59 ;  /* 0x000000ffff3ba224 */ /* 0x000fe200078e0a3b */
[----:B------:R-:W-:-:S05]  /*18db0*/  ISETP.GT.U32.AND P2, PT, R251, R65, PT ;  /* 0x00000041fb00720c */ /* 0x000fca0003f44070 */
[--C-:B------:R-:W-:Y:S01]  /*18dc0*/  @!P1 IMAD.IADD R68, R68, 0x1, -R251.reuse ;  /* 0x0000000144449824 */ /* 0x100fe200078e0afb */
[----:B--2---:R-:W-:Y:S01]  /*18dd0*/  ISETP.GE.AND P1, PT, R19, RZ, PT ;  /* 0x000000ff1300720c */ /* 0x004fe20003f26270 */
[--C-:B------:R-:W-:Y:S01]  /*18de0*/  @!P6 IMAD.IADD R69, R69, 0x1, -R251.reuse ;  /* 0x000000014545e824 */ /* 0x100fe200078e0afb */
[----:B------:R-:W2:Y:S04]  /*18df0*/  LDL R19, [R1+0x2670] ;  /* 0x0026700001137983 */ /* 0x000ea80000100800 */
[C---:B------:R-:W-:Y:S01]  /*18e00*/  ISETP.GT.U32.AND P6, PT, R251.reuse, R69, PT ;  /* 0x00000045fb00720c */ /* 0x040fe20003fc4070 */
[--C-:B------:R-:W-:Y:S01]  /*18e10*/  @!P4 IMAD.IADD R60, R60, 0x1, -R251.reuse ;  /* 0x000000013c3cc824 */ /* 0x100fe200078e0afb */
[C---:B------:R-:W-:Y:S01]  /*18e20*/  ISETP.GT.U32.AND P4, PT, R251.reuse, R66, PT ;  /* 0x00000042fb00720c */ /* 0x040fe20003f84070 */
[--C-:B------:R-:W-:Y:S01]  /*18e30*/  @!P0 IMAD.IADD R64, R64, 0x1, -R251.reuse ;  /* 0x0000000140408824 */ /* 0x100fe200078e0afb */
[----:B------:R-:W-:Y:S01]  /*18e40*/  ISETP.GT.U32.AND P0, PT, R251, R71, PT ;  /* 0x00000047fb00720c */ /* 0x000fe20003f04070 */
[----:B------:R-:W-:Y:S01]  /*18e50*/  @!P2 IMAD.IADD R65, R65, 0x1, -R251 ;  /* 0x000000014141a824 */ /* 0x000fe200078e0afb */
[----:B------:R-:W-:Y:S01]  /*18e60*/  ISETP.GT.U32.AND P2, PT, R251, R72, PT ;  /* 0x00000048fb00720c */ /* 0x000fe20003f44070 */
[----:B------:R-:W-:-:S06]  /*18e70*/  @!P1 IMAD.MOV R63, RZ, RZ, -R63 ;  /* 0x000000ffff3f9224 */ /* 0x000fcc00078e0a3f */
[--C-:B------:R-:W-:Y:S01]  /*18e80*/  @!P6 IMAD.IADD R69, R69, 0x1, -R251.reuse ;  /* 0x000000014545e824 */ /* 0x100fe200078e0afb */
[C---:B------:R-:W-:Y:S01]  /*18e90*/  ISETP.GT.U32.AND P1, PT, R251.reuse, R70, PT ;  /* 0x00000046fb00720c */ /* 0x040fe20003f24070 */
[--C-:B------:R-:W-:Y:S01]  /*18ea0*/  @!P4 IMAD.IADD R66, R66, 0x1, -R251.reuse ;  /* 0x000000014242c824 */ /* 0x100fe200078e0afb */
[----:B------:R-:W-:Y:S02]  /*18eb0*/  ISETP.GE.AND P6, PT, R24, RZ, PT ;  /* 0x000000ff1800720c */ /* 0x000fe40003fc6270 */
[----:B------:R-:W2:Y:S01]  /*18ec0*/  LDL R24, [R1+0x267c] ;  /* 0x00267c0001187983 */ /* 0x000ea20000100800 */
[----:B------:R-:W-:Y:S01]  /*18ed0*/  @!P3 IMAD.MOV R60, RZ, RZ, -R60 ;  /* 0x000000ffff3cb224 */ /* 0x000fe200078e0a3c */
[----:B------:R-:W-:Y:S01]  /*18ee0*/  ISETP.GT.U32.AND P3, PT, R251, R66, PT ;  /* 0x00000042fb00720c */ /* 0x000fe20003f64070 */
[--C-:B------:R-:W-:Y:S02]  /*18ef0*/  @!P0 IMAD.IADD R71, R71, 0x1, -R251.reuse ;  /* 0x0000000147478824 */ /* 0x100fe400078e0afb */
[----:B------:R-:W-:-:S04]  /*18f00*/  @!P2 IMAD.IADD R72, R72, 0x1, -R251 ;  /* 0x000000014848a824 */ /* 0x000fc800078e0afb */
[--C-:B------:R-:W-:Y:S01]  /*18f10*/  @!P1 IMAD.IADD R70, R70, 0x1, -R251.reuse ;  /* 0x0000000146469824 */ /* 0x100fe200078e0afb */
[----:B------:R-:W-:Y:S02]  /*18f20*/  ISETP.GE.AND P1, PT, R23, RZ, PT ;  /* 0x000000ff1700720c */ /* 0x000fe40003f26270 */
[----:B------:R-:W2:Y:S03]  /*18f30*/  LDL R23, [R1+0x2688] ;  /* 0x0026880001177983 */ /* 0x000ea60000100800 */
        /* <DEDUP_REMOVED lines=9> */
[----:B------:R-:W-:Y:S01]  /*18fd0*/  ISETP.GE.AND P4, PT, R18, RZ, PT ;  /* 0x000000ff1200720c */ /* 0x000fe20003f86270 */
[----:B------:R-:W-:Y:S01]  /*18fe0*/  @!P5 IMAD.MOV R62, RZ, RZ, -R62 ;  /* 0x000000ffff3ed224 */ /* 0x000fe200078e0a3e */
[----:B------:R-:W-:-:S11]  /*18ff0*/  ISETP.GT.U32.AND P5, PT, R251, R68, PT ;  /* 0x00000044fb00720c */ /* 0x000fd60003fa4070 */
[----:B------:R-:W-:Y:S01]  /*19000*/  @!P4 IMAD.MOV R61, RZ, RZ, -R61 ;  /* 0x000000ffff3dc224 */ /* 0x000fe200078e0a3d */
[C---:B------:R-:W-:Y:S01]  /*19010*/  ISETP.GT.U32.AND P4, PT, R251.reuse, R67, PT ;  /* 0x00000043fb00720c */ /* 0x040fe20003f84070 */
[----:B------:R-:W-:Y:S01]  /*19020*/  @!P5 IMAD.IADD R68, R68, 0x1, -R251 ;  /* 0x000000014444d824 */ /* 0x000fe200078e0afb */
[----:B------:R-:W-:-:S11]  /*19030*/  ISETP.GT.U32.AND P5, PT, R251, R75, PT ;  /* 0x0000004bfb00720c */ /* 0x000fd60003fa4070 */
[--C-:B------:R-:W-:Y:S01]  /*19040*/  @!P4 IMAD.IADD R67, R67, 0x1, -R251.reuse ;  /* 0x000000014343c824 */ /* 0x100fe200078e0afb */
[----:B------:R-:W-:Y:S01]  /*19050*/  ISETP.GT.U32.AND P4, PT, R251, R74, PT ;  /* 0x0000004afb00720c */ /* 0x000fe20003f84070 */
[----:B------:R-:W-:Y:S01]  /*19060*/  @!P5 IMAD.IADD R75, R75, 0x1, -R251 ;  /* 0x000000014b4bd824 */ /* 0x000fe200078e0afb */
[C---:B------:R-:W-:Y:S01]  /*19070*/  ISETP.GT.U32.AND P5, PT, R251.reuse, R70, PT ;  /* 0x00000046fb00720c */ /* 0x040fe20003fa4070 */
[----:B------:R-:W-:Y:S02]  /*19080*/  @!P6 IMAD.MOV R64, RZ, RZ, -R64 ;  /* 0x000000ffff40e224 */ /* 0x000fe400078e0a40 */
[----:B------:R-:W-:Y:S01]  /*19090*/  @!P1 IMAD.MOV R65, RZ, RZ, -R65 ;  /* 0x000000ffff419224 */ /* 0x000fe200078e0a41 */
[C---:B------:R-:W-:Y:S02]  /*190a0*/  ISETP.GT.U32.AND P1, PT, R251.reuse, R71, PT ;  /* 0x00000047fb00720c */ /* 0x040fe40003f24070 */
[----:B------:R-:W-:-:S05]  /*190b0*/  ISETP.GT.U32.AND P6, PT, R251, R75, PT ;  /* 0x0000004bfb00720c */ /* 0x000fca0003fc4070 */
[--C-:B------:R-:W-:Y:S01]  /*190c0*/  @!P4 IMAD.IADD R74, R74, 0x1, -R251.reuse ;  /* 0x000000014a4ac824 */ /* 0x100fe200078e0afb */
[----:B--2---:R-:W-:Y:S02]  /*190d0*/  ISETP.GE.AND P4, PT, R19, RZ, PT ;  /* 0x000000ff1300720c */ /* 0x004fe40003f86270 */
[----:B------:R-:W2:Y:S01]  /*190e0*/  LDL R19, [R1+0x2668] ;  /* 0x0026680001137983 */ /* 0x000ea20000100800 */
[----:B------:R-:W-:Y:S01]  /*190f0*/  IADD3 R37, R242, 0x1f5, RZ ;  /* 0x000001f5f2257810 */ /* 0x000fe20007ffe0ff */
[--C-:B------:R-:W-:Y:S01]  /*19100*/  @!P5 IMAD.IADD R70, R70, 0x1, -R251.reuse ;  /* 0x000000014646d824 */ /* 0x100fe200078e0afb */
[----:B------:R-:W-:Y:S01]  /*19110*/  ISETP.GT.U32.AND P5, PT, R251, R77, PT ;  /* 0x0000004dfb00720c */ /* 0x000fe20003fa4070 */
[--C-:B------:R-:W-:Y:S01]  /*19120*/  @!P1 IMAD.IADD R71, R71, 0x1, -R251.reuse ;  /* 0x0000000147479824 */ /* 0x100fe200078e0afb */
[----:B------:R-:W-:Y:S01]  /*19130*/  ISETP.GT.U32.AND P1, PT, R251, R78, PT ;  /* 0x0000004efb00720c */ /* 0x000fe20003f24070 */
[----:B------:R-:W-:Y:S01]  /*19140*/  @!P6 IMAD.IADD R75, R75, 0x1, -R251 ;  /* 0x000000014b4be824 */ /* 0x000fe200078e0afb */
[----:B------:R1:W-:Y:S04]  /*19150*/  STL [R1+0x21dc], R37 ;  /* 0x0021dc2501007387 */ /* 0x0003e80000100800 */
[----:B------:R-:W-:Y:S01]  /*19160*/  @!P4 IMAD.MOV R69, RZ, RZ, -R69 ;  /* 0x000000ffff45c224 */ /* 0x000fe200078e0a45 */
[----:B------:R-:W-:Y:S01]  /*19170*/  ISETP.GT.U32.AND P4, PT, R251, R76, PT ;  /* 0x0000004cfb00720c */ /* 0x000fe20003f84070 */
[----:B------:R-:W-:Y:S01]  /*19180*/  @!P0 IMAD.MOV R66, RZ, RZ, -R66 ;  /* 0x000000ffff428224 */ /* 0x000fe200078e0a42 */
[----:B------:R-:W-:-:S02]  /*19190*/  ISETP.GE.AND P6, PT, R24, RZ, PT ;  /* 0x000000ff1800720c */ /* 0x000fc40003fc6270 */
[--C-:B------:R-:W-:Y:S01]  /*191a0*/  @!P5 IMAD.IADD R77, R77, 0x1, -R251.reuse ;  /* 0x000000014d4dd824 */ /* 0x100fe200078e0afb */
[----:B------:R-:W2:Y:S01]  /*191b0*/  LDL R24, [R1+0x2674] ;  /* 0x0026740001187983 */ /* 0x000ea20000100800 */
[----:B------:R-:W-:Y:S01]  /*191c0*/  ISETP.GT.U32.AND P0, PT, R251, R72, PT ;  /* 0x00000048fb00720c */ /* 0x000fe20003f04070 */
[--C-:B------:R-:W-:Y:S02]  /*191d0*/  @!P1 IMAD.IADD R78, R78, 0x1, -R251.reuse ;  /* 0x000000014e4e9824 */ /* 0x100fe400078e0afb */
[----:B------:R-:W2:Y:S04]  /*191e0*/  LDL R25, [R1+0x2608] ;  /* 0x0026080001197983 */ /* 0x000ea80000100800 */
[----:B------:R-:W-:-:S06]  /*191f0*/  @!P4 IMAD.IADD R76, R76, 0x1, -R251 ;  /* 0x000000014c4cc824 */ /* 0x000fcc00078e0afb */
[----:B------:R-:W-:Y:S01]  /*19200*/  @!P0 IMAD.IADD R72, R72, 0x1, -R251 ;  /* 0x0000000148488824 */ /* 0x000fe200078e0afb */
[----:B------:R-:W-:Y:S02]  /*19210*/  ISETP.GE.AND P4, PT, R23, RZ, PT ;  /* 0x000000ff1700720c */ /* 0x000fe40003f86270 */
[----:B------:R-:W2:Y:S01]  /*19220*/  LDL R23, [R1+0x2624] ;  /* 0x0026240001177983 */ /* 0x000ea20000100800 */
        /* <DEDUP_REMOVED lines=8> */
[----:B------:R-:W-:Y:S01]  /*192b0*/  @!P2 IMAD.MOV R67, RZ, RZ, -R67 ;  /* 0x000000ffff43a224 */ /* 0x000fe200078e0a43 */
[C---:B------:R-:W-:Y:S01]  /*192c0*/  ISETP.GT.U32.AND P2, PT, R251.reuse, R73, PT ;  /* 0x00000049fb00720c */ /* 0x040fe20003f44070 */
[----:B------:R-:W-:Y:S01]  /*192d0*/  @!P3 IMAD.MOV R68, RZ, RZ, -R68 ;  /* 0x000000ffff44b224 */ /* 0x000fe200078e0a44 */
[----:B------:R-:W-:-:S11]  /*192e0*/  ISETP.GT.U32.AND P3, PT, R251, R74, PT ;  /* 0x0000004afb00720c */ /* 0x000fd60003f64070 */
[--C-:B------:R-:W-:Y:S01]  /*192f0*/  @!P2 IMAD.IADD R73, R73, 0x1, -R251.reuse ;  /* 0x000000014949a824 */ /* 0x100fe200078e0afb */
[C---:B------:R-:W-:Y:S01]  /*19300*/  ISETP.GT.U32.AND P2, PT, R251.reuse, R80, PT ;  /* 0x00000050fb00720c */ /* 0x040fe20003f44070 */
[----:B------:R-:W-:Y:S01]  /*19310*/  @!P3 IMAD.IADD R74, R74, 0x1, -R251 ;  /* 0x000000014a4ab824 */ /* 0x000fe200078e0afb */
[C---:B------:R-:W-:Y:S01]  /*19320*/  ISETP.GT.U32.AND P3, PT, R251.reuse, R81, PT ;  /* 0x00000051fb00720c */ /* 0x040fe20003f64070 */
[----:B------:R-:W-:Y:S01]  /*19330*/  @!P6 IMAD.MOV R70, RZ, RZ, -R70 ;  /* 0x000000ffff46e224 */ /* 0x000fe200078e0a46 */
[C---:B------:R-:W-:Y:S01]  /*19340*/  ISETP.GT.U32.AND P6, PT, R251.reuse, R79, PT ;  /* 0x0000004ffb00720c */ /* 0x040fe20003fc4070 */
[----:B------:R-:W-:Y:S01]  /*19350*/  @!P4 IMAD.MOV R71, RZ, RZ, -R71 ;  /* 0x000000ffff47c224 */ /* 0x000fe200078e0a47 */
[----:B------:R-:W-:-:S07]  /*19360*/  ISETP.GT.U32.AND P4, PT, R251, R77, PT ;  /* 0x0000004dfb00720c */ /* 0x000fce0003f84070 */
[--C-:B------:R-:W-:Y:S02]  /*19370*/  @!P2 IMAD.IADD R80, R80, 0x1, -R251.reuse ;  /* 0x000000015050a824 */ /* 0x100fe400078e0afb */
[--C-:B------:R-:W-:Y:S01]  /*19380*/  @!P3 IMAD.IADD R81, R81, 0x1, -R251.reuse ;  /* 0x000000015151b824 */ /* 0x100fe200078e0afb */
[----:B------:R-:W-:Y:S02]  /*19390*/  ISETP.GT.U32.AND P3, PT, R251, R76, PT ;  /* 0x0000004cfb00720c */ /* 0x000fe40003f64070 */
[----:B--2---:R-:W-:Y:S02]  /*193a0*/  ISETP.GE.AND P2, PT, R19, RZ, PT ;  /* 0x000000ff1300720c */ /* 0x004fe40003f46270 */
[----:B------:R-:W2:Y:S09]  /*193b0*/  LDL R19, [R1+0x2644] ;  /* 0x0026440001137983 */ /* 0x000eb20000100800 */
[----:B------:R-:W-:-:S02]  /*193c0*/  @!P3 IMAD.IADD R76, R76, 0x1, -R251 ;  /* 0x000000014c4cb824 */ /* 0x000fc400078e0afb */
[--C-:B------:R-:W-:Y:S01]  /*193d0*/  @!P4 IMAD.IADD R77, R77, 0x1, -R251.reuse ;  /* 0x000000014d4dc824 */ /* 0x100fe200078e0afb */
[----:B------:R-:W-:Y:S01]  /*193e0*/  ISETP.GT.U32.AND P4, PT, R251, R83, PT ;  /* 0x00000053fb00720c */ /* 0x000fe20003f84070 */
[----:B------:R-:W-:Y:S01]  /*193f0*/  @!P6 IMAD.IADD R79, R79, 0x1, -R251 ;  /* 0x000000014f4fe824 */ /* 0x000fe200078e0afb */
[C---:B------:R-:W-:Y:S01]  /*19400*/  ISETP.GT.U32.AND P6, PT, R251.reuse, R85, PT ;  /* 0x00000055fb00720c */ /* 0x040fe20003fc4070 */
[----:B------:R-:W-:Y:S01]  /*19410*/  @!P2 IMAD.MOV R75, RZ, RZ, -R75 ;  /* 0x000000ffff4ba224 */ /* 0x000fe200078e0a4b */
[C---:B------:R-:W-:Y:S01]  /*19420*/  ISETP.GT.U32.AND P2, PT, R251.reuse, R82, PT ;  /* 0x00000052fb00720c */ /* 0x040fe20003f44070 */
[----:B------:R-:W-:Y:S01]  /*19430*/  @!P1 IMAD.MOV R73, RZ, RZ, -R73 ;  /* 0x000000ffff499224 */ /* 0x000fe200078e0a49 */
[----:B------:R-:W-:Y:S02]  /*19440*/  ISETP.GE.AND P3, PT, R24, RZ, PT ;  /* 0x000000ff1800720c */ /* 0x000fe40003f66270 */
[----:B------:R-:W2:Y:S01]  /*19450*/  LDL R24, [R1+0x2618] ;  /* 0x0026180001187983 */ /* 0x000ea20000100800 */
[C---:B------:R-:W-:Y:S01]  /*19460*/  ISETP.GT.U32.AND P1, PT, R251.reuse, R81, PT ;  /* 0x00000051fb00720c */ /* 0x040fe20003f24070 */
[----:B------:R-:W-:Y:S01]  /*19470*/  @!P0 IMAD.MOV R74, RZ, RZ, -R74 ;  /* 0x000000ffff4a8224 */ /* 0x000fe200078e0a4a */
[----:B------:R-:W-:-:S06]  /*19480*/  ISETP.GT.U32.AND P0, PT, R251, R80, PT ;  /* 0x00000050fb00720c */ /* 0x000fcc0003f04070 */
[--C-:B------:R-:W-:Y:S01]  /*19490*/  @!P2 IMAD.IADD R82, R82, 0x1, -R251.reuse ;  /* 0x000000015252a824 */ /* 0x100fe200078e0afb */
[----:B------:R-:W-:Y:S01]  /*194a0*/  ISETP.GT.U32.AND P2, PT, R251, R87, PT ;  /* 0x00000057fb00720c */ /* 0x000fe20003f44070 */
[--C-:B------:R-:W-:Y:S02]  /*194b0*/  @!P4 IMAD.IADD R83, R83, 0x1, -R251.reuse ;  /* 0x000000015353c824 */ /* 0x100fe400078e0afb */
[--C-:B------:R-:W-:Y:S02]  /*194c0*/  @!P6 IMAD.IADD R85, R85, 0x1, -R251.reuse ;  /* 0x000000015555e824 */ /* 0x100fe400078e0afb */
[--C-:B------:R-:W-:Y:S02]  /*194d0*/  @!P1 IMAD.IADD R81, R81, 0x1, -R251.reuse ;  /* 0x0000000151519824 */ /* 0x100fe400078e0afb */
        /* <DEDUP_REMOVED lines=9> */
[----:B------:R-:W4:Y:S10]  /*19570*/  LDL R21, [R1+0x2648] ;  /* 0x0026480001157983 */ /* 0x000f340000100800 */
[----:B------:R-:W-:Y:S01]  /*19580*/  @!P6 IMAD.MOV R80, RZ, RZ, -R80 ;  /* 0x000000ffff50e224 */ /* 0x000fe200078e0a50 */
[----:B------:R-:W-:-:S02]  /*19590*/  ISETP.GT.U32.AND P6, PT, R251, R87, PT ;  /* 0x00000057fb00720c */ /* 0x000fc40003fc4070 */
[----:B------:R-:W-:Y:S02]  /*195a0*/  ISETP.GE.AND P0, PT, R20, RZ, PT ;  /* 0x000000ff1400720c */ /* 0x000fe40003f06270 */
[----:B------:R-:W4:Y:S09]  /*195b0*/  LDL R20, [R1+0x25f4] ;  /* 0x0025f40001147983 */ /* 0x000f320000100800 */
[----:B------:R-:W-:Y:S01]  /*195c0*/  @!P6 IMAD.IADD R87, R87, 0x1, -R251 ;  /* 0x000000015757e824 */ /* 0x000fe200078e0afb */
[----:B------:R-:W-:-:S02]  /*195d0*/  ISETP.GE.AND P6, PT, R25, RZ, PT ;  /* 0x000000ff1900720c */ /* 0x000fc40003fc6270 */
[----:B------:R-:W4:Y:S01]  /*195e0*/  LDL R25, [R1+0x2600] ;  /* 0x0026000001197983 */ /* 0x000f220000100800 */
[----:B------:R-:W-:Y:S01]  /*195f0*/  @!P5 IMAD.MOV R72, RZ, RZ, -R72 ;  /* 0x000000ffff48d224 */ /* 0x000fe200078e0a48 */
[----:B------:R-:W-:-:S13]  /*19600*/  ISETP.GT.U32.AND P5, PT, R251, R78, PT ;  /* 0x0000004efb00720c */ /* 0x000fda0003fa4070 */
[----:B------:R-:W-:Y:S01]  /*19610*/  @!P5 IMAD.IADD R78, R78, 0x1, -R251 ;  /* 0x000000014e4ed824 */ /* 0x000fe200078e0afb */
[C---:B------:R-:W-:Y:S01]  /*19620*/  ISETP.GT.U32.AND P5, PT, R251.reuse, R84, PT ;  /* 0x00000054fb00720c */ /* 0x040fe20003fa4070 */
[----:B------:R-:W-:Y:S02]  /*19630*/  @!P3 IMAD.MOV R76, RZ, RZ, -R76 ;  /* 0x000000ffff4cb224 */ /* 0x000fe400078e0a4c */
[----:B------:R-:W-:Y:S01]  /*19640*/  @!P1 IMAD.MOV R77, RZ, RZ, -R77 ;  /* 0x000000ffff4d9224 */ /* 0x000fe200078e0a4d */
[C---:B------:R-:W-:Y:S01]  /*19650*/  ISETP.GT.U32.AND P1, PT, R251.reuse, R83, PT ;  /* 0x00000053fb00720c */ /* 0x040fe20003f24070 */
[----:B------:R-:W-:Y:S01]  /*19660*/  @!P0 IMAD.MOV R81, RZ, RZ, -R81 ;  /* 0x000000ffff518224 */ /* 0x000fe200078e0a51 */
[----:B------:R-:W-:-:S07]  /*19670*/  ISETP.GT.U32.AND P0, PT, R251, R88, PT ;  /* 0x00000058fb00720c */ /* 0x000fce0003f04070 */
[----:B------:R-:W-:-:S05]  /*19680*/  @!P5 IMAD.IADD R84, R84, 0x1, -R251 ;  /* 0x000000015454d824 */ /* 0x000fca00078e0afb */
[----:B------:R-:W-:Y:S02]  /*19690*/  ISETP.GT.U32.AND P3, PT, R251, R84, PT ;  /* 0x00000054fb00720c */ /* 0x000fe40003f64070 */
[----:B--2---:R-:W-:Y:S02]  /*196a0*/  ISETP.GE.AND P5, PT, R19, RZ, PT ;  /* 0x000000ff1300720c */ /* 0x004fe40003fa6270 */
[----:B------:R-:W-:Y:S01]  /*196b0*/  ISETP.GT.U32.AND P2, PT, R251, R82, PT ;  /* 0x00000052fb00720c */ /* 0x000fe20003f44070 */
[--C-:B------:R-:W-:Y:S01]  /*196c0*/  @!P1 IMAD.IADD R83, R83, 0x1, -R251.reuse ;  /* 0x0000000153539824 */ /* 0x100fe200078e0afb */
[----:B------:R-:W-:Y:S01]  /*196d0*/  ISETP.GT.U32.AND P1, PT, R251, R90, PT ;  /* 0x0000005afb00720c */ /* 0x000fe20003f24070 */
[----:B------:R-:W-:-:S06]  /*196e0*/  @!P0 IMAD.IADD R88, R88, 0x1, -R251 ;  /* 0x0000000158588824 */ /* 0x000fcc00078e0afb */
[----:B------:R-:W-:Y:S02]  /*196f0*/  @!P3 IMAD.IADD R84, R84, 0x1, -R251 ;  /* 0x000000015454b824 */ /* 0x000fe400078e0afb */
[----:B------:R-:W-:Y:S01]  /*19700*/  @!P5 IMAD.MOV R79, RZ, RZ, -R79 ;  /* 0x000000ffff4fd224 */ /* 0x000fe200078e0a4f */
[C---:B------:R-:W-:Y:S02]  /*19710*/  ISETP.GT.U32.AND P5, PT, R251.reuse, R86, PT ;  /* 0x00000056fb00720c */ /* 0x040fe40003fa4070 */
[C---:B------:R-:W-:Y:S02]  /*19720*/  ISETP.GT.U32.AND P3, PT, R251.reuse, R91, PT ;  /* 0x0000005bfb00720c */ /* 0x040fe40003f64070 */
[----:B------:R-:W-:Y:S02]  /*19730*/  ISETP.GE.AND P0, PT, R24, RZ, PT ;  /* 0x000000ff1800720c */ /* 0x000fe40003f06270 */
[----:B------:R-:W2:Y:S01]  /*19740*/  LDL R24, [R1+0x2610] ;  /* 0x0026100001187983 */ /* 0x000ea20000100800 */
[----:B------:R-:W-:Y:S01]  /*19750*/  @!P2 IMAD.IADD R82, R82, 0x1, -R251 ;  /* 0x000000015252a824 */ /* 0x000fe200078e0afb */
[----:B------:R-:W-:Y:S01]  /*19760*/  ISETP.GT.U32.AND P2, PT, R251, R89, PT ;  /* 0x00000059fb00720c */ /* 0x000fe20003f44070 */
[----:B------:R-:W-:-:S04]  /*19770*/  @!P4 IMAD.MOV R78, RZ, RZ, -R78 ;  /* 0x000000ffff4ec224 */ /* 0x000fc800078e0a4e */
[--C-:B------:R-:W-:Y:S01]  /*19780*/  @!P5 IMAD.IADD R86, R86, 0x1, -R251.reuse ;  /* 0x000000015656d824 */ /* 0x100fe200078e0afb */
[C---:B------:R-:W-:Y:S01]  /*19790*/  ISETP.GT.U32.AND P5, PT, R251.reuse, R93, PT ;  /* 0x0000005dfb00720c */ /* 0x040fe20003fa4070 */
[--C-:B------:R-:W-:Y:S01]  /*197a0*/  @!P1 IMAD.IADD R90, R90, 0x1, -R251.reuse ;  /* 0x000000015a5a9824 */ /* 0x100fe200078e0afb */
[----:B------:R-:W-:Y:S01]  /*197b0*/  ISETP.GT.U32.AND P4, PT, R251, R85, PT ;  /* 0x00000055fb00720c */ /* 0x000fe20003f84070 */
[----:B------:R-:W-:-:S04]  /*197c0*/  @!P3 IMAD.IADD R91, R91, 0x1, -R251 ;  /* 0x000000015b5bb824 */ /* 0x000fc800078e0afb */
[--C-:B------:R-:W-:Y:S01]  /*197d0*/  @!P2 IMAD.IADD R89, R89, 0x1, -R251.reuse ;  /* 0x000000015959a824 */ /* 0x100fe200078e0afb */
[----:B------:R-:W-:Y:S02]  /*197e0*/  ISETP.GE.AND P2, PT, R23, RZ, PT ;  /* 0x000000ff1700720c */ /* 0x000fe40003f46270 */
[----:B------:R-:W2:Y:S03]  /*197f0*/  LDL R23, [R1+0x2620] ;  /* 0x0026200001177983 */ /* 0x000ea60000100800 */
[--C-:B------:R-:W-:Y:S02]  /*19800*/  @!P5 IMAD.IADD R93, R93, 0x1, -R251.reuse ;  /* 0x000000015d5dd824 */ /* 0x100fe400078e0afb */
[----:B------:R-:W-:Y:S01]  /*19810*/  @!P4 IMAD.IADD R85, R85, 0x1, -R251 ;  /* 0x000000015555c824 */ /* 0x000fe200078e0afb */
[C---:B------:R-:W-:Y:S01]  /*19820*/  ISETP.GT.U32.AND P4, PT, R251.reuse, R92, PT ;  /* 0x0000005cfb00720c */ /* 0x040fe20003f84070 */
[----:B------:R-:W-:Y:S01]  /*19830*/  @!P6 IMAD.MOV R82, RZ, RZ, -R82 ;  /* 0x000000ffff52e224 */ /* 0x000fe200078e0a52 */
[----:B------:R-:W-:-:S02]  /*19840*/  ISETP.GT.U32.AND P6, PT, R251, R93, PT ;  /* 0x0000005dfb00720c */ /* 0x000fc40003fc4070 */
[----:B------:R-:W-:-:S09]  /*19850*/  IADD3 R36, R242, 0x1f6, RZ ;  /* 0x000001f6f2247810 */ /* 0x000fd20007ffe0ff */
[--C-:B------:R-:W-:Y:S02]  /*19860*/  @!P4 IMAD.IADD R92, R92, 0x1, -R251.reuse ;  /* 0x000000015c5cc824 */ /* 0x100fe400078e0afb */
[----:B------:R-:W-:Y:S01]  /*19870*/  @!P6 IMAD.IADD R93, R93, 0x1, -R251 ;  /* 0x000000015d5de824 */ /* 0x000fe200078e0afb */
[----:B---3--:R-:W-:Y:S02]  /*19880*/  ISETP.GE.AND P1, PT, R22, RZ, PT ;  /* 0x000000ff1600720c */ /* 0x008fe40003f26270 */
[----:B------:R-:W3:Y:S01]  /*19890*/  LDL R22, [R1+0x2630] ;  /* 0x0026300001167983 */ /* 0x000ee20000100800 */
[----:B----4-:R-:W-:-:S03]  /*198a0*/  ISETP.GE.AND P3, PT, R21, RZ, PT ;  /* 0x000000ff1500720c */ /* 0x010fc60003f66270 */
[----:B------:R-:W4:Y:S01]  /*198b0*/  LDL R21, [R1+0x25e0] ;  /* 0x0025e00001157983 */ /* 0x000f220000100800 */
[----:B------:R-:W-:-:S03]  /*198c0*/  ISETP.GE.AND P4, PT, R20, RZ, PT ;  /* 0x000000ff1400720c */ /* 0x000fc60003f86270 */
[----:B------:R-:W4:Y:S01]  /*198d0*/  LDL R20, [R1+0x25ec] ;  /* 0x0025ec0001147983 */ /* 0x000f220000100800 */
[----:B------:R-:W-:-:S03]  /*198e0*/  ISETP.GE.AND P6, PT, R25, RZ, PT ;  /* 0x000000ff1900720c */ /* 0x000fc60003fc6270 */
[----:B------:R1:W-:Y:S04]  /*198f0*/  STL [R1+0x21d8], R36 ;  /* 0x0021d82401007387 */ /* 0x0003e80000100800 */
[----:B------:R-:W4:Y:S01]  /*19900*/  LDL R25, [R1+0x25f8] ;  /* 0x0025f80001197983 */ /* 0x000f220000100800 */
[----:B------:R-:W-:Y:S01]  /*19910*/  @!P0 IMAD.MOV R83, RZ, RZ, -R83 ;  /* 0x000000ffff538224 */ /* 0x000fe200078e0a53 */
[C---:B------:R-:W-:Y:S01]  /*19920*/  ISETP.GT.U32.AND P0, PT, R251.reuse, R89, PT ;  /* 0x00000059fb00720c */ /* 0x040fe20003f04070 */
[----:B------:R-:W-:Y:S01]  /*19930*/  @!P2 IMAD.MOV R84, RZ, RZ, -R84 ;  /* 0x000000ffff54a224 */ /* 0x000fe200078e0a54 */
[C---:B------:R-:W-:Y:S01]  /*19940*/  ISETP.GT.U32.AND P2, PT, R251.reuse, R90, PT ;  /* 0x0000005afb00720c */ /* 0x040fe20003f44070 */
[----:B------:R-:W-:Y:S01]  /*19950*/  @!P4 IMAD.MOV R87, RZ, RZ, -R87 ;  /* 0x000000ffff57c224 */ /* 0x000fe200078e0a57 */
[----:B------:R-:W-:-:S02]  /*19960*/  ISETP.GT.U32.AND P4, PT, R251, R94, PT ;  /* 0x0000005efb00720c */ /* 0x000fc40003f84070 */
[C---:B------:R-:W-:Y:S01]  /*19970*/  ISETP.GT.U32.AND P5, PT, R251.reuse, R88, PT ;  /* 0x00000058fb00720c */ /* 0x040fe20003fa4070 */
[----:B------:R-:W-:Y:S01]  /*19980*/  @!P3 IMAD.MOV R86, RZ, RZ, -R86 ;  /* 0x000000ffff56b224 */ /* 0x000fe200078e0a56 */
[----:B------:R-:W-:Y:S01]  /*19990*/  ISETP.GT.U32.AND P3, PT, R251, R92, PT ;  /* 0x0000005cfb00720c */ /* 0x000fe20003f64070 */
[----:B------:R-:W4:Y:S04]  /*199a0*/  LDL R26, [R1+0x25f0] ;  /* 0x0025f000011a7983 */ /* 0x000f280000100800 */
[--C-:B------:R-:W-:Y:S01]  /*199b0*/  @!P0 IMAD.IADD R89, R89, 0x1, -R251.reuse ;  /* 0x0000000159598824 */ /* 0x100fe200078e0afb */
[C---:B------:R-:W-:Y:S01]  /*199c0*/  ISETP.GT.U32.AND P0, PT, R251.reuse, R96, PT ;  /* 0x00000060fb00720c */ /* 0x040fe20003f04070 */
[--C-:B------:R-:W-:Y:S01]  /*199d0*/  @!P2 IMAD.IADD R90, R90, 0x1, -R251.reuse ;  /* 0x000000015a5aa824 */ /* 0x100fe200078e0afb */
[----:B------:R-:W-:Y:S01]  /*199e0*/  ISETP.GT.U32.AND P2, PT, R251, R97, PT ;  /* 0x00000061fb00720c */ /* 0x000fe20003f44070 */
[----:B------:R-:W-:-:S02]  /*199f0*/  @!P4 IMAD.IADD R94, R94, 0x1, -R251 ;  /* 0x000000015e5ec824 */ /* 0x000fc400078e0afb */
[--C-:B------:R-:W-:Y:S01]  /*19a00*/  @!P5 IMAD.IADD R88, R88, 0x1, -R251.reuse ;  /* 0x000000015858d824 */ /* 0x100fe200078e0afb */
[C---:B------:R-:W-:Y:S01]  /*19a10*/  ISETP.GT.U32.AND P5, PT, R251.reuse, R95, PT ;  /* 0x0000005ffb00720c */ /* 0x040fe20003fa4070 */
[----:B------:R-:W-:Y:S01]  /*19a20*/  @!P3 IMAD.IADD R92, R92, 0x1, -R251 ;  /* 0x000000015c5cb824 */ /* 0x000fe200078e0afb */
[----:B------:R-:W-:-:S05]  /*19a30*/  ISETP.GT.U32.AND P3, PT, R251, R99, PT ;  /* 0x00000063fb00720c */ /* 0x000fca0003f64070 */
[--C-:B------:R-:W-:Y:S02]  /*19a40*/  @!P0 IMAD.IADD R96, R96, 0x1, -R251.reuse ;  /* 0x0000000160608824 */ /* 0x100fe400078e0afb */
[----:B------:R-:W-:-:S04]  /*19a50*/  @!P2 IMAD.IADD R97, R97, 0x1, -R251 ;  /* 0x000000016161a824 */ /* 0x000fc800078e0afb */
[--C-:B------:R-:W-:Y:S01]  /*19a60*/  @!P5 IMAD.IADD R95, R95, 0x1, -R251.reuse ;  /* 0x000000015f5fd824 */ /* 0x100fe200078e0afb */
[----:B--2---:R-:W-:Y:S02]  /*19a70*/  ISETP.GE.AND P4, PT, R24, RZ, PT ;  /* 0x000000ff1800720c */ /* 0x004fe40003f86270 */
[----:B------:R-:W2:Y:S01]  /*19a80*/  LDL R24, [R1+0x2604] ;  /* 0x0026040001187983 */ /* 0x000ea20000100800 */
[--C-:B------:R-:W-:Y:S01]  /*19a90*/  @!P3 IMAD.IADD R99, R99, 0x1, -R251.reuse ;  /* 0x000000016363b824 */ /* 0x100fe200078e0afb */
[----:B------:R-:W-:Y:S02]  /*19aa0*/  ISETP.GT.U32.AND P3, PT, R251, R94, PT ;  /* 0x0000005efb00720c */ /* 0x000fe40003f64070 */
[----:B------:R-:W-:Y:S02]  /*19ab0*/  ISETP.GE.AND P5, PT, R23, RZ, PT ;  /* 0x000000ff1700720c */ /* 0x000fe40003fa6270 */
[----:B------:R-:W2:Y:S09]  /*19ac0*/  LDL R23, [R1+0x2614] ;  /* 0x0026140001177983 */ /* 0x000eb20000100800 */
[----:B------:R-:W-:Y:S01]  /*19ad0*/  @!P3 IMAD.IADD R94, R94, 0x1, -R251 ;  /* 0x000000015e5eb824 */ /* 0x000fe200078e0afb */
[----:B---3--:R-:W-:-:S02]  /*19ae0*/  ISETP.GE.AND P0, PT, R22, RZ, PT ;  /* 0x000000ff1600720c */ /* 0x008fc40003f06270 */
[----:B------:R-:W3:Y:S01]  /*19af0*/  LDL R22, [R1+0x25d8] ;  /* 0x0025d80001167983 */ /* 0x000ee20000100800 */
[----:B----4-:R-:W-:-:S03]  /*19b00*/  ISETP.GE.AND P2, PT, R21, RZ, PT ;  /* 0x000000ff1500720c */ /* 0x010fc60003f46270 */
[----:B------:R-:W4:Y:S01]  /*19b10*/  LDL R21, [R1+0x25e4] ;  /* 0x0025e40001157983 */ /* 0x000f220000100800 */
[----:B------:R-:W-:-:S03]  /*19b20*/  ISETP.GE.AND P3, PT, R25, RZ, PT ;  /* 0x000000ff1900720c */ /* 0x000fc60003f66270 */
[----:B------:R-:W4:Y:S01]  /*19b30*/  LDL R25, [R1+0x25fc] ;  /* 0x0025fc0001197983 */ /* 0x000f220000100800 */
[----:B------:R-:W-:Y:S01]  /*19b40*/  @!P1 IMAD.MOV R85, RZ, RZ, -R85 ;  /* 0x000000ffff559224 */ /* 0x000fe200078e0a55 */
[----:B------:R-:W-:-:S13]  /*19b50*/  ISETP.GT.U32.AND P1, PT, R251, R91, PT ;  /* 0x0000005bfb00720c */ /* 0x000fda0003f24070 */
[----:B------:R-:W-:Y:S01]  /*19b60*/  @!P1 IMAD.IADD R91, R91, 0x1, -R251 ;  /* 0x000000015b5b9824 */ /* 0x000fe200078e0afb */
[----:B------:R-:W-:-:S13]  /*19b70*/  ISETP.GT.U32.AND P1, PT, R251, R98, PT ;  /* 0x00000062fb00720c */ /* 0x000fda0003f24070 */
[----:B------:R-:W-:Y:S01]  /*19b80*/  @!P1 IMAD.IADD R98, R98, 0x1, -R251 ;  /* 0x0000000162629824 */ /* 0x000fe200078e0afb */
[----:B------:R-:W-:Y:S02]  /*19b90*/  ISETP.GE.AND P1, PT, R20, RZ, PT ;  /* 0x000000ff1400720c */ /* 0x000fe40003f26270 */
[----:B------:R-:W4:Y:S01]  /*19ba0*/  LDL R20, [R1+0x25cc] ;  /* 0x0025cc0001147983 */ /* 0x000f220000100800 */
[----:B------:R-:W-:Y:S01]  /*19bb0*/  @!P6 IMAD.MOV R88, RZ, RZ, -R88 ;  /* 0x000000ffff58e224 */ /* 0x000fe200078e0a58 */
[C---:B------:R-:W-:Y:S01]  /*19bc0*/  ISETP.GT.U32.AND P6, PT, R251.reuse, R99, PT ;  /* 0x00000063fb00720c */ /* 0x040fe20003fc4070 */
[----:B------:R-:W-:Y:S01]  /*19bd0*/  @!P0 IMAD.MOV R91, RZ, RZ, -R91 ;  /* 0x000000ffff5b8224 */ /* 0x000fe200078e0a5b */
[C---:B------:R-:W-:Y:S01]  /*19be0*/  ISETP.GT.U32.AND P0, PT, R251.reuse, R97, PT ;  /* 0x00000061fb00720c */ /* 0x040fe20003f04070 */
[----:B------:R-:W-:Y:S01]  /*19bf0*/  @!P2 IMAD.MOV R92, RZ, RZ, -R92 ;  /* 0x000000ffff5ca224 */ /* 0x000fe200078e0a5c */
[C---:B------:R-:W-:Y:S01]  /*19c00*/  ISETP.GT.U32.AND P2, PT, R251.reuse, R98, PT ;  /* 0x00000062fb00720c */ /* 0x040fe20003f44070 */
[----:B------:R-:W-:Y:S01]  /*19c10*/  @!P4 IMAD.MOV R89, RZ, RZ, -R89 ;  /* 0x000000ffff59c224 */ /* 0x000fe200078e0a59 */
[----:B------:R-:W-:-:S03]  /*19c20*/  ISETP.GT.U32.AND P4, PT, R251, R95, PT ;  /* 0x0000005ffb00720c */ /* 0x000fc60003f84070 */
[----:B------:R-:W-:Y:S01]  /*19c30*/  @!P1 IMAD.MOV R93, RZ, RZ, -R93 ;  /* 0x000000ffff5d9224 */ /* 0x000fe200078e0a5d */
[----:B------:R-:W-:-:S03]  /*19c40*/  ISETP.GT.U32.AND P1, PT, R251, R100, PT ;  /* 0x00000064fb00720c */ /* 0x000fc60003f24070 */
[--C-:B------:R-:W-:Y:S02]  /*19c50*/  @!P6 IMAD.IADD R99, R99, 0x1, -R251.reuse ;  /* 0x000000016363e824 */ /* 0x100fe400078e0afb */
[--C-:B------:R-:W-:Y:S01]  /*19c60*/  @!P0 IMAD.IADD R97, R97, 0x1, -R251.reuse ;  /* 0x0000000161618824 */ /* 0x100fe200078e0afb */
[C---:B------:R-:W-:Y:S01]  /*19c70*/  ISETP.GT.U32.AND P0, PT, R251.reuse, R103, PT ;  /* 0x00000067fb00720c */ /* 0x040fe20003f04070 */
[--C-:B------:R-:W-:Y:S01]  /*19c80*/  @!P2 IMAD.IADD R98, R98, 0x1, -R251.reuse ;  /* 0x000000016262a824 */ /* 0x100fe200078e0afb */
[----:B------:R-:W-:Y:S02]  /*19c90*/  ISETP.GT.U32.AND P2, PT, R251, R104, PT ;  /* 0x00000068fb00720c */ /* 0x000fe40003f44070 */
[----:B--2---:R-:W-:Y:S02]  /*19ca0*/  ISETP.GE.AND P6, PT, R24, RZ, PT ;  /* 0x000000ff1800720c */ /* 0x004fe40003fc6270 */
[----:B------:R-:W2:Y:S01]  /*19cb0*/  LDL R24, [R1+0x25b8] ;  /* 0x0025b80001187983 */ /* 0x000ea20000100800 */
[--C-:B------:R-:W-:Y:S01]  /*19cc0*/  @!P4 IMAD.IADD R95, R95, 0x1, -R251.reuse ;  /* 0x000000015f5fc824 */ /* 0x100fe200078e0afb */
[C---:B------:R-:W-:Y:S01]  /*19cd0*/  ISETP.GT.U32.AND P4, PT, R251.reuse, R101, PT ;  /* 0x00000065fb00720c */ /* 0x040fe20003f84070 */
[----:B------:R-:W-:Y:S01]  /*19ce0*/  @!P1 IMAD.IADD R100, R100, 0x1, -R251 ;  /* 0x0000000164649824 */ /* 0x000fe200078e0afb */
[----:B------:R-:W-:-:S03]  /*19cf0*/  ISETP.GT.U32.AND P1, PT, R251, R105, PT ;  /* 0x00000069fb00720c */ /* 0x000fc60003f24070 */
[--C-:B------:R-:W-:Y:S02]  /*19d00*/  @!P0 IMAD.IADD R103, R103, 0x1, -R251.reuse ;  /* 0x0000000167678824 */ /* 0x100fe400078e0afb */
[----:B------:R-:W-:-:S06]  /*19d10*/  @!P2 IMAD.IADD R104, R104, 0x1, -R251 ;  /* 0x000000016868a824 */ /* 0x000fcc00078e0afb */
[--C-:B------:R-:W-:Y:S01]  /*19d20*/  @!P4 IMAD.IADD R101, R101, 0x1, -R251.reuse ;  /* 0x000000016565c824 */ /* 0x100fe200078e0afb */
[----:B------:R-:W-:Y:S02]  /*19d30*/  ISETP.GE.AND P4, PT, R23, RZ, PT ;  /* 0x000000ff1700720c */ /* 0x000fe40003f86270 */
[----:B------:R-:W2:Y:S01]  /*19d40*/  LDL R23, [R1+0x25c4] ;  /* 0x0025c40001177983 */ /* 0x000ea20000100800 */
[----:B------:R-:W-:Y:S01]  /*19d50*/  @!P1 IMAD.IADD R105, R105, 0x1, -R251 ;  /* 0x0000000169699824 */ /* 0x000fe200078e0afb */
[----:B---3--:R-:W-:Y:S02]  /*19d60*/  ISETP.GE.AND P0, PT, R22, RZ, PT ;  /* 0x000000ff1600720c */ /* 0x008fe40003f06270 */
[----:B------:R-:W3:Y:S01]  /*19d70*/  LDL R22, [R1+0x25d0] ;  /* 0x0025d00001167983 */ /* 0x000ee20000100800 */
[----:B----4-:R-:W-:-:S03]  /*19d80*/  ISETP.GE.AND P2, PT, R21, RZ, PT ;  /* 0x000000ff1500720c */ /* 0x010fc60003f46270 */
[----:B------:R-:W4:Y:S07]  /*19d90*/  LDL R21, [R1+0x25dc] ;  /* 0x0025dc0001157983 */ /* 0x000f2e0000100800 */
[----:B------:R-:W-:Y:S01]  /*19da0*/  @!P0 IMAD.MOV R98, RZ, RZ, -R98 ;  /* 0x000000ffff628224 */ /* 0x000fe200078e0a62 */
[C---:B------:R-:W-:Y:S02]  /*19db0*/  ISETP.GT.U32.AND P0, PT, R251.reuse, R105, PT ;  /* 0x00000069fb00720c */ /* 0x040fe40003f04070 */
[----:B------:R-:W-:Y:S01]  /*19dc0*/  @!P2 IMAD.MOV R99, RZ, RZ, -R99 ;  /* 0x000000ffff63a224 */ /* 0x000fe200078e0a63 */
[----:B------:R-:W-:-:S10]  /*19dd0*/  ISETP.GT.U32.AND P2, PT, R251, R106, PT ;  /* 0x0000006afb00720c */ /* 0x000fd40003f44070 */
[--C-:B------:R-:W-:Y:S01]  /*19de0*/  @!P0 IMAD.IADD R105, R105, 0x1, -R251.reuse ;  /* 0x0000000169698824 */ /* 0x100fe200078e0afb */
[----:B------:R-:W-:Y:S02]  /*19df0*/  ISETP.GE.AND P0, PT, R26, RZ, PT ;  /* 0x000000ff1a00720c */ /* 0x000fe40003f06270 */
[----:B------:R-:W4:Y:S01]  /*19e00*/  LDL R26, [R1+0x25e8] ;  /* 0x0025e800011a7983 */ /* 0x000f220000100800 */
[----:B------:R-:W-:Y:S01]  /*19e10*/  @!P2 IMAD.IADD R106, R106, 0x1, -R251 ;  /* 0x000000016a6aa824 */ /* 0x000fe200078e0afb */
[----:B------:R-:W-:Y:S02]  /*19e20*/  ISETP.GE.AND P2, PT, R25, RZ, PT ;  /* 0x000000ff1900720c */ /* 0x000fe40003f46270 */
[----:B------:R-:W4:Y:S01]  /*19e30*/  LDL R25, [R1+0x25a0] ;  /* 0x0025a00001197983 */ /* 0x000f220000100800 */
[----:B------:R-:W-:Y:S01]  /*19e40*/  @!P5 IMAD.MOV R90, RZ, RZ, -R90 ;  /* 0x000000ffff5ad224 */ /* 0x000fe200078e0a5a */
[----:B------:R-:W-:-:S13]  /*19e50*/  ISETP.GT.U32.AND P5, PT, R251, R96, PT ;  /* 0x00000060fb00720c */ /* 0x000fda0003fa4070 */
[----:B------:R-:W-:Y:S01]  /*19e60*/  @!P5 IMAD.IADD R96, R96, 0x1, -R251 ;  /* 0x000000016060d824 */ /* 0x000fe200078e0afb */
[C---:B------:R-:W-:Y:S02]  /*19e70*/  ISETP.GT.U32.AND P5, PT, R251.reuse, R102, PT ;  /* 0x00000066fb00720c */ /* 0x040fe40003fa4070 */
[----:B------:R-:W-:-:S11]  /*19e80*/  ISETP.GT.U32.AND P1, PT, R251, R100, PT ;  /* 0x00000064fb00720c */ /* 0x000fd60003f24070 */
[--C-:B------:R-:W-:Y:S01]  /*19e90*/  @!P5 IMAD.IADD R102, R102, 0x1, -R251.reuse ;  /* 0x000000016666d824 */ /* 0x100fe200078e0afb */
[----:B------:R-:W-:Y:S01]  /*19ea0*/  ISETP.GE.AND P5, PT, R20, RZ, PT ;  /* 0x000000ff1400720c */ /* 0x000fe20003fa6270 */
[----:B------:R-:W-:Y:S02]  /*19eb0*/  @!P4 IMAD.MOV R96, RZ, RZ, -R96 ;  /* 0x000000ffff60c224 */ /* 0x000fe400078e0a60 */
[----:B------:R-:W-:Y:S01]  /*19ec0*/  @!P1 IMAD.IADD R100, R100, 0x1, -R251 ;  /* 0x0000000164649824 */ /* 0x000fe200078e0afb */
[C---:B------:R-:W-:Y:S02]  /*19ed0*/  ISETP.GT.U32.AND P4, PT, R251.reuse, R102, PT ;  /* 0x00000066fb00720c */ /* 0x040fe40003f84070 */
[----:B------:R-:W-:Y:S01]  /*19ee0*/  ISETP.GT.U32.AND P1, PT, R251, R107, PT ;  /* 0x0000006bfb00720c */ /* 0x000fe20003f24070 */
[----:B------:R-:W-:-:S06]  /*19ef0*/  @!P3 IMAD.MOV R94, RZ, RZ, -R94 ;  /* 0x000000ffff5eb224 */ /* 0x000fcc00078e0a5e */
[----:B------:R-:W-:Y:S01]  /*19f00*/  @!P5 IMAD.MOV R97, RZ, RZ, -R97 ;  /* 0x000000ffff61d224 */ /* 0x000fe200078e0a61 */
[C---:B------:R-:W-:Y:S02]  /*19f10*/  ISETP.GT.U32.AND P5, PT, R251.reuse, R103, PT ;  /* 0x00000067fb00720c */ /* 0x040fe40003fa4070 */
[C---:B------:R-:W-:Y:S01]  /*19f20*/  ISETP.GT.U32.AND P3, PT, R251.reuse, R101, PT ;  /* 0x00000065fb00720c */ /* 0x040fe20003f64070 */
[----:B------:R-:W-:Y:S01]  /*19f30*/  @!P6 IMAD.MOV R95, RZ, RZ, -R95 ;  /* 0x000000ffff5fe224 */ /* 0x000fe200078e0a5f */
[C---:B------:R-:W-:Y:S01]  /*19f40*/  ISETP.GT.U32.AND P6, PT, R251.reuse, R104, PT ;  /* 0x00000068fb00720c */ /* 0x040fe20003fc4070 */
[--C-:B------:R-:W-:Y:S01]  /*19f50*/  @!P4 IMAD.IADD R102, R102, 0x1, -R251.reuse ;  /* 0x000000016666c824 */ /* 0x100fe200078e0afb */
[----:B------:R-:W-:Y:S01]  /*19f60*/  ISETP.GT.U32.AND P4, PT, R251, R109, PT ;  /* 0x0000006dfb00720c */ /* 0x000fe20003f84070 */
[--C-:B------:R-:W-:Y:S01]  /*19f70*/  @!P1 IMAD.IADD R107, R107, 0x1, -R251.reuse ;  /* 0x000000016b6b9824 */ /* 0x100fe200078e0afb */
[----:B--2---:R-:W-:Y:S02]  /*19f80*/  ISETP.GE.AND P1, PT, R24, RZ, PT ;  /* 0x000000ff1800720c */ /* 0x004fe40003f26270 */
[----:B------:R-:W2:Y:S03]  /*19f90*/  LDL R24, [R1+0x25b0] ;  /* 0x0025b00001187983 */ /* 0x000ea60000100800 */
[--C-:B------:R-:W-:Y:S01]  /*19fa0*/  @!P5 IMAD.IADD R103, R103, 0x1, -R251.reuse ;  /* 0x000000016767d824 */ /* 0x100fe200078e0afb */
[----:B------:R-:W-:Y:S01]  /*19fb0*/  ISETP.GT.U32.AND P5, PT, R251, R110, PT ;  /* 0x0000006efb00720c */ /* 0x000fe20003fa4070 */
[--C-:B------:R-:W-:Y:S01]  /*19fc0*/  @!P3 IMAD.IADD R101, R101, 0x1, -R251.reuse ;  /* 0x000000016565b824 */ /* 0x100fe200078e0afb */
[C---:B------:R-:W-:Y:S01]  /*19fd0*/  ISETP.GT.U32.AND P3, PT, R251.reuse, R108, PT ;  /* 0x0000006cfb00720c */ /* 0x040fe20003f64070 */
[--C-:B------:R-:W-:Y:S01]  /*19fe0*/  @!P6 IMAD.IADD R104, R104, 0x1, -R251.reuse ;  /* 0x000000016868e824 */ /* 0x100fe200078e0afb */
[----:B------:R-:W-:Y:S01]  /*19ff0*/  ISETP.GT.U32.AND P6, PT, R251, R111, PT ;  /* 0x0000006ffb00720c */ /* 0x000fe20003fc4070 */
[----:B------:R-:W-:-:S08]  /*1a000*/  @!P4 IMAD.IADD R109, R109, 0x1, -R251 ;  /* 0x000000016d6dc824 */ /* 0x000fd000078e0afb */
[--C-:B------:R-:W-:Y:S02]  /*1a010*/  @!P5 IMAD.IADD R110, R110, 0x1, -R251.reuse ;  /* 0x000000016e6ed824 */ /* 0x100fe400078e0afb */
[--C-:B------:R-:W-:Y:S01]  /*1a020*/  @!P3 IMAD.IADD R108, R108, 0x1, -R251.reuse ;  /* 0x000000016c6cb824 */ /* 0x100fe200078e0afb */
[----:B------:R-:W-:Y:S02]  /*1a030*/  ISETP.GE.AND P3, PT, R23, RZ, PT ;  /* 0x000000ff1700720c */ /* 0x000fe40003f66270 */
[----:B------:R-:W2:Y:S01]  /*1a040*/  LDL R23, [R1+0x25bc] ;  /* 0x0025bc0001177983 */ /* 0x000ea20000100800 */
[----:B------:R-:W-:-:S05]  /*1a050*/  @!P6 IMAD.IADD R111, R111, 0x1, -R251 ;  /* 0x000000016f6fe824 */ /* 0x000fca00078e0afb */
[----:B------:R-:W-:Y:S02]  /*1a060*/  ISETP.GT.U32.AND P6, PT, R251, R111, PT ;  /* 0x0000006ffb00720c */ /* 0x000fe40003fc4070 */
[----:B------:R-:W-:-:S11]  /*1a070*/  IADD3 R35, R242, 0x1f7, RZ ;  /* 0x000001f7f2237810 */ /* 0x000fd60007ffe0ff */
[----:B------:R-:W-:Y:S01]  /*1a080*/  @!P6 IMAD.IADD R111, R111, 0x1, -R251 ;  /* 0x000000016f6fe824 */ /* 0x000fe200078e0afb */
[----:B---3--:R-:W-:Y:S02]  /*1a090*/  ISETP.GE.AND P4, PT, R22, RZ, PT ;  /* 0x000000ff1600720c */ /* 0x008fe40003f86270 */
[----:B------:R-:W3:Y:S01]  /*1a0a0*/  LDL R22, [R1+0x25c8] ;  /* 0x0025c80001167983 */ /* 0x000ee20000100800 */
[----:B----4-:R-:W-:-:S03]  /*1a0b0*/  ISETP.GE.AND P5, PT, R21, RZ, PT ;  /* 0x000000ff1500720c */ /* 0x010fc60003fa6270 */
[----:B------:R-:W4:Y:S10]  /*1a0c0*/  LDL R21, [R1+0x25d4] ;  /* 0x0025d40001157983 */ /* 0x000f340000100800 */
[----:B------:R-:W-:Y:S01]  /*1a0d0*/  @!P5 IMAD.MOV R105, RZ, RZ, -R105 ;  /* 0x000000ffff69d224 */ /* 0x000fe200078e0a69 */
[----:B------:R-:W-:Y:S01]  /*1a0e0*/  ISETP.GT.U32.AND P5, PT, R251, R112, PT ;  /* 0x00000070fb00720c */ /* 0x000fe20003fa4070 */
[----:B------:R1:W-:Y:S01]  /*1a0f0*/  STL [R1+0x21d4], R35 ;  /* 0x0021d42301007387 */ /* 0x0003e20000100800 */
[----:B------:R-:W-:Y:S01]  /*1a100*/  ISETP.GE.AND P6, PT, R26, RZ, PT ;  /* 0x000000ff1a00720c */ /* 0x000fe20003fc6270 */
[----:B------:R-:W-:-:S02]  /*1a110*/  @!P0 IMAD.MOV R100, RZ, RZ, -R100 ;  /* 0x000000ffff648224 */ /* 0x000fc400078e0a64 */
[----:B------:R-:W4:Y:S08]  /*1a120*/  LDL R26, [R1+0x2584] ;  /* 0x00258400011a7983 */ /* 0x000f300000100800 */
[----:B------:R-:W-:Y:S02]  /*1a130*/  @!P5 IMAD.IADD R112, R112, 0x1, -R251 ;  /* 0x000000017070d824 */ /* 0x000fe400078e0afb */
[----:B------:R-:W-:Y:S01]  /*1a140*/  @!P1 IMAD.MOV R102, RZ, RZ, -R102 ;  /* 0x000000ffff669224 */ /* 0x000fe200078e0a66 */
[----:B------:R-:W4:Y:S01]  /*1a150*/  LDL R27, [R1+0x2578] ;  /* 0x00257800011b7983 */ /* 0x000f220000100800 */
[----:B------:R-:W-:-:S03]  /*1a160*/  ISETP.GE.AND P5, PT, R25, RZ, PT ;  /* 0x000000ff1900720c */ /* 0x000fc60003fa6270 */
[----:B------:R-:W4:Y:S01]  /*1a170*/  LDL R25, [R1+0x2594] ;  /* 0x0025940001197983 */ /* 0x000f220000100800 */
[C---:B------:R-:W-:Y:S02]  /*1a180*/  ISETP.GT.U32.AND P0, PT, R251.reuse, R106, PT ;  /* 0x0000006afb00720c */ /* 0x040fe40003f04070 */
[C---:B------:R-:W-:Y:S01]  /*1a190*/  ISETP.GT.U32.AND P1, PT, R251.reuse, R108, PT ;  /* 0x0000006cfb00720c */ /* 0x040fe20003f24070 */
[----:B------:R-:W-:Y:S01]  /*1a1a0*/  @!P2 IMAD.MOV R101, RZ, RZ, -R101 ;  /* 0x000000ffff65a224 */ /* 0x000fe200078e0a65 */
[----:B------:R-:W-:-:S09]  /*1a1b0*/  ISETP.GT.U32.AND P2, PT, R251, R107, PT ;  /* 0x0000006bfb00720c */ /* 0x000fd20003f44070 */
[--C-:B------:R-:W-:Y:S01]  /*1a1c0*/  @!P0 IMAD.IADD R106, R106, 0x1, -R251.reuse ;  /* 0x000000016a6a8824 */ /* 0x100fe200078e0afb */
[C---:B------:R-:W-:Y:S01]  /*1a1d0*/  ISETP.GT.U32.AND P0, PT, R251.reuse, R113, PT ;  /* 0x00000071fb00720c */ /* 0x040fe20003f04070 */
[----:B------:R-:W-:Y:S01]  /*1a1e0*/  @!P4 IMAD.MOV R104, RZ, RZ, -R104 ;  /* 0x000000ffff68c224 */ /* 0x000fe200078e0a68 */
[C---:B------:R-:W-:Y:S01]  /*1a1f0*/  ISETP.GT.U32.AND P4, PT, R251.reuse, R110, PT ;  /* 0x0000006efb00720c */ /* 0x040fe20003f84070 */
[--C-:B------:R-:W-:Y:S01]  /*1a200*/  @!P1 IMAD.IADD R108, R108, 0x1, -R251.reuse ;  /* 0x000000016c6c9824 */ /* 0x100fe200078e0afb */
[----:B------:R-:W-:Y:S01]  /*1a210*/  ISETP.GT.U32.AND P1, PT, R251, R115, PT ;  /* 0x00000073fb00720c */ /* 0x000fe20003f24070 */
[----:B------:R-:W-:Y:S01]  /*1a220*/  @!P2 IMAD.IADD R107, R107, 0x1, -R251 ;  /* 0x000000016b6ba824 */ /* 0x000fe200078e0afb */
[----:B------:R-:W-:-:S07]  /*1a230*/  ISETP.GT.U32.AND P2, PT, R251, R114, PT ;  /* 0x00000072fb00720c */ /* 0x000fce0003f44070 */
[--C-:B------:R-:W-:Y:S02]  /*1a240*/  @!P0 IMAD.IADD R113, R113, 0x1, -R251.reuse ;  /* 0x0000000171718824 */ /* 0x100fe400078e0afb */
[--C-:B------:R-:W-:Y:S01]  /*1a250*/  @!P4 IMAD.IADD R110, R110, 0x1, -R251.reuse ;  /* 0x000000016e6ec824 */ /* 0x100fe200078e0afb */
[----:B------:R-:W-:Y:S01]  /*1a260*/  ISETP.GT.U32.AND P4, PT, R251, R117, PT ;  /* 0x00000075fb00720c */ /* 0x000fe20003f84070 */
[--C-:B------:R-:W-:Y:S02]  /*1a270*/  @!P1 IMAD.IADD R115, R115, 0x1, -R251.reuse ;  /* 0x0000000173739824 */ /* 0x100fe400078e0afb */
[--C-:B------:R-:W-:Y:S01]  /*1a280*/  @!P2 IMAD.IADD R114, R114, 0x1, -R251.reuse ;  /* 0x000000017272a824 */ /* 0x100fe200078e0afb */
[----:B--2---:R-:W-:Y:S02]  /*1a290*/  ISETP.GE.AND P0, PT, R24, RZ, PT ;  /* 0x000000ff1800720c */ /* 0x004fe40003f06270 */
[----:B------:R-:W2:Y:S07]  /*1a2a0*/  LDL R24, [R1+0x25a4] ;  /* 0x0025a40001187983 */ /* 0x000eae0000100800 */
[----:B------:R-:W-:Y:S01]  /*1a2b0*/  @!P4 IMAD.IADD R117, R117, 0x1, -R251 ;  /* 0x000000017575c824 */ /* 0x000fe200078e0afb */
[----:B------:R-:W-:-:S02]  /*1a2c0*/  ISETP.GT.U32.AND P4, PT, R251, R112, PT ;  /* 0x00000070fb00720c */ /* 0x000fc40003f84070 */
[----:B------:R-:W-:Y:S02]  /*1a2d0*/  ISETP.GE.AND P2, PT, R23, RZ, PT ;  /* 0x000000ff1700720c */ /* 0x000fe40003f46270 */
[----:B------:R-:W2:Y:S09]  /*1a2e0*/  LDL R23, [R1+0x25c0] ;  /* 0x0025c00001177983 */ /* 0x000eb20000100800 */
[----:B------:R-:W-:Y:S01]  /*1a2f0*/  @!P4 IMAD.IADD R112, R112, 0x1, -R251 ;  /* 0x000000017070c824 */ /* 0x000fe200078e0afb */
[----:B---3--:R-:W-:-:S02]  /*1a300*/  ISETP.GE.AND P1, PT, R22, RZ, PT ;  /* 0x000000ff1600720c */ /* 0x008fc40003f26270 */
[----:B------:R-:W3:Y:S11]  /*1a310*/  LDL R22, [R1+0x256c] ;  /* 0x00256c0001167983 */ /* 0x000ef60000100800 */
[----:B------:R-:W-:Y:S01]  /*1a320*/  @!P1 IMAD.MOV R110, RZ, RZ, -R110 ;  /* 0x000000ffff6e9224 */ /* 0x000fe200078e0a6e */
[----:B------:R-:W-:-:S13]  /*1a330*/  ISETP.GT.U32.AND P1, PT, R251, R117, PT ;  /* 0x00000075fb00720c */ /* 0x000fda0003f24070 */
[----:B------:R-:W-:Y:S01]  /*1a340*/  @!P1 IMAD.IADD R117, R117, 0x1, -R251 ;  /* 0x0000000175759824 */ /* 0x000fe200078e0afb */
[----:B----4-:R-:W-:Y:S02]  /*1a350*/  ISETP.GE.AND P4, PT, R26, RZ, PT ;  /* 0x000000ff1a00720c */ /* 0x010fe40003f86270 */
[----:B------:R-:W4:Y:S01]  /*1a360*/  LDL R26, [R1+0x2588] ;  /* 0x00258800011a7983 */ /* 0x000f220000100800 */
[----:B------:R-:W-:-:S03]  /*1a370*/  ISETP.GE.AND P1, PT, R25, RZ, PT ;  /* 0x000000ff1900720c */ /* 0x000fc60003f26270 */
[----:B------:R-:W4:Y:S01]  /*1a380*/  LDL R25, [R1+0x2598] ;  /* 0x0025980001197983 */ /* 0x000f220000100800 */
[----:B------:R-:W-:Y:S01]  /*1a390*/  @!P3 IMAD.MOV R103, RZ, RZ, -R103 ;  /* 0x000000ffff67b224 */ /* 0x000fe200078e0a67 */
[----:B------:R-:W-:-:S13]  /*1a3a0*/  ISETP.GT.U32.AND P3, PT, R251, R109, PT ;  /* 0x0000006dfb00720c */ /* 0x000fda0003f64070 */
[----:B------:R-:W-:Y:S01]  /*1a3b0*/  @!P3 IMAD.IADD R109, R109, 0x1, -R251 ;  /* 0x000000016d6db824 */ /* 0x000fe200078e0afb */
[C---:B------:R-:W-:Y:S01]  /*1a3c0*/  ISETP.GT.U32.AND P3, PT, R251.reuse, R116, PT ;  /* 0x00000074fb00720c */ /* 0x040fe20003f64070 */
[----:B------:R-:W-:Y:S01]  /*1a3d0*/  @!P5 IMAD.MOV R107, RZ, RZ, -R107 ;  /* 0x000000ffff6bd224 */ /* 0x000fe200078e0a6b */
[----:B------:R-:W-:-:S11]  /*1a3e0*/  ISETP.GT.U32.AND P5, PT, R251, R113, PT ;  /* 0x00000071fb00720c */ /* 0x000fd60003fa4070 */
[--C-:B------:R-:W-:Y:S01]  /*1a3f0*/  @!P3 IMAD.IADD R116, R116, 0x1, -R251.reuse ;  /* 0x000000017474b824 */ /* 0x100fe200078e0afb */
[----:B------:R-:W-:Y:S02]  /*1a400*/  ISETP.GE.AND P3, PT, R21, RZ, PT ;  /* 0x000000ff1500720c */ /* 0x000fe40003f66270 */
[----:B------:R-:W4:Y:S01]  /*1a410*/  LDL R21, [R1+0x25b4] ;  /* 0x0025b40001157983 */ /* 0x000f220000100800 */
[----:B------:R-:W-:Y:S01]  /*1a420*/  @!P6 IMAD.MOV R106, RZ, RZ, -R106 ;  /* 0x000000ffff6ae224 */ /* 0x000fe200078e0a6a */
[----:B------:R-:W-:Y:S01]  /*1a430*/  ISETP.GT.U32.AND P6, PT, R251, R116, PT ;  /* 0x00000074fb00720c */ /* 0x000fe20003fc4070 */
[----:B------:R-:W-:Y:S01]  /*1a440*/  @!P5 IMAD.IADD R113, R113, 0x1, -R251 ;  /* 0x000000017171d824 */ /* 0x000fe200078e0afb */
[----:B------:R-:W-:Y:S01]  /*1a450*/  ISETP.GT.U32.AND P5, PT, R251, R119, PT ;  /* 0x00000077fb00720c */ /* 0x000fe20003fa4070 */
[----:B------:R-:W-:-:S06]  /*1a460*/  @!P2 IMAD.MOV R109, RZ, RZ, -R109 ;  /* 0x000000ffff6da224 */ /* 0x000fcc00078e0a6d */
[----:B------:R-:W-:Y:S01]  /*1a470*/  @!P3 IMAD.MOV R111, RZ, RZ, -R111 ;  /* 0x000000ffff6fb224 */ /* 0x000fe200078e0a6f */
[C---:B------:R-:W-:Y:S02]  /*1a480*/  ISETP.GT.U32.AND P3, PT, R251.reuse, R118, PT ;  /* 0x00000076fb00720c */ /* 0x040fe40003f64070 */
[C---:B------:R-:W-:Y:S01]  /*1a490*/  ISETP.GT.U32.AND P2, PT, R251.reuse, R115, PT ;  /* 0x00000073fb00720c */ /* 0x040fe20003f44070 */
[--C-:B------:R-:W-:Y:S01]  /*1a4a0*/  @!P6 IMAD.IADD R116, R116, 0x1, -R251.reuse ;  /* 0x000000017474e824 */ /* 0x100fe200078e0afb */
[----:B------:R-:W-:Y:S01]  /*1a4b0*/  ISETP.GT.U32.AND P6, PT, R251, R122, PT ;  /* 0x0000007afb00720c */ /* 0x000fe20003fc4070 */
[--C-:B------:R-:W-:Y:S01]  /*1a4c0*/  @!P5 IMAD.IADD R119, R119, 0x1, -R251.reuse ;  /* 0x000000017777d824 */ /* 0x100fe200078e0afb */
[----:B--2---:R-:W-:Y:S02]  /*1a4d0*/  ISETP.GE.AND P5, PT, R24, RZ, PT ;  /* 0x000000ff1800720c */ /* 0x004fe40003fa6270 */
[----:B------:R-:W2:Y:S05]  /*1a4e0*/  LDL R24, [R1+0x25a8] ;  /* 0x0025a80001187983 */ /* 0x000eaa0000100800 */
[--C-:B------:R-:W-:Y:S01]  /*1a4f0*/  @!P3 IMAD.IADD R118, R118, 0x1, -R251.reuse ;  /* 0x000000017676b824 */ /* 0x100fe200078e0afb */
[----:B------:R-:W-:Y:S01]  /*1a500*/  ISETP.GT.U32.AND P3, PT, R251, R123, PT ;  /* 0x0000007bfb00720c */ /* 0x000fe20003f64070 */
[--C-:B------:R-:W-:Y:S01]  /*1a510*/  @!P2 IMAD.IADD R115, R115, 0x1, -R251.reuse ;  /* 0x000000017373a824 */ /* 0x100fe200078e0afb */
[----:B------:R-:W-:Y:S01]  /*1a520*/  ISETP.GT.U32.AND P2, PT, R251, R121, PT ;  /* 0x00000079fb00720c */ /* 0x000fe20003f44070 */
[----:B------:R-:W-:-:S02]  /*1a530*/  @!P6 IMAD.IADD R122, R122, 0x1, -R251 ;  /* 0x000000017a7ae824 */ /* 0x000fc400078e0afb */
[----:B------:R-:W-:Y:S01]  /*1a540*/  @!P0 IMAD.MOV R108, RZ, RZ, -R108 ;  /* 0x000000ffff6c8224 */ /* 0x000fe200078e0a6c */
[----:B------:R-:W-:-:S07]  /*1a550*/  ISETP.GT.U32.AND P0, PT, R251, R114, PT ;  /* 0x00000072fb00720c */ /* 0x000fce0003f04070 */
[--C-:B------:R-:W-:Y:S01]  /*1a560*/  @!P3 IMAD.IADD R123, R123, 0x1, -R251.reuse ;  /* 0x000000017b7bb824 */ /* 0x100fe200078e0afb */
[----:B------:R-:W-:Y:S01]  /*1a570*/  ISETP.GT.U32.AND P3, PT, R251, R118, PT ;  /* 0x00000076fb00720c */ /* 0x000fe20003f64070 */
[--C-:B------:R-:W-:Y:S01]  /*1a580*/  @!P2 IMAD.IADD R121, R121, 0x1, -R251.reuse ;  /* 0x000000017979a824 */ /* 0x100fe200078e0afb */
[----:B------:R-:W-:Y:S02]  /*1a590*/  ISETP.GE.AND P2, PT, R23, RZ, PT ;  /* 0x000000ff1700720c */ /* 0x000fe40003f46270 */
[----:B------:R-:W2:Y:S01]  /*1a5a0*/  LDL R23, [R1+0x255c] ;  /* 0x00255c0001177983 */ /* 0x000ea20000100800 */
[----:B------:R-:W-:-:S08]  /*1a5b0*/  @!P0 IMAD.IADD R114, R114, 0x1, -R251 ;  /* 0x0000000172728824 */ /* 0x000fd000078e0afb */
[----:B------:R-:W-:Y:S01]  /*1a5c0*/  @!P3 IMAD.IADD R118, R118, 0x1, -R251 ;  /* 0x000000017676b824 */ /* 0x000fe200078e0afb */
[C---:B------:R-:W-:Y:S01]  /*1a5d0*/  ISETP.GT.U32.AND P3, PT, R251.reuse, R125, PT ;  /* 0x0000007dfb00720c */ /* 0x040fe20003f64070 */
[----:B------:R-:W-:Y:S01]  /*1a5e0*/  @!P5 IMAD.MOV R114, RZ, RZ, -R114 ;  /* 0x000000ffff72d224 */ /* 0x000fe200078e0a72 */
[----:B------:R-:W-:-:S11]  /*1a5f0*/  ISETP.GT.U32.AND P5, PT, R251, R123, PT ;  /* 0x0000007bfb00720c */ /* 0x000fd60003fa4070 */
[--C-:B------:R-:W-:Y:S02]  /*1a600*/  @!P3 IMAD.IADD R125, R125, 0x1, -R251.reuse ;  /* 0x000000017d7db824 */ /* 0x100fe400078e0afb */
[----:B------:R-:W-:Y:S01]  /*1a610*/  @!P5 IMAD.IADD R123, R123, 0x1, -R251 ;  /* 0x000000017b7bd824 */ /* 0x000fe200078e0afb */
[----:B------:R-:W-:Y:S02]  /*1a620*/  ISETP.GE.AND P5, PT, R27, RZ, PT ;  /* 0x000000ff1b00720c */ /* 0x000fe40003fa6270 */
[----:B------:R-:W2:Y:S01]  /*1a630*/  LDL R27, [R1+0x2574] ;  /* 0x00257400011b7983 */ /* 0x000ea20000100800 */
[----:B---3--:R-:W-:-:S03]  /*1a640*/  ISETP.GE.AND P6, PT, R22, RZ, PT ;  /* 0x000000ff1600720c */ /* 0x008fc60003fc6270 */
[----:B------:R-:W3:Y:S10]  /*1a650*/  LDL R22, [R1+0x2564] ;  /* 0x0025640001167983 */ /* 0x000ef40000100800 */
[----:B------:R-:W-:Y:S01]  /*1a660*/  @!P6 IMAD.MOV R117, RZ, RZ, -R117 ;  /* 0x000000ffff75e224 */ /* 0x000fe200078e0a75 */
[----:B------:R-:W-:-:S13]  /*1a670*/  ISETP.GT.U32.AND P6, PT, R251, R124, PT ;  /* 0x0000007cfb00720c */ /* 0x000fda0003fc4070 */
[----:B------:R-:W-:Y:S01]  /*1a680*/  @!P6 IMAD.IADD R124, R124, 0x1, -R251 ;  /* 0x000000017c7ce824 */ /* 0x000fe200078e0afb */
[----:B----4-:R-:W-:Y:S02]  /*1a690*/  ISETP.GE.AND P6, PT, R26, RZ, PT ;  /* 0x000000ff1a00720c */ /* 0x010fe40003fc6270 */
[----:B------:R-:W4:Y:S01]  /*1a6a0*/  LDL R26, [R1+0x2580] ;  /* 0x00258000011a7983 */ /* 0x000f220000100800 */
[----:B------:R-:W-:-:S03]  /*1a6b0*/  ISETP.GE.AND P3, PT, R25, RZ, PT ;  /* 0x000000ff1900720c */ /* 0x000fc60003f66270 */
[----:B------:R-:W4:Y:S01]  /*1a6c0*/  LDL R25, [R1+0x2590] ;  /* 0x0025900001197983 */ /* 0x000f220000100800 */
[C---:B------:R-:W-:Y:S01]  /*1a6d0*/  ISETP.GT.U32.AND P0, PT, R251.reuse, R120, PT ;  /* 0x00000078fb00720c */ /* 0x040fe20003f04070 */
[----:B------:R-:W-:Y:S01]  /*1a6e0*/  @!P1 IMAD.MOV R113, RZ, RZ, -R113 ;  /* 0x000000ffff719224 */ /* 0x000fe200078e0a71 */
[----:B------:R-:W-:-:S11]  /*1a6f0*/  ISETP.GT.U32.AND P1, PT, R251, R119, PT ;  /* 0x00000077fb00720c */ /* 0x000fd60003f24070 */
[--C-:B------:R-:W-:Y:S02]  /*1a700*/  @!P0 IMAD.IADD R120, R120, 0x1, -R251.reuse ;  /* 0x0000000178788824 */ /* 0x100fe400078e0afb */
[----:B------:R-:W-:Y:S01]  /*1a710*/  @!P2 IMAD.MOV R116, RZ, RZ, -R116 ;  /* 0x000000ffff74a224 */ /* 0x000fe200078e0a74 */
[----:B------:R-:W-:Y:S01]  /*1a720*/  ISETP.GE.AND P0, PT, R21, RZ, PT ;  /* 0x000000ff1500720c */ /* 0x000fe20003f06270 */
[----:B------:R-:W-:Y:S01]  /*1a730*/  @!P1 IMAD.IADD R119, R119, 0x1, -R251 ;  /* 0x0000000177779824 */ /* 0x000fe200078e0afb */
[C---:B------:R-:W-:Y:S02]  /*1a740*/  ISETP.GT.U32.AND P2, PT, R251.reuse, R122, PT ;  /* 0x0000007afb00720c */ /* 0x040fe40003f44070 */
[C---:B------:R-:W-:Y:S01]  /*1a750*/  ISETP.GT.U32.AND P1, PT, R251.reuse, R126, PT ;  /* 0x0000007efb00720c */ /* 0x040fe20003f24070 */
[----:B------:R-:W-:Y:S01]  /*1a760*/  @!P4 IMAD.MOV R112, RZ, RZ, -R112 ;  /* 0x000000ffff70c224 */ /* 0x000fe200078e0a70 */
[----:B------:R-:W-:-:S07]  /*1a770*/  ISETP.GT.U32.AND P4, PT, R251, R120, PT ;  /* 0x00000078fb00720c */ /* 0x000fce0003f84070 */
[----:B------:R-:W-:Y:S01]  /*1a780*/  @!P0 IMAD.MOV R115, RZ, RZ, -R115 ;  /* 0x000000ffff738224 */ /* 0x000fe200078e0a73 */
[C---:B------:R-:W-:Y:S01]  /*1a790*/  ISETP.GT.U32.AND P0, PT, R251.reuse, R121, PT ;  /* 0x00000079fb00720c */ /* 0x040fe20003f04070 */
[--C-:B------:R-:W-:Y:S01]  /*1a7a0*/  @!P2 IMAD.IADD R122, R122, 0x1, -R251.reuse ;  /* 0x000000017a7aa824 */ /* 0x100fe200078e0afb */
[----:B------:R-:W-:Y:S01]  /*1a7b0*/  ISETP.GT.U32.AND P2, PT, R251, R129, PT ;  /* 0x00000081fb00720c */ /* 0x000fe20003f44070 */
[--C-:B------:R-:W-:Y:S02]  /*1a7c0*/  @!P1 IMAD.IADD R126, R126, 0x1, -R251.reuse ;  /* 0x000000017e7e9824 */ /* 0x100fe400078e0afb */
[--C-:B------:R-:W-:Y:S01]  /*1a7d0*/  @!P4 IMAD.IADD R120, R120, 0x1, -R251.reuse ;  /* 0x000000017878c824 */ /* 0x100fe200078e0afb */
[----:B--2---:R-:W-:Y:S02]  /*1a7e0*/  ISETP.GE.AND P1, PT, R24, RZ, PT ;  /* 0x000000ff1800720c */ /* 0x004fe40003f26270 */
[----:B------:R-:W2:Y:S05]  /*1a7f0*/  LDL R24, [R1+0x2550] ;  /* 0x0025500001187983 */ /* 0x000eaa0000100800 */
[----:B------:R-:W-:Y:S01]  /*1a800*/  @!P0 IMAD.IADD R121, R121, 0x1, -R251 ;  /* 0x0000000179798824 */ /* 0x000fe200078e0afb */
[----:B------:R-:W-:-:S02]  /*1a810*/  ISETP.GT.U32.AND P0, PT, R251, R128, PT ;  /* 0x00000080fb00720c */ /* 0x000fc40003f04070 */
[----:B------:R-:W-:Y:S01]  /*1a820*/  ISETP.GT.U32.AND P4, PT, R251, R127, PT ;  /* 0x0000007ffb00720c */ /* 0x000fe20003f84070 */
[----:B------:R-:W-:Y:S01]  /*1a830*/  @!P2 IMAD.IADD R129, R129, 0x1, -R251 ;  /* 0x000000018181a824 */ /* 0x000fe200078e0afb */
[----:B------:R-:W-:-:S09]  /*1a840*/  ISETP.GT.U32.AND P2, PT, R251, R124, PT ;  /* 0x0000007cfb00720c */ /* 0x000fd20003f44070 */
[--C-:B------:R-:W-:Y:S02]  /*1a850*/  @!P0 IMAD.IADD R128, R128, 0x1, -R251.reuse ;  /* 0x0000000180808824 */ /* 0x100fe400078e0afb */
[--C-:B------:R-:W-:Y:S01]  /*1a860*/  @!P4 IMAD.IADD R127, R127, 0x1, -R251.reuse ;  /* 0x000000017f7fc824 */ /* 0x100fe200078e0afb */
[----:B------:R-:W-:Y:S02]  /*1a870*/  ISETP.GE.AND P4, PT, R23, RZ, PT ;  /* 0x000000ff1700720c */ /* 0x000fe40003f86270 */
[----:B------:R-:W2:Y:S01]  /*1a880*/  LDL R23, [R1+0x2554] ;  /* 0x0025540001177983 */ /* 0x000ea20000100800 */
[----:B------:R-:W-:Y:S01]  /*1a890*/  @!P2 IMAD.IADD R124, R124, 0x1, -R251 ;  /* 0x000000017c7ca824 */ /* 0x000fe200078e0afb */
[C---:B------:R-:W-:Y:S01]  /*1a8a0*/  ISETP.GT.U32.AND P2, PT, R251.reuse, R131, PT ;  /* 0x00000083fb00720c */ /* 0x040fe20003f44070 */
[----:B------:R-:W-:Y:S01]  /*1a8b0*/  @!P6 IMAD.MOV R119, RZ, RZ, -R119 ;  /* 0x000000ffff77e224 */ /* 0x000fe200078e0a77 */
[----:B------:R-:W-:Y:S02]  /*1a8c0*/  ISETP.GT.U32.AND P6, PT, R251, R129, PT ;  /* 0x00000081fb00720c */ /* 0x000fe40003fc4070 */
[----:B------:R-:W-:-:S09]  /*1a8d0*/  IADD3 R34, R242, 0x1f8, RZ ;  /* 0x000001f8f2227810 */ /* 0x000fd20007ffe0ff */
[--C-:B------:R-:W-:Y:S02]  /*1a8e0*/  @!P2 IMAD.IADD R131, R131, 0x1, -R251.reuse ;  /* 0x000000018383a824 */ /* 0x100fe400078e0afb */
[----:B------:R-:W-:Y:S01]  /*1a8f0*/  @!P6 IMAD.IADD R129, R129, 0x1, -R251 ;  /* 0x000000018181e824 */ /* 0x000fe200078e0afb */
[----:B------:R-:W-:Y:S02]  /*1a900*/  ISETP.GE.AND P6, PT, R27, RZ, PT ;  /* 0x000000ff1b00720c */ /* 0x000fe40003fc6270 */
[----:B---3--:R-:W-:Y:S02]  /*1a910*/  ISETP.GE.AND P0, PT, R22, RZ, PT ;  /* 0x000000ff1600720c */ /* 0x008fe40003f06270 */
[----:B------:R-:W3:Y:S11]  /*1a920*/  LDL R22, [R1+0x2558] ;  /* 0x0025580001167983 */ /* 0x000ef60000100800 */
[----:B------:R-:W-:Y:S01]  /*1a930*/  @!P0 IMAD.MOV R123, RZ, RZ, -R123 ;  /* 0x000000ffff7b8224 */ /* 0x000fe200078e0a7b */
[----:B------:R-:W-:Y:S01]  /*1a940*/  ISETP.GT.U32.AND P0, PT, R251, R130, PT ;  /* 0x00000082fb00720c */ /* 0x000fe20003f04070 */
[----:B------:R1:W-:Y:S04]  /*1a950*/  STL [R1+0x21d0], R34 ;  /* 0x0021d02201007387 */ /* 0x0003e80000100800 */
[----:B------:R-:W3:Y:S01]  /*1a960*/  LDL R27, [R1+0x2560] ;  /* 0x00256000011b7983 */ /* 0x000ee20000100800 */
[----:B----4-:R-:W-:-:S07]  /*1a970*/  ISETP.GE.AND P2, PT, R25, RZ, PT ;  /* 0x000000ff1900720c */ /* 0x010fce0003f46270 */
[--C-:B------:R-:W-:Y:S01]  /*1a980*/  @!P0 IMAD.IADD R130, R130, 0x1, -R251.reuse ;  /* 0x0000000182828824 */ /* 0x100fe200078e0afb */
[----:B------:R-:W-:Y:S01]  /*1a990*/  ISETP.GE.AND P0, PT, R26, RZ, PT ;  /* 0x000000ff1a00720c */ /* 0x000fe20003f06270 */
[----:B------:R-:W4:Y:S04]  /*1a9a0*/  LDL R25, [R1+0x2534] ;  /* 0x0025340001197983 */ /* 0x000f280000100800 */
[----:B------:R-:W4:Y:S01]  /*1a9b0*/  LDL R26, [R1+0x2568] ;  /* 0x00256800011a7983 */ /* 0x000f220000100800 */
[----:B------:R-:W-:Y:S01]  /*1a9c0*/  @!P5 IMAD.MOV R118, RZ, RZ, -R118 ;  /* 0x000000ffff76d224 */ /* 0x000fe200078e0a76 */
[C---:B------:R-:W-:Y:S01]  /*1a9d0*/  ISETP.GT.U32.AND P5, PT, R251.reuse, R125, PT ;  /* 0x0000007dfb00720c */ /* 0x040fe20003fa4070 */
[----:B------:R-:W-:Y:S01]  /*1a9e0*/  @!P3 IMAD.MOV R120, RZ, RZ, -R120 ;  /* 0x000000ffff78b224 */ /* 0x000fe200078e0a78 */
[----:B------:R-:W-:Y:S01]  /*1a9f0*/  ISETP.GT.U32.AND P3, PT, R251, R126, PT ;  /* 0x0000007efb00720c */ /* 0x000fe20003f64070 */
[----:B------:R-:W-:Y:S01]  /*1aa00*/  @!P4 IMAD.MOV R122, RZ, RZ, -R122 ;  /* 0x000000ffff7ac224 */ /* 0x000fe200078e0a7a */
[----:B------:R-:W4:Y:S09]  /*1aa10*/  LDL R28, [R1+0x254c] ;  /* 0x00254c00011c7983 */ /* 0x000f320000100800 */
[----:B------:R-:W-:Y:S01]  /*1aa20*/  @!P5 IMAD.IADD R125, R125, 0x1, -R251 ;  /* 0x000000017d7dd824 */ /* 0x000fe200078e0afb */
[----:B------:R-:W-:-:S02]  /*1aa30*/  ISETP.GT.U32.AND P5, PT, R251, R132, PT ;  /* 0x00000084fb00720c */ /* 0x000fc40003fa4070 */
[C---:B------:R-:W-:Y:S01]  /*1aa40*/  ISETP.GT.U32.AND P4, PT, R251.reuse, R128, PT ;  /* 0x00000080fb00720c */ /* 0x040fe20003f84070 */
[----:B------:R-:W-:Y:S01]  /*1aa50*/  @!P3 IMAD.IADD R126, R126, 0x1, -R251 ;  /* 0x000000017e7eb824 */ /* 0x000fe200078e0afb */
[----:B------:R-:W-:-:S09]  /*1aa60*/  ISETP.GT.U32.AND P3, PT, R251, R133, PT ;  /* 0x00000085fb00720c */ /* 0x000fd20003f64070 */
[--C-:B------:R-:W-:Y:S02]  /*1aa70*/  @!P5 IMAD.IADD R132, R132, 0x1, -R251.reuse ;  /* 0x000000018484d824 */ /* 0x100fe400078e0afb */
[----:B------:R-:W-:Y:S01]  /*1aa80*/  @!P4 IMAD.IADD R128, R128, 0x1, -R251 ;  /* 0x000000018080c824 */ /* 0x000fe200078e0afb */
[C---:B------:R-:W-:Y:S01]  /*1aa90*/  ISETP.GT.U32.AND P4, PT, R251.reuse, R135, PT ;  /* 0x00000087fb00720c */ /* 0x040fe20003f84070 */
[----:B------:R-:W-:Y:S01]  /*1aaa0*/  @!P0 IMAD.MOV R125, RZ, RZ, -R125 ;  /* 0x000000ffff7d8224 */ /* 0x000fe200078e0a7d */
[----:B------:R-:W-:Y:S02]  /*1aab0*/  ISETP.GT.U32.AND P0, PT, R251, R131, PT ;  /* 0x00000083fb00720c */ /* 0x000fe40003f04070 */
[----:B--2---:R-:W-:Y:S02]  /*1aac0*/  ISETP.GE.AND P5, PT, R24, RZ, PT ;  /* 0x000000ff1800720c */ /* 0x004fe40003fa6270 */
[----:B------:R-:W2:Y:S01]  /*1aad0*/  LDL R24, [R1+0x2544] ;  /* 0x0025440001187983 */ /* 0x000ea20000100800 */
[----:B------:R-:W-:-:S06]  /*1aae0*/  @!P3 IMAD.IADD R133, R133, 0x1, -R251 ;  /* 0x000000018585b824 */ /* 0x000fcc00078e0afb */
[--C-:B------:R-:W-:Y:S02]  /*1aaf0*/  @!P4 IMAD.IADD R135, R135, 0x1, -R251.reuse ;  /* 0x000000018787c824 */ /* 0x100fe400078e0afb */
[----:B------:R-:W-:Y:S02]  /*1ab00*/  @!P6 IMAD.MOV R124, RZ, RZ, -R124 ;  /* 0x000000ffff7ce224 */ /* 0x000fe400078e0a7c */
[----:B------:R-:W-:Y:S01]  /*1ab10*/  @!P0 IMAD.IADD R131, R131, 0x1, -R251 ;  /* 0x0000000183838824 */ /* 0x000fe200078e0afb */
[C---:B------:R-:W-:Y:S02]  /*1ab20*/  ISETP.GT.U32.AND P6, PT, R251.reuse, R135, PT ;  /* 0x00000087fb00720c */ /* 0x040fe40003fc4070 */
[----:B------:R-:W-:Y:S02]  /*1ab30*/  ISETP.GT.U32.AND P0, PT, R251, R137, PT ;  /* 0x00000089fb00720c */ /* 0x000fe40003f04070 */
[----:B------:R-:W-:Y:S02]  /*1ab40*/  ISETP.GE.AND P3, PT, R23, RZ, PT ;  /* 0x000000ff1700720c */ /* 0x000fe40003f66270 */
[----:B------:R-:W2:Y:S01]  /*1ab50*/  LDL R23, [R1+0x2548] ;  /* 0x0025480001177983 */ /* 0x000ea20000100800 */
[----:B------:R-:W-:-:S06]  /*1ab60*/  ISETP.GT.U32.AND P4, PT, R251, R130, PT ;  /* 0x00000082fb00720c */ /* 0x000fcc0003f84070 */
[--C-:B------:R-:W-:Y:S02]  /*1ab70*/  @!P6 IMAD.IADD R135, R135, 0x1, -R251.reuse ;  /* 0x000000018787e824 */ /* 0x100fe400078e0afb */
[----:B------:R-:W-:-:S05]  /*1ab80*/  @!P0 IMAD.IADD R137, R137, 0x1, -R251 ;  /* 0x0000000189898824 */ /* 0x000fca00078e0afb */
        /* <DEDUP_REMOVED lines=10> */
[----:B------:R-:W-:-:S03]  /*1ac30*/  ISETP.GT.U32.AND P1, PT, R251, R134, PT ;  /* 0x00000086fb00720c */ /* 0x000fc60003f24070 */
[----:B------:R-:W-:Y:S01]  /*1ac40*/  @!P5 IMAD.MOV R127, RZ, RZ, -R127 ;  /* 0x000000ffff7fd224 */ /* 0x000fe200078e0a7f */
[----:B------:R-:W-:-:S09]  /*1ac50*/  ISETP.GT.U32.AND P5, PT, R251, R133, PT ;  /* 0x00000085fb00720c */ /* 0x000fd20003fa4070 */
[--C-:B------:R-:W-:Y:S01]  /*1ac60*/  @!P1 IMAD.IADD R134, R134, 0x1, -R251.reuse ;  /* 0x0000000186869824 */ /* 0x100fe200078e0afb */
[----:B------:R-:W-:Y:S02]  /*1ac70*/  ISETP.GE.AND P1, PT, R22, RZ, PT ;  /* 0x000000ff1600720c */ /* 0x000fe40003f26270 */
[----:B------:R-:W4:Y:S01]  /*1ac80*/  LDL R22, [R1+0x253c] ;  /* 0x00253c0001167983 */ /* 0x000f220000100800 */
[----:B------:R-:W-:Y:S01]  /*1ac90*/  @!P5 IMAD.IADD R133, R133, 0x1, -R251 ;  /* 0x000000018585d824 */ /* 0x000fe200078e0afb */
[C---:B------:R-:W-:Y:S01]  /*1aca0*/  ISETP.GT.U32.AND P5, PT, R251.reuse, R139, PT ;  /* 0x0000008bfb00720c */ /* 0x040fe20003fa4070 */
[----:B------:R-:W-:Y:S01]  /*1acb0*/  @!P3 IMAD.MOV R128, RZ, RZ, -R128 ;  /* 0x000000ffff80b224 */ /* 0x000fe200078e0a80 */
[----:B------:R-:W-:-:S07]  /*1acc0*/  ISETP.GT.U32.AND P3, PT, R251, R134, PT ;  /* 0x00000086fb00720c */ /* 0x000fce0003f64070 */
[----:B------:R-:W-:Y:S01]  /*1acd0*/  @!P1 IMAD.MOV R129, RZ, RZ, -R129 ;  /* 0x000000ffff819224 */ /* 0x000fe200078e0a81 */
[----:B------:R-:W-:-:S03]  /*1ace0*/  ISETP.GT.U32.AND P1, PT, R251, R136, PT ;  /* 0x00000088fb00720c */ /* 0x000fc60003f24070 */
[--C-:B------:R-:W-:Y:S01]  /*1acf0*/  @!P5 IMAD.IADD R139, R139, 0x1, -R251.reuse ;  /* 0x000000018b8bd824 */ /* 0x100fe200078e0afb */
[----:B--2---:R-:W-:Y:S02]  /*1ad00*/  ISETP.GE.AND P5, PT, R24, RZ, PT ;  /* 0x000000ff1800720c */ /* 0x004fe40003fa6270 */
[----:B------:R-:W2:Y:S01]  /*1ad10*/  LDL R24, [R1+0x2524] ;  /* 0x0025240001187983 */ /* 0x000ea20000100800 */
[----:B------:R-:W-:-:S06]  /*1ad20*/  @!P3 IMAD.IADD R134, R134, 0x1, -R251 ;  /* 0x000000018686b824 */ /* 0x000fcc00078e0afb */
[----:B------:R-:W-:Y:S01]  /*1ad30*/  @!P1 IMAD.IADD R136, R136, 0x1, -R251 ;  /* 0x0000000188889824 */ /* 0x000fe200078e0afb */
[C---:B------:R-:W-:Y:S02]  /*1ad40*/  ISETP.GT.U32.AND P1, PT, R251.reuse, R141, PT ;  /* 0x0000008dfb00720c */ /* 0x040fe40003f24070 */
[C---:B------:R-:W-:Y:S01]  /*1ad50*/  ISETP.GT.U32.AND P3, PT, R251.reuse, R140, PT ;  /* 0x0000008cfb00720c */ /* 0x040fe20003f64070 */
[----:B------:R-:W-:Y:S01]  /*1ad60*/  @!P4 IMAD.MOV R130, RZ, RZ, -R130 ;  /* 0x000000ffff82c224 */ /* 0x000fe200078e0a82 */
[----:B------:R-:W-:-:S09]  /*1ad70*/  ISETP.GT.U32.AND P4, PT, R251, R137, PT ;  /* 0x00000089fb00720c */ /* 0x000fd20003f84070 */
[--C-:B------:R-:W-:Y:S01]  /*1ad80*/  @!P1 IMAD.IADD R141, R141, 0x1, -R251.reuse ;  /* 0x000000018d8d9824 */ /* 0x100fe200078e0afb */
[----:B------:R-:W-:Y:S01]  /*1ad90*/  ISETP.GT.U32.AND P1, PT, R251, R136, PT ;  /* 0x00000088fb00720c */ /* 0x000fe20003f24070 */
[--C-:B------:R-:W-:Y:S01]  /*1ada0*/  @!P3 IMAD.IADD R140, R140, 0x1, -R251.reuse ;  /* 0x000000018c8cb824 */ /* 0x100fe200078e0afb */
[----:B------:R-:W-:Y:S02]  /*1adb0*/  ISETP.GE.AND P3, PT, R23, RZ, PT ;  /* 0x000000ff1700720c */ /* 0x000fe40003f66270 */
[----:B------:R-:W2:Y:S01]  /*1adc0*/  LDL R23, [R1+0x252c] ;  /* 0x00252c0001177983 */ /* 0x000ea20000100800 */
[----:B------:R-:W-:Y:S01]  /*1add0*/  @!P4 IMAD.IADD R137, R137, 0x1, -R251 ;  /* 0x000000018989c824 */ /* 0x000fe200078e0afb */
[----:B------:R-:W-:Y:S01]  /*1ade0*/  ISETP.GT.U32.AND P4, PT, R251, R144, PT ;  /* 0x00000090fb00720c */ /* 0x000fe20003f84070 */
[----:B------:R-:W-:-:S06]  /*1adf0*/  @!P5 IMAD.MOV R134, RZ, RZ, -R134 ;  /* 0x000000ffff86d224 */ /* 0x000fcc00078e0a86 */
[----:B------:R-:W-:Y:S01]  /*1ae00*/  @!P1 IMAD.IADD R136, R136, 0x1, -R251 ;  /* 0x0000000188889824 */ /* 0x000fe200078e0afb */
[C---:B------:R-:W-:Y:S01]  /*1ae10*/  ISETP.GT.U32.AND P1, PT, R251.reuse, R143, PT ;  /* 0x0000008ffb00720c */ /* 0x040fe20003f24070 */
[----:B------:R-:W-:Y:S01]  /*1ae20*/  @!P3 IMAD.MOV R135, RZ, RZ, -R135 ;  /* 0x000000ffff87b224 */ /* 0x000fe200078e0a87 */
[C---:B------:R-:W-:Y:S02]  /*1ae30*/  ISETP.GT.U32.AND P5, PT, R251.reuse, R141, PT ;  /* 0x0000008dfb00720c */ /* 0x040fe40003fa4070 */
[----:B------:R-:W-:Y:S01]  /*1ae40*/  ISETP.GT.U32.AND P3, PT, R251, R142, PT ;  /* 0x0000008efb00720c */ /* 0x000fe20003f64070 */
[----:B------:R-:W-:-:S08]  /*1ae50*/  @!P4 IMAD.IADD R144, R144, 0x1, -R251 ;  /* 0x000000019090c824 */ /* 0x000fd000078e0afb */
[--C-:B------:R-:W-:Y:S02]  /*1ae60*/  @!P1 IMAD.IADD R143, R143, 0x1, -R251.reuse ;  /* 0x000000018f8f9824 */ /* 0x100fe400078e0afb */
[--C-:B------:R-:W-:Y:S01]  /*1ae70*/  @!P5 IMAD.IADD R141, R141, 0x1, -R251.reuse ;  /* 0x000000018d8dd824 */ /* 0x100fe200078e0afb */
[----:B------:R-:W-:Y:S01]  /*1ae80*/  ISETP.GE.AND P5, PT, R28, RZ, PT ;  /* 0x000000ff1c00720c */ /* 0x000fe20003fa6270 */
[----:B------:R-:W-:Y:S01]  /*1ae90*/  @!P3 IMAD.IADD R142, R142, 0x1, -R251 ;  /* 0x000000018e8eb824 */ /* 0x000fe200078e0afb */
[----:B------:R-:W2:Y:S01]  /*1aea0*/  LDL R28, [R1+0x2500] ;  /* 0x00250000011c7983 */ /* 0x000ea20000100800 */
[----:B---3--:R-:W-:-:S03]  /*1aeb0*/  ISETP.GE.AND P3, PT, R27, RZ, PT ;  /* 0x000000ff1b00720c */ /* 0x008fc60003f66270 */
        /* <DEDUP_REMOVED lines=9> */
[----:B------:R-:W-:-:S10]  /*1af50*/  @!P0 IMAD.MOV R132, RZ, RZ, -R132 ;  /* 0x000000ffff848224 */ /* 0x000fd400078e0a84 */
[----:B------:R-:W-:-:S05]  /*1af60*/  @!P2 IMAD.IADD R138, R138, 0x1, -R251 ;  /* 0x000000018a8aa824 */ /* 0x000fca00078e0afb */
[----:B------:R-:W-:Y:S02]  /*1af70*/  ISETP.GT.U32.AND P0, PT, R251, R138, PT ;  /* 0x0000008afb00720c */ /* 0x000fe40003f04070 */
[----:B------:R-:W-:-:S11]  /*1af80*/  ISETP.GE.AND P2, PT, R22, RZ, PT ;  /* 0x000000ff1600720c */ /* 0x000fd60003f46270 */
[----:B------:R-:W-:Y:S01]  /*1af90*/  @!P0 IMAD.IADD R138, R138, 0x1, -R251 ;  /* 0x000000018a8a8824 */ /* 0x000fe200078e0afb */
[C---:B------:R-:W-:Y:S01]  /*1afa0*/  ISETP.GT.U32.AND P0, PT, R251.reuse, R145, PT ;  /* 0x00000091fb00720c */ /* 0x040fe20003f04070 */
[----:B------:R-:W-:Y:S01]  /*1afb0*/  @!P2 IMAD.MOV R133, RZ, RZ, -R133 ;  /* 0x000000ffff85a224 */ /* 0x000fe200078e0a85 */
[C---:B------:R-:W-:Y:S01]  /*1afc0*/  ISETP.GT.U32.AND P2, PT, R251.reuse, R139, PT ;  /* 0x0000008bfb00720c */ /* 0x040fe20003f44070 */
[----:B------:R-:W-:Y:S01]  /*1afd0*/  @!P6 IMAD.MOV R131, RZ, RZ, -R131 ;  /* 0x000000ffff83e224 */ /* 0x000fe200078e0a83 */
[----:B------:R-:W-:-:S09]  /*1afe0*/  ISETP.GT.U32.AND P6, PT, R251, R140, PT ;  /* 0x0000008cfb00720c */ /* 0x000fd20003fc4070 */
[--C-:B------:R-:W-:Y:S01]  /*1aff0*/  @!P0 IMAD.IADD R145, R145, 0x1, -R251.reuse ;  /* 0x0000000191918824 */ /* 0x100fe200078e0afb */
[----:B--2---:R-:W-:Y:S02]  /*1b000*/  ISETP.GE.AND P0, PT, R24, RZ, PT ;  /* 0x000000ff1800720c */ /* 0x004fe40003f06270 */
[----:B------:R-:W2:Y:S01]  /*1b010*/  LDL R24, [R1+0x2510] ;  /* 0x0025100001187983 */ /* 0x000ea20000100800 */
[----:B------:R-:W-:Y:S01]  /*1b020*/  @!P2 IMAD.IADD R139, R139, 0x1, -R251 ;  /* 0x000000018b8ba824 */ /* 0x000fe200078e0afb */
[C---:B------:R-:W-:Y:S01]  /*1b030*/  ISETP.GT.U32.AND P2, PT, R251.reuse, R146, PT ;  /* 0x00000092fb00720c */ /* 0x040fe20003f44070 */
[----:B------:R-:W-:Y:S01]  /*1b040*/  @!P5 IMAD.MOV R136, RZ, RZ, -R136 ;  /* 0x000000ffff88d224 */ /* 0x000fe200078e0a88 */
[C---:B------:R-:W-:Y:S01]  /*1b050*/  ISETP.GT.U32.AND P5, PT, R251.reuse, R142, PT ;  /* 0x0000008efb00720c */ /* 0x040fe20003fa4070 */
[----:B------:R-:W-:Y:S01]  /*1b060*/  @!P3 IMAD.MOV R137, RZ, RZ, -R137 ;  /* 0x000000ffff89b224 */ /* 0x000fe200078e0a89 */
[C---:B------:R-:W-:Y:S01]  /*1b070*/  ISETP.GT.U32.AND P3, PT, R251.reuse, R143, PT ;  /* 0x0000008ffb00720c */ /* 0x040fe20003f64070 */
[----:B------:R-:W-:Y:S01]  /*1b080*/  @!P6 IMAD.IADD R140, R140, 0x1, -R251 ;  /* 0x000000018c8ce824 */ /* 0x000fe200078e0afb */
[----:B------:R-:W-:-:S07]  /*1b090*/  ISETP.GT.U32.AND P6, PT, R251, R147, PT ;  /* 0x00000093fb00720c */ /* 0x000fce0003fc4070 */
[--C-:B------:R-:W-:Y:S01]  /*1b0a0*/  @!P2 IMAD.IADD R146, R146, 0x1, -R251.reuse ;  /* 0x000000019292a824 */ /* 0x100fe200078e0afb */
[----:B------:R-:W-:Y:S01]  /*1b0b0*/  ISETP.GE.AND P2, PT, R23, RZ, PT ;  /* 0x000000ff1700720c */ /* 0x000fe20003f46270 */
[--C-:B------:R-:W-:Y:S01]  /*1b0c0*/  @!P5 IMAD.IADD R142, R142, 0x1, -R251.reuse ;  /* 0x000000018e8ed824 */ /* 0x100fe200078e0afb */
[----:B------:R-:W-:Y:S01]  /*1b0d0*/  ISETP.GT.U32.AND P5, PT, R251, R149, PT ;  /* 0x00000095fb00720c */ /* 0x000fe20003fa4070 */
[--C-:B------:R-:W-:Y:S01]  /*1b0e0*/  @!P3 IMAD.IADD R143, R143, 0x1, -R251.reuse ;  /* 0x000000018f8fb824 */ /* 0x100fe200078e0afb */
[----:B------:R-:W-:Y:S01]  /*1b0f0*/  ISETP.GT.U32.AND P3, PT, R251, R150, PT ;  /* 0x00000096fb00720c */ /* 0x000fe20003f64070 */
[----:B------:R-:W-:Y:S01]  /*1b100*/  @!P6 IMAD.IADD R147, R147, 0x1, -R251 ;  /* 0x000000019393e824 */ /* 0x000fe200078e0afb */
[----:B------:R-:W2:Y:S04]  /*1b110*/  LDL R23, [R1+0x24d8] ;  /* 0x0024d80001177983 */ /* 0x000ea80000100800 */
[----:B------:R-:W-:-:S03]  /*1b120*/  ISETP.GT.U32.AND P6, PT, R251, R147, PT ;  /* 0x00000093fb00720c */ /* 0x000fc60003fc4070 */
[----:B------:R-:W-:Y:S01]  /*1b130*/  @!P2 IMAD.MOV R141, RZ, RZ, -R141 ;  /* 0x000000ffff8da224 */ /* 0x000fe200078e0a8d */
[----:B------:R-:W-:Y:S02]  /*1b140*/  ISETP.GT.U32.AND P2, PT, R251, R148, PT ;  /* 0x00000094fb00720c */ /* 0x000fe40003f44070 */
[----:B------:R-:W-:Y:S01]  /*1b150*/  IADD3 R33, R242, 0x1f9, RZ ;  /* 0x000001f9f2217810 */ /* 0x000fe20007ffe0ff */
[--C-:B------:R-:W-:Y:S02]  /*1b160*/  @!P5 IMAD.IADD R149, R149, 0x1, -R251.reuse ;  /* 0x000000019595d824 */ /* 0x100fe400078e0afb */
[--C-:B------:R-:W-:Y:S02]  /*1b170*/  @!P3 IMAD.IADD R150, R150, 0x1, -R251.reuse ;  /* 0x000000019696b824 */ /* 0x100fe400078e0afb */
[----:B------:R1:W-:Y:S02]  /*1b180*/  STL [R1+0x21cc], R33 ;  /* 0x0021cc2101007387 */ /* 0x0003e40000100800 */
[--C-:B------:R-:W-:Y:S01]  /*1b190*/  @!P6 IMAD.IADD R147, R147, 0x1, -R251.reuse ;  /* 0x000000019393e824 */ /* 0x100fe200078e0afb */
[----:B------:R-:W-:Y:S01]  /*1b1a0*/  ISETP.GE.AND P6, PT, R28, RZ, PT ;  /* 0x000000ff1c00720c */ /* 0x000fe20003fc6270 */
[----:B------:R-:W-:Y:S01]  /*1b1b0*/  @!P1 IMAD.MOV R138, RZ, RZ, -R138 ;  /* 0x000000ffff8a9224 */ /* 0x000fe200078e0a8a */
[----:B------:R-:W2:Y:S01]  /*1b1c0*/  LDL R28, [R1+0x24e0] ;  /* 0x0024e000011c7983 */ /* 0x000ea20000100800 */
[----:B------:R-:W-:-:S02]  /*1b1d0*/  @!P2 IMAD.IADD R148, R148, 0x1, -R251 ;  /* 0x000000019494a824 */ /* 0x000fc400078e0afb */
[----:B------:R-:W-:Y:S01]  /*1b1e0*/  @!P4 IMAD.MOV R139, RZ, RZ, -R139 ;  /* 0x000000ffff8bc224 */ /* 0x000fe200078e0a8b */
[----:B------:R-:W2:Y:S01]  /*1b1f0*/  LDL R29, [R1+0x24cc] ;  /* 0x0024cc00011d7983 */ /* 0x000ea20000100800 */
[----:B---3--:R-:W-:-:S03]  /*1b200*/  ISETP.GE.AND P2, PT, R27, RZ, PT ;  /* 0x000000ff1b00720c */ /* 0x008fc60003f46270 */
        /* <DEDUP_REMOVED lines=9> */
[----:B------:R-:W-:Y:S01]  /*1b2a0*/  @!P0 IMAD.MOV R140, RZ, RZ, -R140 ;  /* 0x000000ffff8c8224 */ /* 0x000fe200078e0a8c */
[----:B------:R-:W-:Y:S01]  /*1b2b0*/  ISETP.GT.U32.AND P0, PT, R251, R146, PT ;  /* 0x00000092fb00720c */ /* 0x000fe20003f04070 */
[----:B------:R-:W-:-:S10]  /*1b2c0*/  @!P4 IMAD.IADD R145, R145, 0x1, -R251 ;  /* 0x000000019191c824 */ /* 0x000fd400078e0afb */
[----:B------:R-:W-:Y:S02]  /*1b2d0*/  @!P1 IMAD.IADD R151, R151, 0x1, -R251 ;  /* 0x0000000197979824 */ /* 0x000fe400078e0afb */
[----:B------:R-:W-:Y:S01]  /*1b2e0*/  @!P2 IMAD.MOV R143, RZ, RZ, -R143 ;  /* 0x000000ffff8fa224 */ /* 0x000fe200078e0a8f */
[C---:B------:R-:W-:Y:S01]  /*1b2f0*/  ISETP.GT.U32.AND P2, PT, R251.reuse, R149, PT ;  /* 0x00000095fb00720c */ /* 0x040fe20003f44070 */
[----:B------:R-:W-:Y:S01]  /*1b300*/  @!P3 IMAD.MOV R145, RZ, RZ, -R145 ;  /* 0x000000ffff91b224 */ /* 0x000fe200078e0a91 */
[C---:B------:R-:W-:Y:S01]  /*1b310*/  ISETP.GT.U32.AND P3, PT, R251.reuse, R151, PT ;  /* 0x00000097fb00720c */ /* 0x040fe20003f64070 */
[----:B------:R-:W-:Y:S01]  /*1b320*/  @!P0 IMAD.IADD R146, R146, 0x1, -R251 ;  /* 0x0000000192928824 */ /* 0x000fe200078e0afb */
[C---:B------:R-:W-:Y:S02]  /*1b330*/  ISETP.GT.U32.AND P0, PT, R251.reuse, R153, PT ;  /* 0x00000099fb00720c */ /* 0x040fe40003f04070 */
[----:B------:R-:W-:Y:S02]  /*1b340*/  ISETP.GT.U32.AND P4, PT, R251, R152, PT ;  /* 0x00000098fb00720c */ /* 0x000fe40003f84070 */
[----:B--2---:R-:W-:-:S02]  /*1b350*/  ISETP.GE.AND P1, PT, R24, RZ, PT ;  /* 0x000000ff1800720c */ /* 0x004fc40003f26270 */
[----:B------:R-:W2:Y:S03]  /*1b360*/  LDL R24, [R1+0x24c8] ;  /* 0x0024c80001187983 */ /* 0x000ea60000100800 */
[--C-:B------:R-:W-:Y:S01]  /*1b370*/  @!P2 IMAD.IADD R149, R149, 0x1, -R251.reuse ;  /* 0x000000019595a824 */ /* 0x100fe200078e0afb */
[----:B------:R-:W-:Y:S01]  /*1b380*/  ISETP.GT.U32.AND P2, PT, R251, R155, PT ;  /* 0x0000009bfb00720c */ /* 0x000fe20003f44070 */
[--C-:B------:R-:W-:Y:S01]  /*1b390*/  @!P3 IMAD.IADD R151, R151, 0x1, -R251.reuse ;  /* 0x000000019797b824 */ /* 0x100fe200078e0afb */
[----:B------:R-:W-:Y:S01]  /*1b3a0*/  ISETP.GT.U32.AND P3, PT, R251, R157, PT ;  /* 0x0000009dfb00720c */ /* 0x000fe20003f64070 */
[--C-:B------:R-:W-:Y:S01]  /*1b3b0*/  @!P0 IMAD.IADD R153, R153, 0x1, -R251.reuse ;  /* 0x0000000199998824 */ /* 0x100fe200078e0afb */
[C---:B------:R-:W-:Y:S01]  /*1b3c0*/  ISETP.GT.U32.AND P0, PT, R251.reuse, R148, PT ;  /* 0x00000094fb00720c */ /* 0x040fe20003f04070 */
[----:B------:R-:W-:Y:S02]  /*1b3d0*/  @!P4 IMAD.IADD R152, R152, 0x1, -R251 ;  /* 0x000000019898c824 */ /* 0x000fe400078e0afb */
[----:B------:R-:W-:Y:S01]  /*1b3e0*/  @!P1 IMAD.MOV R146, RZ, RZ, -R146 ;  /* 0x000000ffff929224 */ /* 0x000fe200078e0a92 */
[----:B------:R-:W-:-:S05]  /*1b3f0*/  ISETP.GT.U32.AND P1, PT, R251, R153, PT ;  /* 0x00000099fb00720c */ /* 0x000fca0003f24070 */
[--C-:B------:R-:W-:Y:S01]  /*1b400*/  @!P2 IMAD.IADD R155, R155, 0x1, -R251.reuse ;  /* 0x000000019b9ba824 */ /* 0x100fe200078e0afb */
[----:B------:R-:W-:Y:S02]  /*1b410*/  ISETP.GE.AND P4, PT, R23, RZ, PT ;  /* 0x000000ff1700720c */ /* 0x000fe40003f86270 */
[----:B------:R-:W2:Y:S01]  /*1b420*/  LDL R23, [R1+0x24f8] ;  /* 0x0024f80001177983 */ /* 0x000ea20000100800 */
[--C-:B------:R-:W-:Y:S02]  /*1b430*/  @!P3 IMAD.IADD R157, R157, 0x1, -R251.reuse ;  /* 0x000000019d9db824 */ /* 0x100fe400078e0afb */
[--C-:B------:R-:W-:Y:S02]  /*1b440*/  @!P0 IMAD.IADD R148, R148, 0x1, -R251.reuse ;  /* 0x0000000194948824 */ /* 0x100fe400078e0afb */
[----:B------:R-:W-:Y:S01]  /*1b450*/  @!P1 IMAD.IADD R153, R153, 0x1, -R251 ;  /* 0x0000000199999824 */ /* 0x000fe200078e0afb */
[----:B------:R-:W-:Y:S02]  /*1b460*/  ISETP.GE.AND P0, PT, R28, RZ, PT ;  /* 0x000000ff1c00720c */ /* 0x000fe40003f06270 */
        /* <DEDUP_REMOVED lines=16> */
[----:B------:R-:W-:-:S09]  /*1b570*/  ISETP.GT.U32.AND P4, PT, R251, R154, PT ;  /* 0x0000009afb00720c */ /* 0x000fd20003f84070 */
[--C-:B------:R-:W-:Y:S02]  /*1b580*/  @!P6 IMAD.IADD R158, R158, 0x1, -R251.reuse ;  /* 0x000000019e9ee824 */ /* 0x100fe400078e0afb */
[----:B------:R-:W-:Y:S02]  /*1b590*/  @!P5 IMAD.IADD R156, R156, 0x1, -R251 ;  /* 0x000000019c9cd824 */ /* 0x000fe400078e0afb */
[----:B------:R-:W-:Y:S01]  /*1b5a0*/  @!P1 IMAD.MOV R149, RZ, RZ, -R149 ;  /* 0x000000ffff959224 */ /* 0x000fe200078e0a95 */
[C---:B------:R-:W-:Y:S01]  /*1b5b0*/  ISETP.GT.U32.AND P1, PT, R251.reuse, R155, PT ;  /* 0x0000009bfb00720c */ /* 0x040fe20003f24070 */
[----:B------:R-:W-:Y:S01]  /*1b5c0*/  @!P2 IMAD.MOV R150, RZ, RZ, -R150 ;  /* 0x000000ffff96a224 */ /* 0x000fe200078e0a96 */
[----:B------:R-:W-:Y:S01]  /*1b5d0*/  ISETP.GT.U32.AND P2, PT, R251, R156, PT ;  /* 0x0000009cfb00720c */ /* 0x000fe20003f44070 */
[----:B------:R-:W-:Y:S02]  /*1b5e0*/  @!P4 IMAD.IADD R154, R154, 0x1, -R251 ;  /* 0x000000019a9ac824 */ /* 0x000fe400078e0afb */
[----:B------:R-:W-:-:S03]  /*1b5f0*/  @!P0 IMAD.MOV R148, RZ, RZ, -R148 ;  /* 0x000000ffff948224 */ /* 0x000fc600078e0a94 */
[----:B------:R-:W-:Y:S02]  /*1b600*/  ISETP.GT.U32.AND P0, PT, R251, R154, PT ;  /* 0x0000009afb00720c */ /* 0x000fe40003f04070 */
[----:B--2---:R-:W-:Y:S02]  /*1b610*/  ISETP.GE.AND P6, PT, R24, RZ, PT ;  /* 0x000000ff1800720c */ /* 0x004fe40003fc6270 */
[----:B------:R-:W2:Y:S01]  /*1b620*/  LDL R24, [R1+0x24b4] ;  /* 0x0024b40001187983 */ /* 0x000ea20000100800 */
[--C-:B------:R-:W-:Y:S01]  /*1b630*/  @!P1 IMAD.IADD R155, R155, 0x1, -R251.reuse ;  /* 0x000000019b9b9824 */ /* 0x100fe200078e0afb */
[C---:B------:R-:W-:Y:S01]  /*1b640*/  ISETP.GT.U32.AND P1, PT, R251.reuse, R162, PT ;  /* 0x000000a2fb00720c */ /* 0x040fe20003f24070 */
[----:B------:R-:W-:Y:S01]  /*1b650*/  @!P2 IMAD.IADD R156, R156, 0x1, -R251 ;  /* 0x000000019c9ca824 */ /* 0x000fe200078e0afb */
[----:B------:R-:W-:-:S05]  /*1b660*/  ISETP.GT.U32.AND P2, PT, R251, R163, PT ;  /* 0x000000a3fb00720c */ /* 0x000fca0003f44070 */
[----:B------:R-:W-:Y:S01]  /*1b670*/  @!P0 IMAD.IADD R154, R154, 0x1, -R251 ;  /* 0x000000019a9a8824 */ /* 0x000fe200078e0afb */
[C---:B------:R-:W-:Y:S02]  /*1b680*/  ISETP.GT.U32.AND P4, PT, R251.reuse, R159, PT ;  /* 0x0000009ffb00720c */ /* 0x040fe40003f84070 */
[C---:B------:R-:W-:Y:S01]  /*1b690*/  ISETP.GT.U32.AND P0, PT, R251.reuse, R161, PT ;  /* 0x000000a1fb00720c */ /* 0x040fe20003f04070 */
[----:B------:R-:W-:Y:S01]  /*1b6a0*/  @!P6 IMAD.MOV R153, RZ, RZ, -R153 ;  /* 0x000000ffff99e224 */ /* 0x000fe200078e0a99 */
[----:B------:R-:W-:Y:S01]  /*1b6b0*/  ISETP.GT.U32.AND P6, PT, R251, R160, PT ;  /* 0x000000a0fb00720c */ /* 0x000fe20003fc4070 */
[--C-:B------:R-:W-:Y:S01]  /*1b6c0*/  @!P1 IMAD.IADD R162, R162, 0x1, -R251.reuse ;  /* 0x00000001a2a29824 */ /* 0x100fe200078e0afb */
[----:B------:R-:W-:Y:S01]  /*1b6d0*/  ISETP.GE.AND P5, PT, R23, RZ, PT ;  /* 0x000000ff1700720c */ /* 0x000fe20003fa6270 */
[----:B------:R-:W-:-:S06]  /*1b6e0*/  @!P2 IMAD.IADD R163, R163, 0x1, -R251 ;  /* 0x00000001a3a3a824 */ /* 0x000fcc00078e0afb */
[----:B------:R-:W-:-:S04]  /*1b6f0*/  @!P4 IMAD.IADD R159, R159, 0x1, -R251 ;  /* 0x000000019f9fc824 */ /* 0x000fc800078e0afb */
[--C-:B------:R-:W-:Y:S02]  /*1b700*/  @!P6 IMAD.IADD R160, R160, 0x1, -R251.reuse ;  /* 0x00000001a0a0e824 */ /* 0x100fe400078e0afb */
[----:B------:R-:W-:Y:S02]  /*1b710*/  @!P0 IMAD.IADD R161, R161, 0x1, -R251 ;  /* 0x00000001a1a18824 */ /* 0x000fe400078e0afb */
[----:B------:R-:W-:Y:S01]  /*1b720*/  @!P5 IMAD.MOV R151, RZ, RZ, -R151 ;  /* 0x000000ffff97d224 */ /* 0x000fe200078e0a97 */
[----:B------:R-:W-:Y:S02]  /*1b730*/  ISETP.GT.U32.AND P5, PT, R251, R159, PT ;  /* 0x0000009ffb00720c */ /* 0x000fe40003fa4070 */
[----:B------:R-:W-:Y:S02]  /*1b740*/  ISETP.GE.AND P6, PT, R28, RZ, PT ;  /* 0x000000ff1c00720c */ /* 0x000fe40003fc6270 */
[----:B------:R-:W2:Y:S09]  /*1b750*/  LDL R28, [R1+0x24c0] ;  /* 0x0024c000011c7983 */ /* 0x000eb20000100800 */
[----:B------:R-:W-:Y:S01]  /*1b760*/  @!P5 IMAD.IADD R159, R159, 0x1, -R251 ;  /* 0x000000019f9fd824 */ /* 0x000fe200078e0afb */
[----:B------:R-:W-:-:S02]  /*1b770*/  ISETP.GE.AND P5, PT, R29, RZ, PT ;  /* 0x000000ff1d00720c */ /* 0x000fc40003fa6270 */
[----:B------:R-:W2:Y:S01]  /*1b780*/  LDL R29, [R1+0x24bc] ;  /* 0x0024bc00011d7983 */ /* 0x000ea20000100800 */
[----:B---3--:R-:W-:-:S03]  /*1b790*/  ISETP.GE.AND P0, PT, R27, RZ, PT ;  /* 0x000000ff1b00720c */ /* 0x008fc60003f06270 */
[----:B------:R-:W3:Y:S01]  /*1b7a0*/  LDL R27, [R1+0x2488] ;  /* 0x00248800011b7983 */ /* 0x000ee20000100800 */
[----:B----4-:R-:W-:-:S03]  /*1b7b0*/  ISETP.GE.AND P2, PT, R25, RZ, PT ;  /* 0x000000ff1900720c */ /* 0x010fc60003f46270 */
[----:B------:R-:W4:Y:S01]  /*1b7c0*/  LDL R25, [R1+0x2490] ;  /* 0x0024900001197983 */ /* 0x000f220000100800 */
[----:B------:R-:W-:-:S03]  /*1b7d0*/  ISETP.GE.AND P1, PT, R26, RZ, PT ;  /* 0x000000ff1a00720c */ /* 0x000fc60003f26270 */
[----:B------:R-:W4:Y:S01]  /*1b7e0*/  LDL R26, [R1+0x248c] ;  /* 0x00248c00011a7983 */ /* 0x000f220000100800 */
[C---:B------:R-:W-:Y:S01]  /*1b7f0*/  ISETP.GT.U32.AND P4, PT, R251.reuse, R157, PT ;  /* 0x0000009dfb00720c */ /* 0x040fe20003f84070 */
[----:B------:R-:W-:Y:S01]  /*1b800*/  @!P3 IMAD.MOV R152, RZ, RZ, -R152 ;  /* 0x000000ffff98b224 */ /* 0x000fe200078e0a98 */
[----:B------:R-:W-:-:S11]  /*1b810*/  ISETP.GT.U32.AND P3, PT, R251, R158, PT ;  /* 0x0000009efb00720c */ /* 0x000fd60003f64070 */
[--C-:B------:R-:W-:Y:S01]  /*1b820*/  @!P4 IMAD.IADD R157, R157, 0x1, -R251.reuse ;  /* 0x000000019d9dc824 */ /* 0x100fe200078e0afb */
[C---:B------:R-:W-:Y:S01]  /*1b830*/  ISETP.GT.U32.AND P4, PT, R251.reuse, R164, PT ;  /* 0x000000a4fb00720c */ /* 0x040fe20003f84070 */
[----:B------:R-:W-:Y:S01]  /*1b840*/  @!P3 IMAD.IADD R158, R158, 0x1, -R251 ;  /* 0x000000019e9eb824 */ /* 0x000fe200078e0afb */
[----:B------:R-:W-:-:S11]  /*1b850*/  ISETP.GT.U32.AND P3, PT, R251, R165, PT ;  /* 0x000000a5fb00720c */ /* 0x000fd60003f64070 */
[--C-:B------:R-:W-:Y:S02]  /*1b860*/  @!P4 IMAD.IADD R164, R164, 0x1, -R251.reuse ;  /* 0x00000001a4a4c824 */ /* 0x100fe400078e0afb */
[----:B------:R-:W-:Y:S01]  /*1b870*/  @!P5 IMAD.MOV R154, RZ, RZ, -R154 ;  /* 0x000000ffff9ad224 */ /* 0x000fe200078e0a9a */
[C---:B------:R-:W-:Y:S01]  /*1b880*/  ISETP.GT.U32.AND P5, PT, R251.reuse, R161, PT ;  /* 0x000000a1fb00720c */ /* 0x040fe20003fa4070 */
[----:B------:R-:W-:Y:S01]  /*1b890*/  @!P0 IMAD.MOV R156, RZ, RZ, -R156 ;  /* 0x000000ffff9c8224 */ /* 0x000fe200078e0a9c */
[----:B------:R-:W-:Y:S01]  /*1b8a0*/  ISETP.GT.U32.AND P0, PT, R251, R162, PT ;  /* 0x000000a2fb00720c */ /* 0x000fe20003f04070 */
[--C-:B------:R-:W-:Y:S01]  /*1b8b0*/  @!P3 IMAD.IADD R165, R165, 0x1, -R251.reuse ;  /* 0x00000001a5a5b824 */ /* 0x100fe200078e0afb */
[----:B------:R-:W-:Y:S02]  /*1b8c0*/  ISETP.GT.U32.AND P3, PT, R251, R160, PT ;  /* 0x000000a0fb00720c */ /* 0x000fe40003f64070 */
[----:B--2---:R-:W-:Y:S02]  /*1b8d0*/  ISETP.GE.AND P4, PT, R24, RZ, PT ;  /* 0x000000ff1800720c */ /* 0x004fe40003f86270 */
[----:B------:R-:W2:Y:S05]  /*1b8e0*/  LDL R24, [R1+0x2494] ;  /* 0x0024940001187983 */ /* 0x000eaa0000100800 */
[--C-:B------:R-:W-:Y:S01]  /*1b8f0*/  @!P5 IMAD.IADD R161, R161, 0x1, -R251.reuse ;  /* 0x00000001a1a1d824 */ /* 0x100fe200078e0afb */
[C---:B------:R-:W-:Y:S01]  /*1b900*/  ISETP.GT.U32.AND P5, PT, R251.reuse, R168, PT ;  /* 0x000000a8fb00720c */ /* 0x040fe20003fa4070 */
[--C-:B------:R-:W-:Y:S01]  /*1b910*/  @!P0 IMAD.IADD R162, R162, 0x1, -R251.reuse ;  /* 0x00000001a2a28824 */ /* 0x100fe200078e0afb */
[C---:B------:R-:W-:Y:S01]  /*1b920*/  ISETP.GT.U32.AND P0, PT, R251.reuse, R169, PT ;  /* 0x000000a9fb00720c */ /* 0x040fe20003f04070 */
[----:B------:R-:W-:Y:S01]  /*1b930*/  @!P3 IMAD.IADD R160, R160, 0x1, -R251 ;  /* 0x00000001a0a0b824 */ /* 0x000fe200078e0afb */
[C---:B------:R-:W-:Y:S01]  /*1b940*/  ISETP.GT.U32.AND P3, PT, R251.reuse, R167, PT ;  /* 0x000000a7fb00720c */ /* 0x040fe20003f64070 */
[----:B------:R-:W-:Y:S01]  /*1b950*/  @!P4 IMAD.MOV R159, RZ, RZ, -R159 ;  /* 0x000000ffff9fc224 */ /* 0x000fe200078e0a9f */
[----:B------:R-:W-:-:S02]  /*1b960*/  ISETP.GT.U32.AND P4, PT, R251, R166, PT ;  /* 0x000000a6fb00720c */ /* 0x000fc40003f84070 */
[----:B------:R-:W-:-:S05]  /*1b970*/  IADD3 R32, R242, 0x1fa, RZ ;  /* 0x000001faf2207810 */ /* 0x000fca0007ffe0ff */
[--C-:B------:R-:W-:Y:S02]  /*1b980*/  @!P5 IMAD.IADD R168, R168, 0x1, -R251.reuse ;  /* 0x00000001a8a8d824 */ /* 0x100fe400078e0afb */
[--C-:B------:R-:W-:Y:S01]  /*1b990*/  @!P0 IMAD.IADD R169, R169, 0x1, -R251.reuse ;  /* 0x00000001a9a98824 */ /* 0x100fe200078e0afb */
[----:B------:R-:W-:Y:S01]  /*1b9a0*/  STL [R1+0x21c8], R32 ;  /* 0x0021c82001007387 */ /* 0x000fe20000100800 */
[----:B------:R-:W-:Y:S02]  /*1b9b0*/  @!P3 IMAD.IADD R167, R167, 0x1, -R251 ;  /* 0x00000001a7a7b824 */ /* 0x000fe400078e0afb */
[----:B------:R-:W-:Y:S02]  /*1b9c0*/  @!P6 IMAD.MOV R155, RZ, RZ, -R155 ;  /* 0x000000ffff9be224 */ /* 0x000fe400078e0a9b */
[----:B------:R-:W-:Y:S01]  /*1b9d0*/  @!P4 IMAD.IADD R166, R166, 0x1, -R251 ;  /* 0x00000001a6a6c824 */ /* 0x000fe200078e0afb */
[----:B------:R-:W-:Y:S01]  /*1b9e0*/  ISETP.GT.U32.AND P6, PT, R251, R165, PT ;  /* 0x000000a5fb00720c */ /* 0x000fe20003fc4070 */
[----:B------:R-:W-:Y:S01]  /*1b9f0*/  @!P1 IMAD.MOV R157, RZ, RZ, -R157 ;  /* 0x000000ffff9d9224 */ /* 0x000fe200078e0a9d */
[----:B------:R-:W2:Y:S01]  /*1ba00*/  LDL R30, [R1+0x244c] ;  /* 0x00244c00011e7983 */ /* 0x000ea20000100800 */
[----:B------:R-:W-:-:S03]  /*1ba10*/  ISETP.GE.AND P4, PT, R28, RZ, PT ;  /* 0x000000ff1c00720c */ /* 0x000fc60003f86270 */
[----:B------:R-:W2:Y:S07]  /*1ba20*/  LDL R28, [R1+0x246c] ;  /* 0x00246c00011c7983 */ /* 0x000eae0000100800 */
        /* <DEDUP_REMOVED lines=13> */
[----:B------:R-:W-:Y:S01]  /*1bb00*/  ISETP.GT.U32.AND P1, PT, R251, R170, PT ;  /* 0x000000aafb00720c */ /* 0x000fe20003f24070 */
[----:B------:R-:W-:-:S12]  /*1bb10*/  @!P2 IMAD.IADD R164, R164, 0x1, -R251 ;  /* 0x00000001a4a4a824 */ /* 0x000fd800078e0afb */
[----:B------:R-:W-:Y:S02]  /*1bb20*/  @!P1 IMAD.IADD R170, R170, 0x1, -R251 ;  /* 0x00000001aaaa9824 */ /* 0x000fe400078e0afb */
[----:B------:R-:W-:Y:S01]  /*1bb30*/  @!P5 IMAD.MOV R163, RZ, RZ, -R163 ;  /* 0x000000ffffa3d224 */ /* 0x000fe200078e0aa3 */
[C---:B------:R-:W-:Y:S01]  /*1bb40*/  ISETP.GT.U32.AND P5, PT, R251.reuse, R169, PT ;  /* 0x000000a9fb00720c */ /* 0x040fe20003fa4070 */
[----:B------:R-:W-:Y:S01]  /*1bb50*/  @!P0 IMAD.MOV R164, RZ, RZ, -R164 ;  /* 0x000000ffffa48224 */ /* 0x000fe200078e0aa4 */
[C---:B------:R-:W-:Y:S02]  /*1bb60*/  ISETP.GT.U32.AND P0, PT, R251.reuse, R170, PT ;  /* 0x000000aafb00720c */ /* 0x040fe40003f04070 */
[C---:B------:R-:W-:Y:S01]  /*1bb70*/  ISETP.GT.U32.AND P2, PT, R251.reuse, R171, PT ;  /* 0x000000abfb00720c */ /* 0x040fe20003f44070 */
[----:B------:R-:W-:Y:S01]  /*1bb80*/  @!P4 IMAD.MOV R161, RZ, RZ, -R161 ;  /* 0x000000ffffa1c224 */ /* 0x000fe200078e0aa1 */
[----:B------:R-:W-:Y:S02]  /*1bb90*/  ISETP.GT.U32.AND P4, PT, R251, R167, PT ;  /* 0x000000a7fb00720c */ /* 0x000fe40003f84070 */
[----:B--2---:R-:W-:-:S02]  /*1bba0*/  ISETP.GE.AND P1, PT, R24, RZ, PT ;  /* 0x000000ff1800720c */ /* 0x004fc40003f26270 */
[----:B------:R-:W2:Y:S03]  /*1bbb0*/  LDL R24, [R1+0x247c] ;  /* 0x00247c0001187983 */ /* 0x000ea60000100800 */
[--C-:B------:R-:W-:Y:S01]  /*1bbc0*/  @!P5 IMAD.IADD R169, R169, 0x1, -R251.reuse ;  /* 0x00000001a9a9d824 */ /* 0x100fe200078e0afb */
[C---:B------:R-:W-:Y:S01]  /*1bbd0*/  ISETP.GT.U32.AND P5, PT, R251.reuse, R175, PT ;  /* 0x000000affb00720c */ /* 0x040fe20003fa4070 */
[--C-:B------:R-:W-:Y:S01]  /*1bbe0*/  @!P0 IMAD.IADD R170, R170, 0x1, -R251.reuse ;  /* 0x00000001aaaa8824 */ /* 0x100fe200078e0afb */
[----:B------:R-:W-:Y:S01]  /*1bbf0*/  ISETP.GT.U32.AND P0, PT, R251, R176, PT ;  /* 0x000000b0fb00720c */ /* 0x000fe20003f04070 */
[--C-:B------:R-:W-:Y:S02]  /*1bc00*/  @!P2 IMAD.IADD R171, R171, 0x1, -R251.reuse ;  /* 0x00000001ababa824 */ /* 0x100fe400078e0afb */
[----:B------:R-:W-:Y:S02]  /*1bc10*/  @!P6 IMAD.MOV R160, RZ, RZ, -R160 ;  /* 0x000000ffffa0e224 */ /* 0x000fe400078e0aa0 */
[----:B------:R-:W-:Y:S01]  /*1bc20*/  @!P4 IMAD.IADD R167, R167, 0x1, -R251 ;  /* 0x00000001a7a7c824 */ /* 0x000fe200078e0afb */
[----:B------:R-:W-:-:S02]  /*1bc30*/  ISETP.GT.U32.AND P6, PT, R251, R171, PT ;  /* 0x000000abfb00720c */ /* 0x000fc40003fc4070 */
[----:B------:R-:W-:-:S03]  /*1bc40*/  ISETP.GT.U32.AND P4, PT, R251, R173, PT ;  /* 0x000000adfb00720c */ /* 0x000fc60003f84070 */
[--C-:B------:R-:W-:Y:S02]  /*1bc50*/  @!P5 IMAD.IADD R175, R175, 0x1, -R251.reuse ;  /* 0x00000001afafd824 */ /* 0x100fe400078e0afb */
[----:B------:R-:W-:Y:S01]  /*1bc60*/  @!P0 IMAD.IADD R176, R176, 0x1, -R251 ;  /* 0x00000001b0b08824 */ /* 0x000fe200078e0afb */
[----:B------:R-:W-:-:S05]  /*1bc70*/  ISETP.GT.U32.AND P2, PT, R251, R166, PT ;  /* 0x000000a6fb00720c */ /* 0x000fca0003f44070 */
[--C-:B------:R-:W-:Y:S02]  /*1bc80*/  @!P6 IMAD.IADD R171, R171, 0x1, -R251.reuse ;  /* 0x00000001ababe824 */ /* 0x100fe400078e0afb */
[--C-:B------:R-:W-:Y:S01]  /*1bc90*/  @!P4 IMAD.IADD R173, R173, 0x1, -R251.reuse ;  /* 0x00000001adadc824 */ /* 0x100fe200078e0afb */
[----:B------:R-:W-:Y:S02]  /*1bca0*/  ISETP.GE.AND P6, PT, R28, RZ, PT ;  /* 0x000000ff1c00720c */ /* 0x000fe40003fc6270 */
[----:B------:R-:W2:Y:S03]  /*1bcb0*/  LDL R28, [R1+0x2454] ;  /* 0x00245400011c7983 */ /* 0x000ea60000100800 */
        /* <DEDUP_REMOVED lines=16> */
[----:B------:R-:W-:-:S11]  /*1bdc0*/  ISETP.GT.U32.AND P1, PT, R251, R177, PT ;  /* 0x000000b1fb00720c */ /* 0x000fd60003f24070 */
[----:B------:R-:W-:Y:S02]  /*1bdd0*/  @!P3 IMAD.IADD R174, R174, 0x1, -R251 ;  /* 0x00000001aeaeb824 */ /* 0x000fe400078e0afb */
[----:B------:R-:W-:-:S03]  /*1bde0*/  @!P4 IMAD.MOV R168, RZ, RZ, -R168 ;  /* 0x000000ffffa8c224 */ /* 0x000fc600078e0aa8 */
[----:B------:R-:W-:Y:S01]  /*1bdf0*/  ISETP.GT.U32.AND P4, PT, R251, R174, PT ;  /* 0x000000aefb00720c */ /* 0x000fe20003f84070 */
[----:B------:R-:W-:Y:S01]  /*1be00*/  @!P1 IMAD.IADD R177, R177, 0x1, -R251 ;  /* 0x00000001b1b19824 */ /* 0x000fe200078e0afb */
[C---:B------:R-:W-:Y:S01]  /*1be10*/  ISETP.GT.U32.AND P1, PT, R251.reuse, R172, PT ;  /* 0x000000acfb00720c */ /* 0x040fe20003f24070 */
[----:B------:R-:W-:Y:S01]  /*1be20*/  @!P2 IMAD.MOV R166, RZ, RZ, -R166 ;  /* 0x000000ffffa6a224 */ /* 0x000fe200078e0aa6 */
[----:B------:R-:W-:Y:S02]  /*1be30*/  ISETP.GT.U32.AND P2, PT, R251, R173, PT ;  /* 0x000000adfb00720c */ /* 0x000fe40003f44070 */
[----:B--2---:R-:W-:-:S13]  /*1be40*/  ISETP.GE.AND P3, PT, R24, RZ, PT ;  /* 0x000000ff1800720c */ /* 0x004fda0003f66270 */
[----:B------:R-:W-:Y:S01]  /*1be50*/  @!P3 IMAD.MOV R169, RZ, RZ, -R169 ;  /* 0x000000ffffa9b224 */ /* 0x000fe200078e0aa9 */
[C---:B------:R-:W-:Y:S01]  /*1be60*/  ISETP.GT.U32.AND P3, PT, R251.reuse, R175, PT ;  /* 0x000000affb00720c */ /* 0x040fe20003f64070 */
[--C-:B------:R-:W-:Y:S01]  /*1be70*/  @!P4 IMAD.IADD R174, R174, 0x1, -R251.reuse ;  /* 0x00000001aeaec824 */ /* 0x100fe200078e0afb */
[C---:B------:R-:W-:Y:S01]  /*1be80*/  ISETP.GT.U32.AND P4, PT, R251.reuse, R181, PT ;  /* 0x000000b5fb00720c */ /* 0x040fe20003f84070 */
[----:B------:R-:W-:Y:S01]  /*1be90*/  @!P5 IMAD.MOV R170, RZ, RZ, -R170 ;  /* 0x000000ffffaad224 */ /* 0x000fe200078e0aaa */
[C---:B------:R-:W-:Y:S01]  /*1bea0*/  ISETP.GT.U32.AND P5, PT, R251.reuse, R177, PT ;  /* 0x000000b1fb00720c */ /* 0x040fe20003fa4070 */
[--C-:B------:R-:W-:Y:S01]  /*1beb0*/  @!P1 IMAD.IADD R172, R172, 0x1, -R251.reuse ;  /* 0x00000001acac9824 */ /* 0x100fe200078e0afb */
[----:B------:R-:W-:Y:S01]  /*1bec0*/  ISETP.GT.U32.AND P1, PT, R251, R179, PT ;  /* 0x000000b3fb00720c */ /* 0x000fe20003f24070 */
[----:B------:R-:W-:-:S06]  /*1bed0*/  @!P2 IMAD.IADD R173, R173, 0x1, -R251 ;  /* 0x00000001adada824 */ /* 0x000fcc00078e0afb */
[--C-:B------:R-:W-:Y:S01]  /*1bee0*/  @!P3 IMAD.IADD R175, R175, 0x1, -R251.reuse ;  /* 0x00000001afafb824 */ /* 0x100fe200078e0afb */
[C---:B------:R-:W-:Y:S02]  /*1bef0*/  ISETP.GT.U32.AND P3, PT, R251.reuse, R182, PT ;  /* 0x000000b6fb00720c */ /* 0x040fe40003f64070 */
[----:B------:R-:W-:Y:S01]  /*1bf00*/  ISETP.GT.U32.AND P2, PT, R251, R180, PT ;  /* 0x000000b4fb00720c */ /* 0x000fe20003f44070 */
[--C-:B------:R-:W-:Y:S02]  /*1bf10*/  @!P4 IMAD.IADD R181, R181, 0x1, -R251.reuse ;  /* 0x00000001b5b5c824 */ /* 0x100fe400078e0afb */
[--C-:B------:R-:W-:Y:S01]  /*1bf20*/  @!P5 IMAD.IADD R177, R177, 0x1, -R251.reuse ;  /* 0x00000001b1b1d824 */ /* 0x100fe200078e0afb */
[----:B------:R-:W-:Y:S01]  /*1bf30*/  ISETP.GE.AND P5, PT, R30, RZ, PT ;  /* 0x000000ff1e00720c */ /* 0x000fe20003fa6270 */
[--C-:B------:R-:W-:Y:S01]  /*1bf40*/  @!P1 IMAD.IADD R179, R179, 0x1, -R251.reuse ;  /* 0x00000001b3b39824 */ /* 0x100fe200078e0afb */
[----:B------:R-:W2:Y:S05]  /*1bf50*/  LDL R30, [R1+0x2444] ;  /* 0x00244400011e7983 */ /* 0x000eaa0000100800 */
[--C-:B------:R-:W-:Y:S01]  /*1bf60*/  @!P3 IMAD.IADD R182, R182, 0x1, -R251.reuse ;  /* 0x00000001b6b6b824 */ /* 0x100fe200078e0afb */
[----:B------:R-:W-:Y:S01]  /*1bf70*/  ISETP.GE.AND P1, PT, R28, RZ, PT ;  /* 0x000000ff1c00720c */ /* 0x000fe20003f26270 */
[----:B------:R-:W-:Y:S01]  /*1bf80*/  @!P2 IMAD.IADD R180, R180, 0x1, -R251 ;  /* 0x00000001b4b4a824 */ /* 0x000fe200078e0afb */
[----:B------:R-:W2:Y:S01]  /*1bf90*/  LDL R28, [R1+0x243c] ;  /* 0x00243c00011c7983 */ /* 0x000ea20000100800 */
[----:B------:R-:W-:Y:S01]  /*1bfa0*/  @!P0 IMAD.MOV R171, RZ, RZ, -R171 ;  /* 0x000000ffffab8224 */ /* 0x000fe200078e0aab */
[----:B------:R-:W-:-:S13]  /*1bfb0*/  ISETP.GT.U32.AND P0, PT, R251, R178, PT ;  /* 0x000000b2fb00720c */ /* 0x000fda0003f04070 */
        /* <DEDUP_REMOVED lines=16> */
[C---:B------:R-:W-:Y:S01]  /*1c0c0*/  ISETP.GT.U32.AND P5, PT, R251.reuse, R178, PT ;  /* 0x000000b2fb00720c */ /* 0x040fe20003fa4070 */
[----:B------:R-:W-:Y:S01]  /*1c0d0*/  @!P0 IMAD.MOV R173, RZ, RZ, -R173 ;  /* 0x000000ffffad8224 */ /* 0x000fe200078e0aad */
[----:B------:R-:W-:-:S05]  /*1c0e0*/  ISETP.GT.U32.AND P0, PT, R251, R179, PT ;  /* 0x000000b3fb00720c */ /* 0x000fca0003f04070 */
[--C-:B------:R-:W-:Y:S01]  /*1c0f0*/  @!P6 IMAD.IADD R176, R176, 0x1, -R251.reuse ;  /* 0x00000001b0b0e824 */ /* 0x100fe200078e0afb */
[C---:B------:R-:W-:Y:S01]  /*1c100*/  ISETP.GT.U32.AND P6, PT, R251.reuse, R183, PT ;  /* 0x000000b7fb00720c */ /* 0x040fe20003fc4070 */
[--C-:B------:R-:W-:Y:S01]  /*1c110*/  @!P1 IMAD.IADD R180, R180, 0x1, -R251.reuse ;  /* 0x00000001b4b49824 */ /* 0x100fe200078e0afb */
[----:B------:R-:W-:Y:S01]  /*1c120*/  ISETP.GT.U32.AND P1, PT, R251, R187, PT ;  /* 0x000000bbfb00720c */ /* 0x000fe20003f24070 */
[--C-:B------:R-:W-:Y:S01]  /*1c130*/  @!P2 IMAD.IADD R181, R181, 0x1, -R251.reuse ;  /* 0x00000001b5b5a824 */ /* 0x100fe200078e0afb */
[C---:B------:R-:W-:Y:S01]  /*1c140*/  ISETP.GT.U32.AND P2, PT, R251.reuse, R188, PT ;  /* 0x000000bcfb00720c */ /* 0x040fe20003f44070 */
[--C-:B------:R-:W-:Y:S01]  /*1c150*/  @!P5 IMAD.IADD R178, R178, 0x1, -R251.reuse ;  /* 0x00000001b2b2d824 */ /* 0x100fe200078e0afb */
[----:B------:R-:W-:Y:S01]  /*1c160*/  ISETP.GT.U32.AND P5, PT, R251, R185, PT ;  /* 0x000000b9fb00720c */ /* 0x000fe20003fa4070 */
[----:B------:R-:W-:Y:S01]  /*1c170*/  @!P0 IMAD.IADD R179, R179, 0x1, -R251 ;  /* 0x00000001b3b38824 */ /* 0x000fe200078e0afb */
[----:B------:R-:W-:-:S05]  /*1c180*/  ISETP.GT.U32.AND P0, PT, R251, R186, PT ;  /* 0x000000bafb00720c */ /* 0x000fca0003f04070 */
[----:B------:R-:W-:Y:S01]  /*1c190*/  @!P6 IMAD.IADD R183, R183, 0x1, -R251 ;  /* 0x00000001b7b7e824 */ /* 0x000fe200078e0afb */
[----:B------:R-:W-:-:S04]  /*1c1a0*/  IADD3 R31, R242, 0x1fb, RZ ;  /* 0x000001fbf21f7810 */ /* 0x000fc80007ffe0ff */
[----:B------:R-:W-:Y:S01]  /*1c1b0*/  ISETP.GT.U32.AND P6, PT, R251, R183, PT ;  /* 0x000000b7fb00720c */ /* 0x000fe20003fc4070 */
[--C-:B------:R-:W-:Y:S01]  /*1c1c0*/  @!P1 IMAD.IADD R187, R187, 0x1, -R251.reuse ;  /* 0x00000001bbbb9824 */ /* 0x100fe200078e0afb */
[----:B------:R1:W-:Y:S01]  /*1c1d0*/  STL [R1+0x21c4], R31 ;  /* 0x0021c41f01007387 */ /* 0x0003e20000100800 */
[--C-:B------:R-:W-:Y:S02]  /*1c1e0*/  @!P2 IMAD.IADD R188, R188, 0x1, -R251.reuse ;  /* 0x00000001bcbca824 */ /* 0x100fe400078e0afb */
[--C-:B------:R-:W-:Y:S01]  /*1c1f0*/  @!P5 IMAD.IADD R185, R185, 0x1, -R251.reuse ;  /* 0x00000001b9b9d824 */ /* 0x100fe200078e0afb */
[----:B------:R-:W4:Y:S01]  /*1c200*/  LDL R39, [R1+0x23d8] ;  /* 0x0023d80001277983 */ /* 0x000f220000100800 */
[----:B------:R-:W-:Y:S02]  /*1c210*/  @!P0 IMAD.IADD R186, R186, 0x1, -R251 ;  /* 0x00000001baba8824 */ /* 0x000fe400078e0afb */
[----:B------:R-:W-:-:S04]  /*1c220*/  @!P3 IMAD.MOV R177, RZ, RZ, -R177 ;  /* 0x000000ffffb1b224 */ /* 0x000fc800078e0ab1 */
[--C-:B------:R-:W-:Y:S01]  /*1c230*/  @!P6 IMAD.IADD R183, R183, 0x1, -R251.reuse ;  /* 0x00000001b7b7e824 */ /* 0x100fe200078e0afb */
[----:B------:R-:W-:Y:S01]  /*1c240*/  ISETP.GT.U32.AND P3, PT, R251, R184, PT ;  /* 0x000000b8fb00720c */ /* 0x000fe20003f64070 */
[----:B------:R-:W-:Y:S01]  /*1c250*/  @!P4 IMAD.MOV R176, RZ, RZ, -R176 ;  /* 0x000000ffffb0c224 */ /* 0x000fe200078e0ab0 */
[----:B------:R-:W4:Y:S11]  /*1c260*/  LDL R40, [R1+0x23ac] ;  /* 0x0023ac0001287983 */ /* 0x000f360000100800 */
[----:B------:R-:W-:Y:S01]  /*1c270*/  @!P3 IMAD.IADD R184, R184, 0x1, -R251 ;  /* 0x00000001b8b8b824 */ /* 0x000fe200078e0afb */
[----:B--2---:R-:W-:-:S02]  /*1c280*/  ISETP.GE.AND P6, PT, R30, RZ, PT ;  /* 0x000000ff1e00720c */ /* 0x004fc40003fc6270 */
[----:B------:R-:W2:Y:S01]  /*1c290*/  LDL R30, [R1+0x2414] ;  /* 0x00241400011e7983 */ /* 0x000ea20000100800 */
[----:B------:R-:W-:-:S03]  /*1c2a0*/  ISETP.GE.AND P5, PT, R28, RZ, PT ;  /* 0x000000ff1c00720c */ /* 0x000fc60003fa6270 */
[----:B------:R-:W2:Y:S01]  /*1c2b0*/  LDL R28, [R1+0x23fc] ;  /* 0x0023fc00011c7983 */ /* 0x000ea20000100800 */
[----:B------:R-:W-:-:S03]  /*1c2c0*/  ISETP.GE.AND P3, PT, R29, RZ, PT ;  /* 0x000000ff1d00720c */ /* 0x000fc60003f66270 */
        /* <DEDUP_REMOVED lines=16> */
[----:B------:R-:W-:Y:S01]  /*1c3d0*/  @!P4 IMAD.IADD R182, R182, 0x1, -R251 ;  /* 0x00000001b6b6c824 */ /* 0x000fe200078e0afb */
[C---:B------:R-:W-:Y:S01]  /*1c3e0*/  ISETP.GT.U32.AND P4, PT, R251.reuse, R189, PT ;  /* 0x000000bdfb00720c */ /* 0x040fe20003f84070 */
[----:B------:R-:W-:Y:S01]  /*1c3f0*/  @!P2 IMAD.MOV R183, RZ, RZ, -R183 ;  /* 0x000000ffffb7a224 */ /* 0x000fe200078e0ab7 */
[C---:B------:R-:W-:Y:S01]  /*1c400*/  ISETP.GT.U32.AND P2, PT, R251.reuse, R190, PT ;  /* 0x000000befb00720c */ /* 0x040fe20003f44070 */
[--C-:B------:R-:W-:Y:S01]  /*1c410*/  @!P5 IMAD.IADD R186, R186, 0x1, -R251.reuse ;  /* 0x00000001babad824 */ /* 0x100fe200078e0afb */
[C---:B------:R-:W-:Y:S01]  /*1c420*/  ISETP.GT.U32.AND P5, PT, R251.reuse, R192, PT ;  /* 0x000000c0fb00720c */ /* 0x040fe20003fa4070 */
[--C-:B------:R-:W-:Y:S01]  /*1c430*/  @!P6 IMAD.IADD R188, R188, 0x1, -R251.reuse ;  /* 0x00000001bcbce824 */ /* 0x100fe200078e0afb */
[----:B------:R-:W-:Y:S01]  /*1c440*/  ISETP.GT.U32.AND P6, PT, R251, R194, PT ;  /* 0x000000c2fb00720c */ /* 0x000fe20003fc4070 */
[--C-:B------:R-:W-:Y:S01]  /*1c450*/  @!P3 IMAD.IADD R185, R185, 0x1, -R251.reuse ;  /* 0x00000001b9b9b824 */ /* 0x100fe200078e0afb */
[----:B------:R-:W-:Y:S01]  /*1c460*/  ISETP.GT.U32.AND P3, PT, R251, R191, PT ;  /* 0x000000bffb00720c */ /* 0x000fe20003f64070 */
[----:B------:R-:W-:Y:S01]  /*1c470*/  @!P0 IMAD.IADD R187, R187, 0x1, -R251 ;  /* 0x00000001bbbb8824 */ /* 0x000fe200078e0afb */
[----:B------:R-:W-:-:S03]  /*1c480*/  ISETP.GT.U32.AND P0, PT, R251, R193, PT ;  /* 0x000000c1fb00720c */ /* 0x000fc60003f04070 */
[--C-:B------:R-:W-:Y:S01]  /*1c490*/  @!P4 IMAD.IADD R189, R189, 0x1, -R251.reuse ;  /* 0x00000001bdbdc824 */ /* 0x100fe200078e0afb */
[C---:B------:R-:W-:Y:S01]  /*1c4a0*/  ISETP.GT.U32.AND P4, PT, R251.reuse, R184, PT ;  /* 0x000000b8fb00720c */ /* 0x040fe20003f84070 */
[--C-:B------:R-:W-:Y:S01]  /*1c4b0*/  @!P2 IMAD.IADD R190, R190, 0x1, -R251.reuse ;  /* 0x00000001bebea824 */ /* 0x100fe200078e0afb */
[----:B------:R-:W-:Y:S01]  /*1c4c0*/  ISETP.GT.U32.AND P2, PT, R251, R195, PT ;  /* 0x000000c3fb00720c */ /* 0x000fe20003f44070 */
[--C-:B------:R-:W-:Y:S02]  /*1c4d0*/  @!P5 IMAD.IADD R192, R192, 0x1, -R251.reuse ;  /* 0x00000001c0c0d824 */ /* 0x100fe400078e0afb */
[--C-:B------:R-:W-:Y:S02]  /*1c4e0*/  @!P6 IMAD.IADD R194, R194, 0x1, -R251.reuse ;  /* 0x00000001c2c2e824 */ /* 0x100fe400078e0afb */
[--C-:B------:R-:W-:Y:S02]  /*1c4f0*/  @!P3 IMAD.IADD R191, R191, 0x1, -R251.reuse ;  /* 0x00000001bfbfb824 */ /* 0x100fe400078e0afb */
[----:B------:R-:W-:-:S04]  /*1c500*/  @!P0 IMAD.IADD R193, R193, 0x1, -R251 ;  /* 0x00000001c1c18824 */ /* 0x000fc800078e0afb */
[--C-:B------:R-:W-:Y:S02]  /*1c510*/  @!P4 IMAD.IADD R184, R184, 0x1, -R251.reuse ;  /* 0x00000001b8b8c824 */ /* 0x100fe400078e0afb */
[----:B------:R-:W-:Y:S01]  /*1c520*/  @!P1 IMAD.MOV R182, RZ, RZ, -R182 ;  /* 0x000000ffffb69224 */ /* 0x000fe200078e0ab6 */
[----:B------:R-:W-:Y:S01]  /*1c530*/  ISETP.GT.U32.AND P1, PT, R251, R189, PT ;  /* 0x000000bdfb00720c */ /* 0x000fe20003f24070 */
[----:B------:R-:W-:-:S12]  /*1c540*/  @!P2 IMAD.IADD R195, R195, 0x1, -R251 ;  /* 0x00000001c3c3a824 */ /* 0x000fd800078e0afb */
[----:B------:R-:W-:Y:S01]  /*1c550*/  @!P1 IMAD.IADD R189, R189, 0x1, -R251 ;  /* 0x00000001bdbd9824 */ /* 0x000fe200078e0afb */
[----:B--2---:R-:W-:Y:S02]  /*1c560*/  ISETP.GE.AND P4, PT, R30, RZ, PT ;  /* 0x000000ff1e00720c */ /* 0x004fe40003f86270 */
[----:B------:R-:W2:Y:S01]  /*1c570*/  LDL R30, [R1+0x23d4] ;  /* 0x0023d400011e7983 */ /* 0x000ea20000100800 */
[----:B------:R-:W-:-:S03]  /*1c580*/  ISETP.GE.AND P3, PT, R28, RZ, PT ;  /* 0x000000ff1c00720c */ /* 0x000fc60003f66270 */
[----:B------:R-:W2:Y:S01]  /*1c590*/  LDL R28, [R1+0x23b8] ;  /* 0x0023b800011c7983 */ /* 0x000ea20000100800 */
[----:B------:R-:W-:-:S03]  /*1c5a0*/  ISETP.GE.AND P1, PT, R29, RZ, PT ;  /* 0x000000ff1d00720c */ /* 0x000fc60003f26270 */
[----:B------:R-:W2:Y:S01]  /*1c5b0*/  LDL R29, [R1+0x23bc] ;  /* 0x0023bc00011d7983 */ /* 0x000ea20000100800 */
[----:B---3--:R-:W-:-:S03]  /*1c5c0*/  ISETP.GE.AND P0, PT, R27, RZ, PT ;  /* 0x000000ff1b00720c */ /* 0x008fc60003f06270 */
[----:B------:R-:W3:Y:S01]  /*1c5d0*/  LDL R27, [R1+0x23b4] ;  /* 0x0023b400011b7983 */ /* 0x000ee20000100800 */
[----:B----4-:R-:W-:Y:S02]  /*1c5e0*/  ISETP.GE.AND P5, PT, R25, RZ, PT ;  /* 0x000000ff1900720c */ /* 0x010fe40003fa6270 */
[----:B------:R-:W-:Y:S02]  /*1c5f0*/  ISETP.GE.AND P6, PT, R26, RZ, PT ;  /* 0x000000ff1a00720c */ /* 0x000fe40003fc6270 */
[----:B------:R-:W4:Y:S09]  /*1c600*/  LDL R26, [R1+0x23b0] ;  /* 0x0023b000011a7983 */ /* 0x000f320000100800 */
[----:B------:R-:W-:Y:S01]  /*1c610*/  @!P5 IMAD.MOV R187, RZ, RZ, -R187 ;  /* 0x000000ffffbbd224 */ /* 0x000fe200078e0abb */
        /* <DEDUP_REMOVED lines=11> */
[----:B------:R-:W-:-:S07]  /*1c6d0*/  ISETP.GT.U32.AND P6, PT, R251, R196, PT ;  /* 0x000000c4fb00720c */ /* 0x000fce0003fc4070 */
[--C-:B------:R-:W-:Y:S01]  /*1c6e0*/  @!P4 IMAD.IADD R193, R193, 0x1, -R251.reuse ;  /* 0x00000001c1c1c824 */ /* 0x100fe200078e0afb */
[----:B------:R-:W-:Y:S01]  /*1c6f0*/  ISETP.GT.U32.AND P4, PT, R251, R200, PT ;  /* 0x000000c8fb00720c */ /* 0x000fe20003f84070 */
[--C-:B------:R-:W-:Y:S01]  /*1c700*/  @!P1 IMAD.IADD R191, R191, 0x1, -R251.reuse ;  /* 0x00000001bfbf9824 */ /* 0x100fe200078e0afb */
[C---:B------:R-:W-:Y:S01]  /*1c710*/  ISETP.GT.U32.AND P1, PT, R251.reuse, R198, PT ;  /* 0x000000c6fb00720c */ /* 0x040fe20003f24070 */
[----:B------:R-:W-:Y:S01]  /*1c720*/  @!P3 IMAD.IADD R192, R192, 0x1, -R251 ;  /* 0x00000001c0c0b824 */ /* 0x000fe200078e0afb */
[C---:B------:R-:W-:Y:S02]  /*1c730*/  ISETP.GT.U32.AND P3, PT, R251.reuse, R199, PT ;  /* 0x000000c7fb00720c */ /* 0x040fe40003f64070 */
[C---:B------:R-:W-:Y:S01]  /*1c740*/  ISETP.GT.U32.AND P2, PT, R251.reuse, R190, PT ;  /* 0x000000befb00720c */ /* 0x040fe20003f44070 */
[----:B------:R-:W-:Y:S01]  /*1c750*/  @!P0 IMAD.MOV R188, RZ, RZ, -R188 ;  /* 0x000000ffffbc8224 */ /* 0x000fe200078e0abc */
[----:B------:R-:W-:-:S05]  /*1c760*/  ISETP.GT.U32.AND P0, PT, R251, R194, PT ;  /* 0x000000c2fb00720c */ /* 0x000fca0003f04070 */
[--C-:B------:R-:W-:Y:S02]  /*1c770*/  @!P4 IMAD.IADD R200, R200, 0x1, -R251.reuse ;  /* 0x00000001c8c8c824 */ /* 0x100fe400078e0afb */
[--C-:B------:R-:W-:Y:S02]  /*1c780*/  @!P6 IMAD.IADD R196, R196, 0x1, -R251.reuse ;  /* 0x00000001c4c4e824 */ /* 0x100fe400078e0afb */
[--C-:B------:R-:W-:Y:S02]  /*1c790*/  @!P1 IMAD.IADD R198, R198, 0x1, -R251.reuse ;  /* 0x00000001c6c69824 */ /* 0x100fe400078e0afb */
[--C-:B------:R-:W-:Y:S02]  /*1c7a0*/  @!P3 IMAD.IADD R199, R199, 0x1, -R251.reuse ;  /* 0x00000001c7c7b824 */ /* 0x100fe400078e0afb */
[--C-:B------:R-:W-:Y:S01]  /*1c7b0*/  @!P2 IMAD.IADD R190, R190, 0x1, -R251.reuse ;  /* 0x00000001bebea824 */ /* 0x100fe200078e0afb */
[C---:B------:R-:W-:Y:S01]  /*1c7c0*/  ISETP.GT.U32.AND P2, PT, R251.reuse, R197, PT ;  /* 0x000000c5fb00720c */ /* 0x040fe20003f44070 */
[----:B------:R-:W-:Y:S01]  /*1c7d0*/  @!P0 IMAD.IADD R194, R194, 0x1, -R251 ;  /* 0x00000001c2c28824 */ /* 0x000fe200078e0afb */
[----:B------:R-:W-:-:S11]  /*1c7e0*/  ISETP.GT.U32.AND P0, PT, R251, R201, PT ;  /* 0x000000c9fb00720c */ /* 0x000fd60003f04070 */
[----:B------:R-:W-:Y:S01]  /*1c7f0*/  @!P2 IMAD.IADD R197, R197, 0x1, -R251 ;  /* 0x00000001c5c5a824 */ /* 0x000fe200078e0afb */
[----:B--2---:R-:W-:Y:S02]  /*1c800*/  ISETP.GE.AND P6, PT, R30, RZ, PT ;  /* 0x000000ff1e00720c */ /* 0x004fe40003fc6270 */
[----:B------:R-:W2:Y:S01]  /*1c810*/  LDL R30, [R1+0x2390] ;  /* 0x00239000011e7983 */ /* 0x000ea20000100800 */
[----:B------:R-:W-:-:S03]  /*1c820*/  ISETP.GE.AND P1, PT, R28, RZ, PT ;  /* 0x000000ff1c00720c */ /* 0x000fc60003f26270 */
[----:B------:R-:W2:Y:S01]  /*1c830*/  LDL R28, [R1+0x238c] ;  /* 0x00238c00011c7983 */ /* 0x000ea20000100800 */
[----:B------:R-:W-:-:S06]  /*1c840*/  @!P0 IMAD.IADD R201, R201, 0x1, -R251 ;  /* 0x00000001c9c98824 */ /* 0x000fcc00078e0afb */
[----:B------:R-:W-:Y:S01]  /*1c850*/  @!P6 IMAD.MOV R191, RZ, RZ, -R191 ;  /* 0x000000ffffbfe224 */ /* 0x000fe200078e0abf */
[----:B------:R-:W-:Y:S02]  /*1c860*/  ISETP.GE.AND P2, PT, R29, RZ, PT ;  /* 0x000000ff1d00720c */ /* 0x000fe40003f46270 */
[----:B------:R-:W-:Y:S02]  /*1c870*/  IADD3 R29, R242, 0x1fc, RZ ;  /* 0x000001fcf21d7810 */ /* 0x000fe40007ffe0ff */
[----:B------:R-:W-:-:S13]  /*1c880*/  ISETP.GT.U32.AND P6, PT, R251, R201, PT ;  /* 0x000000c9fb00720c */ /* 0x000fda0003fc4070 */
[----:B------:R-:W-:Y:S01]  /*1c890*/  @!P6 IMAD.IADD R201, R201, 0x1, -R251 ;  /* 0x00000001c9c9e824 */ /* 0x000fe200078e0afb */
[----:B------:R-:W-:Y:S02]  /*1c8a0*/  ISETP.GE.AND P6, PT, R40, RZ, PT ;  /* 0x000000ff2800720c */ /* 0x000fe40003fc6270 */
[----:B---3--:R-:W-:Y:S02]  /*1c8b0*/  ISETP.GE.AND P3, PT, R27, RZ, PT ;  /* 0x000000ff1b00720c */ /* 0x008fe40003f66270 */
[----:B------:R-:W3:Y:S01]  /*1c8c0*/  LDL R27, [R1+0x2384] ;  /* 0x00238400011b7983 */ /* 0x000ee20000100800 */
[----:B----4-:R-:W-:-:S03]  /*1c8d0*/  ISETP.GE.AND P4, PT, R26, RZ, PT ;  /* 0x000000ff1a00720c */ /* 0x010fc60003f86270 */
[----:B------:R-:W4:Y:S10]  /*1c8e0*/  LDL R26, [R1+0x2378] ;  /* 0x00237800011a7983 */ /* 0x000f340000100800 */
[----:B------:R-:W-:Y:S01]  /*1c8f0*/  @!P4 IMAD.MOV R195, RZ, RZ, -R195 ;  /* 0x000000ffffc3c224 */ /* 0x000fe200078e0ac3 */
[----:B------:R-:W-:Y:S01]  /*1c900*/  ISETP.GT.U32.AND P4, PT, R251, R202, PT ;  /* 0x000000cafb00720c */ /* 0x000fe20003f84070 */
[----:B------:R1:W-:Y:S04]  /*1c910*/  STL [R1+0x21c0], R29 ;  /* 0x0021c01d01007387 */ /* 0x0003e80000100800 */
[----:B------:R-:W4:Y:S01]  /*1c920*/  LDL R40, [R1+0x236c] ;  /* 0x00236c0001287983 */ /* 0x000f220000100800 */
[----:B------:R-:W-:-:S07]  /*1c930*/  @!P5 IMAD.MOV R190, RZ, RZ, -R190 ;  /* 0x000000ffffbed224 */ /* 0x000fce00078e0abe */
[----:B------:R-:W-:Y:S01]  /*1c940*/  @!P4 IMAD.IADD R202, R202, 0x1, -R251 ;  /* 0x00000001cacac824 */ /* 0x000fe200078e0afb */
[----:B------:R-:W-:Y:S01]  /*1c950*/  ISETP.GE.AND P4, PT, R39, RZ, PT ;  /* 0x000000ff2700720c */ /* 0x000fe20003f86270 */
[----:B------:R-:W-:Y:S01]  /*1c960*/  @!P2 IMAD.MOV R192, RZ, RZ, -R192 ;  /* 0x000000ffffc0a224 */ /* 0x000fe200078e0ac0 */
[----:B------:R-:W4:Y:S01]  /*1c970*/  LDL R39, [R1+0x2364] ;  /* 0x0023640001277983 */ /* 0x000f220000100800 */
[C---:B------:R-:W-:Y:S02]  /*1c980*/  ISETP.GT.U32.AND P0, PT, R251.reuse, R196, PT ;  /* 0x000000c4fb00720c */ /* 0x040fe40003f04070 */
[C---:B------:R-:W-:Y:S01]  /*1c990*/  ISETP.GT.U32.AND P5, PT, R251.reuse, R197, PT ;  /* 0x000000c5fb00720c */ /* 0x040fe20003fa4070 */
[----:B------:R-:W-:Y:S01]  /*1c9a0*/  @!P3 IMAD.MOV R194, RZ, RZ, -R194 ;  /* 0x000000ffffc2b224 */ /* 0x000fe200078e0ac2 */
[C---:B------:R-:W-:Y:S01]  /*1c9b0*/  ISETP.GT.U32.AND P2, PT, R251.reuse, R198, PT ;  /* 0x000000c6fb00720c */ /* 0x040fe20003f44070 */
[----:B------:R-:W4:Y:S01]  /*1c9c0*/  LDL R41, [R1+0x232c] ;  /* 0x00232c0001297983 */ /* 0x000f220000100800 */
[----:B------:R-:W-:Y:S01]  /*1c9d0*/  ISETP.GT.U32.AND P3, PT, R251, R200, PT ;  /* 0x000000c8fb00720c */ /* 0x000fe20003f64070 */
[----:B------:R-:W-:-:S02]  /*1c9e0*/  @!P1 IMAD.MOV R193, RZ, RZ, -R193 ;  /* 0x000000ffffc19224 */ /* 0x000fc400078e0ac1 */
[----:B------:R-:W4:Y:S04]  /*1c9f0*/  LDL R42, [R1+0x22fc] ;  /* 0x0022fc00012a7983 */ /* 0x000f280000100800 */
[--C-:B------:R-:W-:Y:S01]  /*1ca00*/  @!P0 IMAD.IADD R196, R196, 0x1, -R251.reuse ;  /* 0x00000001c4c48824 */ /* 0x100fe200078e0afb */
[----:B------:R-:W-:Y:S01]  /*1ca10*/  ISETP.GT.U32.AND P0, PT, R251, R203, PT ;  /* 0x000000cbfb00720c */ /* 0x000fe20003f04070 */
[--C-:B------:R-:W-:Y:S01]  /*1ca20*/  @!P5 IMAD.IADD R197, R197, 0x1, -R251.reuse ;  /* 0x00000001c5c5d824 */ /* 0x100fe200078e0afb */
[C---:B------:R-:W-:Y:S01]  /*1ca30*/  ISETP.GT.U32.AND P5, PT, R251.reuse, R204, PT ;  /* 0x000000ccfb00720c */ /* 0x040fe20003fa4070 */
[--C-:B------:R-:W-:Y:S01]  /*1ca40*/  @!P2 IMAD.IADD R198, R198, 0x1, -R251.reuse ;  /* 0x00000001c6c6a824 */ /* 0x100fe200078e0afb */
[C---:B------:R-:W-:Y:S01]  /*1ca50*/  ISETP.GT.U32.AND P2, PT, R251.reuse, R205, PT ;  /* 0x000000cdfb00720c */ /* 0x040fe20003f44070 */
[----:B------:R-:W-:Y:S01]  /*1ca60*/  @!P3 IMAD.IADD R200, R200, 0x1, -R251 ;  /* 0x00000001c8c8b824 */ /* 0x000fe200078e0afb */
[----:B------:R-:W-:-:S07]  /*1ca70*/  ISETP.GT.U32.AND P3, PT, R251, R207, PT ;  /* 0x000000cffb00720c */ /* 0x000fce0003f64070 */
[--C-:B------:R-:W-:Y:S02]  /*1ca80*/  @!P0 IMAD.IADD R203, R203, 0x1, -R251.reuse ;  /* 0x00000001cbcb8824 */ /* 0x100fe400078e0afb */
[--C-:B------:R-:W-:Y:S02]  /*1ca90*/  @!P5 IMAD.IADD R204, R204, 0x1, -R251.reuse ;  /* 0x00000001ccccd824 */ /* 0x100fe400078e0afb */
[--C-:B------:R-:W-:Y:S02]  /*1caa0*/  @!P2 IMAD.IADD R205, R205, 0x1, -R251.reuse ;  /* 0x00000001cdcda824 */ /* 0x100fe400078e0afb */
[----:B------:R-:W-:Y:S02]  /*1cab0*/  @!P3 IMAD.IADD R207, R207, 0x1, -R251 ;  /* 0x00000001cfcfb824 */ /* 0x000fe400078e0afb */
[----:B------:R-:W-:-:S03]  /*1cac0*/  @!P6 IMAD.MOV R196, RZ, RZ, -R196 ;  /* 0x000000ffffc4e224 */ /* 0x000fc600078e0ac4 */
[----:B------:R-:W-:Y:S02]  /*1cad0*/  ISETP.GT.U32.AND P6, PT, R251, R207, PT ;  /* 0x000000cffb00720c */ /* 0x000fe40003fc4070 */
[----:B--2---:R-:W-:Y:S02]  /*1cae0*/  ISETP.GE.AND P0, PT, R30, RZ, PT ;  /* 0x000000ff1e00720c */ /* 0x004fe40003f06270 */
[----:B------:R-:W2:Y:S01]  /*1caf0*/  LDL R30, [R1+0x2358] ;  /* 0x00235800011e7983 */ /* 0x000ea20000100800 */
[----:B------:R-:W-:-:S03]  /*1cb00*/  ISETP.GE.AND P5, PT, R28, RZ, PT ;  /* 0x000000ff1c00720c */ /* 0x000fc60003fa6270 */
[----:B------:R-:W2:Y:S05]  /*1cb10*/  LDL R28, [R1+0x2348] ;  /* 0x00234800011c7983 */ /* 0x000eaa0000100800 */
        /* <DEDUP_REMOVED lines=18> */
[----:B------:R-:W-:Y:S01]  /*1cc40*/  ISETP.GT.U32.AND P5, PT, R251, R205, PT ;  /* 0x000000cdfb00720c */ /* 0x000fe20003fa4070 */
[----:B------:R-:W-:-:S06]  /*1cc50*/  @!P2 IMAD.MOV R200, RZ, RZ, -R200 ;  /* 0x000000ffffc8a224 */ /* 0x000fcc00078e0ac8 */
[----:B------:R-:W-:Y:S01]  /*1cc60*/  @!P1 IMAD.MOV R201, RZ, RZ, -R201 ;  /* 0x000000ffffc99224 */ /* 0x000fe200078e0ac9 */
[C---:B------:R-:W-:Y:S02]  /*1cc70*/  ISETP.GT.U32.AND P1, PT, R251.reuse, R208, PT ;  /* 0x000000d0fb00720c */ /* 0x040fe40003f24070 */
[----:B------:R-:W-:Y:S01]  /*1cc80*/  ISETP.GT.U32.AND P2, PT, R251, R206, PT ;  /* 0x000000cefb00720c */ /* 0x000fe20003f44070 */
[--C-:B------:R-:W-:Y:S01]  /*1cc90*/  @!P4 IMAD.IADD R203, R203, 0x1, -R251.reuse ;  /* 0x00000001cbcbc824 */ /* 0x100fe200078e0afb */
[----:B------:R-:W-:Y:S01]  /*1cca0*/  ISETP.GT.U32.AND P4, PT, R251, R209, PT ;  /* 0x000000d1fb00720c */ /* 0x000fe20003f84070 */
[----:B------:R-:W-:Y:S01]  /*1ccb0*/  @!P5 IMAD.IADD R205, R205, 0x1, -R251 ;  /* 0x00000001cdcdd824 */ /* 0x000fe200078e0afb */
[----:B------:R-:W-:-:S07]  /*1ccc0*/  ISETP.GT.U32.AND P5, PT, R251, R211, PT ;  /* 0x000000d3fb00720c */ /* 0x000fce0003fa4070 */
[--C-:B------:R-:W-:Y:S01]  /*1ccd0*/  @!P1 IMAD.IADD R208, R208, 0x1, -R251.reuse ;  /* 0x00000001d0d09824 */ /* 0x100fe200078e0afb */
[C---:B------:R-:W-:Y:S01]  /*1cce0*/  ISETP.GT.U32.AND P1, PT, R251.reuse, R213, PT ;  /* 0x000000d5fb00720c */ /* 0x040fe20003f24070 */
[--C-:B------:R-:W-:Y:S01]  /*1ccf0*/  @!P2 IMAD.IADD R206, R206, 0x1, -R251.reuse ;  /* 0x00000001cecea824 */ /* 0x100fe200078e0afb */
[----:B------:R-:W-:Y:S01]  /*1cd00*/  ISETP.GT.U32.AND P2, PT, R251, R212, PT ;  /* 0x000000d4fb00720c */ /* 0x000fe20003f44070 */
[--C-:B------:R-:W-:Y:S02]  /*1cd10*/  @!P4 IMAD.IADD R209, R209, 0x1, -R251.reuse ;  /* 0x00000001d1d1c824 */ /* 0x100fe400078e0afb */
[--C-:B------:R-:W-:Y:S01]  /*1cd20*/  @!P5 IMAD.IADD R211, R211, 0x1, -R251.reuse ;  /* 0x00000001d3d3d824 */ /* 0x100fe200078e0afb */
[----:B--2---:R-:W-:Y:S02]  /*1cd30*/  ISETP.GE.AND P4, PT, R30, RZ, PT ;  /* 0x000000ff1e00720c */ /* 0x004fe40003f86270 */
[----:B------:R-:W2:Y:S05]  /*1cd40*/  LDL R30, [R1+0x2320] ;  /* 0x00232000011e7983 */ /* 0x000eaa0000100800 */
[--C-:B------:R-:W-:Y:S01]  /*1cd50*/  @!P1 IMAD.IADD R213, R213, 0x1, -R251.reuse ;  /* 0x00000001d5d59824 */ /* 0x100fe200078e0afb */
[----:B------:R-:W-:Y:S01]  /*1cd60*/  ISETP.GT.U32.AND P1, PT, R251, R208, PT ;  /* 0x000000d0fb00720c */ /* 0x000fe20003f24070 */
[----:B------:R-:W-:Y:S01]  /*1cd70*/  @!P2 IMAD.IADD R212, R212, 0x1, -R251 ;  /* 0x00000001d4d4a824 */ /* 0x000fe200078e0afb */
[----:B------:R-:W-:-:S02]  /*1cd80*/  ISETP.GE.AND P5, PT, R28, RZ, PT ;  /* 0x000000ff1c00720c */ /* 0x000fc40003fa6270 */
[----:B------:R-:W2:Y:S09]  /*1cd90*/  LDL R28, [R1+0x22f4] ;  /* 0x0022f400011c7983 */ /* 0x000eb20000100800 */
        /* <DEDUP_REMOVED lines=22> */
[----:B------:R-:W-:Y:S01]  /*1cf00*/  ISETP.GE.AND P0, PT, R26, RZ, PT ;  /* 0x000000ff1a00720c */ /* 0x000fe20003f06270 */
[----:B------:R-:W-:Y:S01]  /*1cf10*/  @!P3 IMAD.MOV R202, RZ, RZ, -R202 ;  /* 0x000000ffffcab224 */ /* 0x000fe200078e0aca */
[----:B------:R-:W-:-:S11]  /*1cf20*/  ISETP.GT.U32.AND P3, PT, R251, R209, PT ;  /* 0x000000d1fb00720c */ /* 0x000fd60003f64070 */
[----:B------:R-:W-:Y:S01]  /*1cf30*/  @!P0 IMAD.MOV R205, RZ, RZ, -R205 ;  /* 0x000000ffffcd8224 */ /* 0x000fe200078e0acd */
[----:B------:R-:W-:Y:S01]  /*1cf40*/  ISETP.GT.U32.AND P0, PT, R251, R211, PT ;  /* 0x000000d3fb00720c */ /* 0x000fe20003f04070 */
[----:B------:R-:W-:Y:S01]  /*1cf50*/  @!P3 IMAD.IADD R209, R209, 0x1, -R251 ;  /* 0x00000001d1d1b824 */ /* 0x000fe200078e0afb */
[C---:B------:R-:W-:Y:S01]  /*1cf60*/  ISETP.GT.U32.AND P3, PT, R251.reuse, R216, PT ;  /* 0x000000d8fb00720c */ /* 0x040fe20003f64070 */
[----:B------:R-:W-:Y:S01]  /*1cf70*/  @!P4 IMAD.MOV R204, RZ, RZ, -R204 ;  /* 0x000000ffffccc224 */ /* 0x000fe200078e0acc */
[----:B------:R-:W-:-:S09]  /*1cf80*/  ISETP.GT.U32.AND P4, PT, R251, R210, PT ;  /* 0x000000d2fb00720c */ /* 0x000fd20003f84070 */
[----:B------:R-:W-:Y:S01]  /*1cf90*/  @!P0 IMAD.IADD R211, R211, 0x1, -R251 ;  /* 0x00000001d3d38824 */ /* 0x000fe200078e0afb */
[C---:B------:R-:W-:Y:S01]  /*1cfa0*/  ISETP.GT.U32.AND P0, PT, R251.reuse, R218, PT ;  /* 0x000000dafb00720c */ /* 0x040fe20003f04070 */
[----:B------:R-:W-:Y:S01]  /*1cfb0*/  @!P2 IMAD.MOV R209, RZ, RZ, -R209 ;  /* 0x000000ffffd1a224 */ /* 0x000fe200078e0ad1 */
[C---:B------:R-:W-:Y:S01]  /*1cfc0*/  ISETP.GT.U32.AND P2, PT, R251.reuse, R215, PT ;  /* 0x000000d7fb00720c */ /* 0x040fe20003f44070 */
[--C-:B------:R-:W-:Y:S01]  /*1cfd0*/  @!P3 IMAD.IADD R216, R216, 0x1, -R251.reuse ;  /* 0x00000001d8d8b824 */ /* 0x100fe200078e0afb */
[----:B--2---:R-:W-:Y:S01]  /*1cfe0*/  ISETP.GE.AND P3, PT, R30, RZ, PT ;  /* 0x000000ff1e00720c */ /* 0x004fe20003f66270 */
[----:B------:R-:W-:Y:S01]  /*1cff0*/  @!P4 IMAD.IADD R210, R210, 0x1, -R251 ;  /* 0x00000001d2d2c824 */ /* 0x000fe200078e0afb */
[----:B------:R-:W2:Y:S01]  /*1d000*/  LDL R30, [R1+0x22cc] ;  /* 0x0022cc00011e7983 */ /* 0x000ea20000100800 */
[----:B------:R-:W-:-:S06]  /*1d010*/  ISETP.GT.U32.AND P4, PT, R251, R217, PT ;  /* 0x000000d9fb00720c */ /* 0x000fcc0003f84070 */
[--C-:B------:R-:W-:Y:S02]  /*1d020*/  @!P0 IMAD.IADD R218, R218, 0x1, -R251.reuse ;  /* 0x00000001dada8824 */ /* 0x100fe400078e0afb */
[--C-:B------:R-:W-:Y:S01]  /*1d030*/  @!P2 IMAD.IADD R215, R215, 0x1, -R251.reuse ;  /* 0x00000001d7d7a824 */ /* 0x100fe200078e0afb */
[C---:B------:R-:W-:Y:S01]  /*1d040*/  ISETP.GT.U32.AND P2, PT, R251.reuse, R222, PT ;  /* 0x000000defb00720c */ /* 0x040fe20003f44070 */
[----:B------:R-:W-:Y:S01]  /*1d050*/  @!P5 IMAD.MOV R208, RZ, RZ, -R208 ;  /* 0x000000ffffd0d224 */ /* 0x000fe200078e0ad0 */
[----:B------:R-:W-:Y:S02]  /*1d060*/  ISETP.GT.U32.AND P5, PT, R251, R214, PT ;  /* 0x000000d6fb00720c */ /* 0x000fe40003fa4070 */
[----:B------:R-:W-:Y:S01]  /*1d070*/  @!P4 IMAD.IADD R217, R217, 0x1, -R251 ;  /* 0x00000001d9d9c824 */ /* 0x000fe200078e0afb */
[----:B------:R-:W-:Y:S02]  /*1d080*/  ISETP.GE.AND P4, PT, R28, RZ, PT ;  /* 0x000000ff1c00720c */ /* 0x000fe40003f86270 */
[----:B------:R-:W-:-:S06]  /*1d090*/  IADD3 R28, R242, 0x1fd, RZ ;  /* 0x000001fdf21c7810 */ /* 0x000fcc0007ffe0ff */
[--C-:B------:R-:W-:Y:S02]  /*1d0a0*/  @!P2 IMAD.IADD R222, R222, 0x1, -R251.reuse ;  /* 0x00000001dedea824 */ /* 0x100fe400078e0afb */
[----:B------:R-:W-:Y:S01]  /*1d0b0*/  @!P5 IMAD.IADD R214, R214, 0x1, -R251 ;  /* 0x00000001d6d6d824 */ /* 0x000fe200078e0afb */
[----:B------:R-:W-:-:S13]  /*1d0c0*/  ISETP.GT.U32.AND P5, PT, R251, R221, PT ;  /* 0x000000ddfb00720c */ /* 0x000fda0003fa4070 */
[----:B------:R-:W-:Y:S01]  /*1d0d0*/  @!P5 IMAD.IADD R221, R221, 0x1, -R251 ;  /* 0x00000001ddddd824 */ /* 0x000fe200078e0afb */
[----:B---3--:R-:W-:Y:S02]  /*1d0e0*/  ISETP.GE.AND P0, PT, R27, RZ, PT ;  /* 0x000000ff1b00720c */ /* 0x008fe40003f06270 */
[----:B------:R-:W3:Y:S11]  /*1d0f0*/  LDL R27, [R1+0x22dc] ;  /* 0x0022dc00011b7983 */ /* 0x000ef60000100800 */
[----:B------:R-:W-:Y:S01]  /*1d100*/  @!P0 IMAD.MOV R213, RZ, RZ, -R213 ;  /* 0x000000ffffd58224 */ /* 0x000fe200078e0ad5 */
[----:B------:R-:W-:Y:S01]  /*1d110*/  ISETP.GT.U32.AND P0, PT, R251, R220, PT ;  /* 0x000000dcfb00720c */ /* 0x000fe20003f04070 */
[----:B------:R1:W-:Y:S01]  /*1d120*/  STL [R1+0x21bc], R28 ;  /* 0x0021bc1c01007387 */ /* 0x0003e20000100800 */
[----:B------:R-:W-:-:S11]  /*1d130*/  @!P6 IMAD.MOV R203, RZ, RZ, -R203 ;  /* 0x000000ffffcbe224 */ /* 0x000fd600078e0acb */
[----:B------:R-:W-:Y:S01]  /*1d140*/  @!P0 IMAD.IADD R220, R220, 0x1, -R251 ;  /* 0x00000001dcdc8824 */ /* 0x000fe200078e0afb */
[----:B------:R-:W-:Y:S01]  /*1d150*/  ISETP.GE.AND P0, PT, R41, RZ, PT ;  /* 0x000000ff2900720c */ /* 0x000fe20003f06270 */
[----:B------:R-:W-:Y:S01]  /*1d160*/  @!P1 IMAD.MOV R210, RZ, RZ, -R210 ;  /* 0x000000ffffd29224 */ /* 0x000fe200078e0ad2 */
[----:B------:R-:W3:Y:S01]  /*1d170*/  LDL R41, [R1+0x22e8] ;  /* 0x0022e80001297983 */ /* 0x000ee20000100800 */
[----:B----4-:R-:W-:Y:S01]  /*1d180*/  ISETP.GE.AND P2, PT, R39, RZ, PT ;  /* 0x000000ff2700720c */ /* 0x010fe20003f46270 */
[----:B------:R-:W-:Y:S02]  /*1d190*/  @!P3 IMAD.MOV R211, RZ, RZ, -R211 ;  /* 0x000000ffffd3b224 */ /* 0x000fe400078e0ad3 */
[----:B------:R-:W4:Y:S01]  /*1d1a0*/  LDL R39, [R1+0x22ac] ;  /* 0x0022ac0001277983 */ /* 0x000f220000100800 */
[----:B------:R-:W-:-:S03]  /*1d1b0*/  ISETP.GE.AND P5, PT, R40, RZ, PT ;  /* 0x000000ff2800720c */ /* 0x000fc60003fa6270 */
[----:B------:R-:W4:Y:S01]  /*1d1c0*/  LDL R40, [R1+0x22a4] ;  /* 0x0022a40001287983 */ /* 0x000f220000100800 */
[C---:B------:R-:W-:Y:S02]  /*1d1d0*/  ISETP.GT.U32.AND P6, PT, R251.reuse, R212, PT ;  /* 0x000000d4fb00720c */ /* 0x040fe40003fc4070 */
[C---:B------:R-:W-:Y:S01]  /*1d1e0*/  ISETP.GT.U32.AND P1, PT, R251.reuse, R216, PT ;  /* 0x000000d8fb00720c */ /* 0x040fe20003f24070 */
[----:B------:R-:W4:Y:S04]  /*1d1f0*/  LDL R43, [R1+0x22b4] ;  /* 0x0022b400012b7983 */ /* 0x000f280000100800 */
[----:B------:R-:W4:Y:S06]  /*1d200*/  LDL R44, [R1+0x2268] ;  /* 0x00226800012c7983 */ /* 0x000f2c0000100800 */
[--C-:B------:R-:W-:Y:S01]  /*1d210*/  @!P6 IMAD.IADD R212, R212, 0x1, -R251.reuse ;  /* 0x00000001d4d4e824 */ /* 0x100fe200078e0afb */
[C---:B------:R-:W-:Y:S01]  /*1d220*/  ISETP.GT.U32.AND P6, PT, R251.reuse, R219, PT ;  /* 0x000000dbfb00720c */ /* 0x040fe20003fc4070 */
[----:B------:R-:W-:Y:S01]  /*1d230*/  @!P1 IMAD.IADD R216, R216, 0x1, -R251 ;  /* 0x00000001d8d89824 */ /* 0x000fe200078e0afb */
[----:B------:R-:W-:-:S11]  /*1d240*/  ISETP.GT.U32.AND P3, PT, R251, R217, PT ;  /* 0x000000d9fb00720c */ /* 0x000fd60003f64070 */
[----:B------:R-:W-:-:S05]  /*1d250*/  @!P6 IMAD.IADD R219, R219, 0x1, -R251 ;  /* 0x00000001dbdbe824 */ /* 0x000fca00078e0afb */
[C---:B------:R-:W-:Y:S02]  /*1d260*/  ISETP.GT.U32.AND P6, PT, R251.reuse, R219, PT ;  /* 0x000000dbfb00720c */ /* 0x040fe40003fc4070 */
[C---:B------:R-:W-:Y:S01]  /*1d270*/  ISETP.GT.U32.AND P1, PT, R251.reuse, R223, PT ;  /* 0x000000dffb00720c */ /* 0x040fe20003f24070 */
[----:B------:R-:W-:Y:S01]  /*1d280*/  @!P4 IMAD.MOV R212, RZ, RZ, -R212 ;  /* 0x000000ffffd4c224 */ /* 0x000fe200078e0ad4 */
[----:B------:R-:W-:Y:S01]  /*1d290*/  ISETP.GT.U32.AND P4, PT, R251, R218, PT ;  /* 0x000000dafb00720c */ /* 0x000fe20003f84070 */
[----:B------:R-:W-:-:S08]  /*1d2a0*/  @!P3 IMAD.IADD R217, R217, 0x1, -R251 ;  /* 0x00000001d9d9b824 */ /* 0x000fd000078e0afb */
[--C-:B------:R-:W-:Y:S01]  /*1d2b0*/  @!P6 IMAD.IADD R219, R219, 0x1, -R251.reuse ;  /* 0x00000001dbdbe824 */ /* 0x100fe200078e0afb */
[----:B------:R-:W-:Y:S02]  /*1d2c0*/  ISETP.GE.AND P6, PT, R42, RZ, PT ;  /* 0x000000ff2a00720c */ /* 0x000fe40003fc6270 */
[----:B------:R-:W4:Y:S01]  /*1d2d0*/  LDL R42, [R1+0x22d8] ;  /* 0x0022d800012a7983 */ /* 0x000f220000100800 */
[----:B------:R-:W-:Y:S02]  /*1d2e0*/  @!P1 IMAD.IADD R223, R223, 0x1, -R251 ;  /* 0x00000001dfdf9824 */ /* 0x000fe400078e0afb */
[----:B------:R-:W-:Y:S02]  /*1d2f0*/  @!P2 IMAD.MOV R217, RZ, RZ, -R217 ;  /* 0x000000ffffd9a224 */ /* 0x000fe400078e0ad9 */
[----:B------:R-:W-:Y:S01]  /*1d300*/  @!P4 IMAD.IADD R218, R218, 0x1, -R251 ;  /* 0x00000001dadac824 */ /* 0x000fe200078e0afb */
[C---:B------:R-:W-:Y:S02]  /*1d310*/  ISETP.GT.U32.AND P2, PT, R251.reuse, R223, PT ;  /* 0x000000dffb00720c */ /* 0x040fe40003f44070 */
[----:B------:R-:W-:-:S02]  /*1d320*/  ISETP.GT.U32.AND P4, PT, R251, R225, PT ;  /* 0x000000e1fb00720c */ /* 0x000fc40003f84070 */
[----:B--2---:R-:W-:Y:S01]  /*1d330*/  ISETP.GE.AND P1, PT, R30, RZ, PT ;  /* 0x000000ff1e00720c */ /* 0x004fe20003f26270 */
[----:B------:R-:W-:-:S08]  /*1d340*/  @!P0 IMAD.MOV R215, RZ, RZ, -R215 ;  /* 0x000000ffffd78224 */ /* 0x000fd000078e0ad7 */
[--C-:B------:R-:W-:Y:S01]  /*1d350*/  @!P2 IMAD.IADD R223, R223, 0x1, -R251.reuse ;  /* 0x00000001dfdfa824 */ /* 0x100fe200078e0afb */
[----:B------:R-:W-:Y:S01]  /*1d360*/  ISETP.GT.U32.AND P2, PT, R251, R229, PT ;  /* 0x000000e5fb00720c */ /* 0x000fe20003f44070 */
[----:B------:R-:W-:Y:S01]  /*1d370*/  @!P4 IMAD.IADD R225, R225, 0x1, -R251 ;  /* 0x00000001e1e1c824 */ /* 0x000fe200078e0afb */
[C---:B------:R-:W-:Y:S01]  /*1d380*/  ISETP.GT.U32.AND P0, PT, R251.reuse, R221, PT ;  /* 0x000000ddfb00720c */ /* 0x040fe20003f04070 */
[----:B------:R-:W2:Y:S01]  /*1d390*/  LDL R30, [R1+0x22bc] ;  /* 0x0022bc00011e7983 */ /* 0x000ea20000100800 */
[----:B------:R-:W-:Y:S02]  /*1d3a0*/  @!P1 IMAD.MOV R218, RZ, RZ, -R218 ;  /* 0x000000ffffda9224 */ /* 0x000fe400078e0ada */
[----:B------:R-:W-:-:S07]  /*1d3b0*/  ISETP.GT.U32.AND P1, PT, R251, R225, PT ;  /* 0x000000e1fb00720c */ /* 0x000fce0003f24070 */
[--C-:B------:R-:W-:Y:S02]  /*1d3c0*/  @!P2 IMAD.IADD R229, R229, 0x1, -R251.reuse ;  /* 0x00000001e5e5a824 */ /* 0x100fe400078e0afb */
[----:B------:R-:W-:Y:S01]  /*1d3d0*/  @!P0 IMAD.IADD R221, R221, 0x1, -R251 ;  /* 0x00000001dddd8824 */ /* 0x000fe200078e0afb */
[----:B------:R-:W-:-:S03]  /*1d3e0*/  ISETP.GT.U32.AND P0, PT, R251, R227, PT ;  /* 0x000000e3fb00720c */ /* 0x000fc60003f04070 */
[----:B------:R-:W-:-:S10]  /*1d3f0*/  @!P1 IMAD.IADD R225, R225, 0x1, -R251 ;  /* 0x00000001e1e19824 */ /* 0x000fd400078e0afb */
[----:B------:R-:W-:Y:S01]  /*1d400*/  @!P0 IMAD.IADD R227, R227, 0x1, -R251 ;  /* 0x00000001e3e38824 */ /* 0x000fe200078e0afb */
[----:B---3--:R-:W-:Y:S02]  /*1d410*/  ISETP.GE.AND P1, PT, R41, RZ, PT ;  /* 0x000000ff2900720c */ /* 0x008fe40003f26270 */
        /* <DEDUP_REMOVED lines=9> */
[----:B------:R-:W-:Y:S02]  /*1d4b0*/  ISETP.GE.AND P3, PT, R27, RZ, PT ;  /* 0x000000ff1b00720c */ /* 0x000fe40003f66270 */
[C---:B------:R-:W-:Y:S01]  /*1d4c0*/  ISETP.GT.U32.AND P4, PT, R251.reuse, R220, PT ;  /* 0x000000dcfb00720c */ /* 0x040fe20003f84070 */
[----:B------:R-:W4:Y:S01]  /*1d4d0*/  LDL R27, [R1+0x22b0] ;  /* 0x0022b000011b7983 */ /* 0x000f220000100800 */
[----:B------:R-:W-:Y:S01]  /*1d4e0*/  @!P5 IMAD.IADD R222, R222, 0x1, -R251 ;  /* 0x00000001deded824 */ /* 0x000fe200078e0afb */
[----:B------:R-:W-:-:S08]  /*1d4f0*/  ISETP.GT.U32.AND P5, PT, R251, R228, PT ;  /* 0x000000e4fb00720c */ /* 0x000fd00003fa4070 */
[----:B------:R-:W-:Y:S01]  /*1d500*/  @!P3 IMAD.MOV R219, RZ, RZ, -R219 ;  /* 0x000000ffffdbb224 */ /* 0x000fe200078e0adb */
[C---:B------:R-:W-:Y:S01]  /*1d510*/  ISETP.GT.U32.AND P3, PT, R251.reuse, R226, PT ;  /* 0x000000e2fb00720c */ /* 0x040fe20003f64070 */
[--C-:B------:R-:W-:Y:S02]  /*1d520*/  @!P4 IMAD.IADD R220, R220, 0x1, -R251.reuse ;  /* 0x00000001dcdcc824 */ /* 0x100fe400078e0afb */
[----:B------:R-:W-:Y:S02]  /*1d530*/  @!P6 IMAD.MOV R214, RZ, RZ, -R214 ;  /* 0x000000ffffd6e224 */ /* 0x000fe400078e0ad6 */
[----:B------:R-:W-:Y:S01]  /*1d540*/  @!P5 IMAD.IADD R228, R228, 0x1, -R251 ;  /* 0x00000001e4e4d824 */ /* 0x000fe200078e0afb */
[----:B------:R-:W-:-:S07]  /*1d550*/  ISETP.GT.U32.AND P6, PT, R251, R224, PT ;  /* 0x000000e0fb00720c */ /* 0x000fce0003fc4070 */
[----:B------:R-:W-:Y:S01]  /*1d560*/  @!P3 IMAD.IADD R226, R226, 0x1, -R251 ;  /* 0x00000001e2e2b824 */ /* 0x000fe200078e0afb */
[C---:B------:R-:W-:Y:S02]  /*1d570*/  ISETP.GT.U32.AND P3, PT, R251.reuse, R231, PT ;  /* 0x000000e7fb00720c */ /* 0x040fe40003f64070 */
[----:B------:R-:W-:Y:S02]  /*1d580*/  ISETP.GE.AND P4, PT, R42, RZ, PT ;  /* 0x000000ff2a00720c */ /* 0x000fe40003f86270 */
[----:B------:R-:W4:Y:S01]  /*1d590*/  LDL R42, [R1+0x228c] ;  /* 0x00228c00012a7983 */ /* 0x000f220000100800 */
[----:B------:R-:W-:Y:S01]  /*1d5a0*/  @!P0 IMAD.MOV R222, RZ, RZ, -R222 ;  /* 0x000000ffffde8224 */ /* 0x000fe200078e0ade */
[----:B------:R-:W-:-:S07]  /*1d5b0*/  ISETP.GT.U32.AND P0, PT, R251, R228, PT ;  /* 0x000000e4fb00720c */ /* 0x000fce0003f04070 */
[--C-:B------:R-:W-:Y:S01]  /*1d5c0*/  @!P3 IMAD.IADD R231, R231, 0x1, -R251.reuse ;  /* 0x00000001e7e7b824 */ /* 0x100fe200078e0afb */
[C---:B------:R-:W-:Y:S01]  /*1d5d0*/  ISETP.GT.U32.AND P3, PT, R251.reuse, R226, PT ;  /* 0x000000e2fb00720c */ /* 0x040fe20003f64070 */
[----:B------:R-:W-:Y:S01]  /*1d5e0*/  @!P6 IMAD.IADD R224, R224, 0x1, -R251 ;  /* 0x00000001e0e0e824 */ /* 0x000fe200078e0afb */
[----:B------:R-:W-:-:S03]  /*1d5f0*/  ISETP.GT.U32.AND P6, PT, R251, R230, PT ;  /* 0x000000e6fb00720c */ /* 0x000fc60003fc4070 */
[----:B------:R-:W-:Y:S01]  /*1d600*/  @!P0 IMAD.IADD R228, R228, 0x1, -R251 ;  /* 0x00000001e4e48824 */ /* 0x000fe200078e0afb */
[----:B------:R-:W-:Y:S01]  /*1d610*/  ISETP.GT.U32.AND P0, PT, R251, R235, PT ;  /* 0x000000ebfb00720c */ /* 0x000fe20003f04070 */
[----:B------:R-:W-:-:S06]  /*1d620*/  @!P1 IMAD.MOV R221, RZ, RZ, -R221 ;  /* 0x000000ffffdd9224 */ /* 0x000fcc00078e0add */
[--C-:B------:R-:W-:Y:S01]  /*1d630*/  @!P3 IMAD.IADD R226, R226, 0x1, -R251.reuse ;  /* 0x00000001e2e2b824 */ /* 0x100fe200078e0afb */
[C---:B------:R-:W-:Y:S02]  /*1d640*/  ISETP.GT.U32.AND P3, PT, R251.reuse, R233, PT ;  /* 0x000000e9fb00720c */ /* 0x040fe40003f64070 */
[----:B------:R-:W-:Y:S01]  /*1d650*/  ISETP.GT.U32.AND P1, PT, R251, R227, PT ;  /* 0x000000e3fb00720c */ /* 0x000fe20003f24070 */
[--C-:B------:R-:W-:Y:S01]  /*1d660*/  @!P6 IMAD.IADD R230, R230, 0x1, -R251.reuse ;  /* 0x00000001e6e6e824 */ /* 0x100fe200078e0afb */
[----:B--2---:R-:W-:Y:S02]  /*1d670*/  ISETP.GE.AND P6, PT, R30, RZ, PT ;  /* 0x000000ff1e00720c */ /* 0x004fe40003fc6270 */
[----:B------:R-:W2:Y:S01]  /*1d680*/  LDL R30, [R1+0x226c] ;  /* 0x00226c00011e7983 */ /* 0x000ea20000100800 */
[----:B------:R-:W-:-:S06]  /*1d690*/  @!P0 IMAD.IADD R235, R235, 0x1, -R251 ;  /* 0x00000001ebeb8824 */ /* 0x000fcc00078e0afb */
[--C-:B------:R-:W-:Y:S02]  /*1d6a0*/  @!P3 IMAD.IADD R233, R233, 0x1, -R251.reuse ;  /* 0x00000001e9e9b824 */ /* 0x100fe400078e0afb */
        /* <DEDUP_REMOVED lines=8> */
[----:B------:R-:W3:Y:S01]  /*1d730*/  LDL R40, [R1+0x225c] ;  /* 0x00225c0001287983 */ /* 0x000ee20000100800 */
[----:B------:R-:W-:Y:S01]  /*1d740*/  @!P2 IMAD.MOV R224, RZ, RZ, -R224 ;  /* 0x000000ffffe0a224 */ /* 0x000fe200078e0ae0 */
[C---:B------:R-:W-:Y:S01]  /*1d750*/  ISETP.GT.U32.AND P2, PT, R251.reuse, R230, PT ;  /* 0x000000e6fb00720c */ /* 0x040fe20003f44070 */
[----:B------:R-:W-:Y:S01]  /*1d760*/  @!P6 IMAD.MOV R225, RZ, RZ, -R225 ;  /* 0x000000ffffe1e224 */ /* 0x000fe200078e0ae1 */
[----:B------:R-:W-:Y:S02]  /*1d770*/  ISETP.GT.U32.AND P6, PT, R251, R232, PT ;  /* 0x000000e8fb00720c */ /* 0x000fe40003fc4070 */
[----:B------:R-:W-:-:S09]  /*1d780*/  ISETP.GE.AND P5, PT, R27, RZ, PT ;  /* 0x000000ff1b00720c */ /* 0x000fd20003fa6270 */
[--C-:B------:R-:W-:Y:S01]  /*1d790*/  @!P2 IMAD.IADD R230, R230, 0x1, -R251.reuse ;  /* 0x00000001e6e6a824 */ /* 0x100fe200078e0afb */
[C---:B------:R-:W-:Y:S01]  /*1d7a0*/  ISETP.GT.U32.AND P2, PT, R251.reuse, R237, PT ;  /* 0x000000edfb00720c */ /* 0x040fe20003f44070 */
[----:B------:R-:W-:Y:S02]  /*1d7b0*/  @!P6 IMAD.IADD R232, R232, 0x1, -R251 ;  /* 0x00000001e8e8e824 */ /* 0x000fe400078e0afb */
[----:B------:R-:W-:Y:S01]  /*1d7c0*/  @!P4 IMAD.MOV R220, RZ, RZ, -R220 ;  /* 0x000000ffffdcc224 */ /* 0x000fe200078e0adc */
[C---:B------:R-:W-:Y:S01]  /*1d7d0*/  ISETP.GT.U32.AND P4, PT, R251.reuse, R229, PT ;  /* 0x000000e5fb00720c */ /* 0x040fe20003f84070 */
[----:B------:R-:W-:Y:S02]  /*1d7e0*/  @!P3 IMAD.MOV R228, RZ, RZ, -R228 ;  /* 0x000000ffffe4b224 */ /* 0x000fe400078e0ae4 */
[----:B------:R-:W-:Y:S01]  /*1d7f0*/  @!P5 IMAD.MOV R223, RZ, RZ, -R223 ;  /* 0x000000ffffdfd224 */ /* 0x000fe200078e0adf */
[C---:B------:R-:W-:Y:S02]  /*1d800*/  ISETP.GT.U32.AND P5, PT, R251.reuse, R231, PT ;  /* 0x000000e7fb00720c */ /* 0x040fe40003fa4070 */
[----:B------:R-:W-:-:S03]  /*1d810*/  ISETP.GT.U32.AND P3, PT, R251, R234, PT ;  /* 0x000000eafb00720c */ /* 0x000fc60003f64070 */
[----:B------:R-:W-:Y:S01]  /*1d820*/  @!P2 IMAD.IADD R237, R237, 0x1, -R251 ;  /* 0x00000001ededa824 */ /* 0x000fe200078e0afb */
[----:B------:R-:W-:Y:S02]  /*1d830*/  ISETP.GE.AND P6, PT, R42, RZ, PT ;  /* 0x000000ff2a00720c */ /* 0x000fe40003fc6270 */
[----:B------:R-:W3:Y:S01]  /*1d840*/  LDL R42, [R1+0x2264] ;  /* 0x00226400012a7983 */ /* 0x000ee20000100800 */
[----:B------:R-:W-:-:S04]  /*1d850*/  ISETP.GT.U32.AND P2, PT, R251, R232, PT ;  /* 0x000000e8fb00720c */ /* 0x000fc80003f44070 */
[--C-:B------:R-:W-:Y:S01]  /*1d860*/  @!P5 IMAD.IADD R231, R231, 0x1, -R251.reuse ;  /* 0x00000001e7e7d824 */ /* 0x100fe200078e0afb */
[----:B------:R-:W-:Y:S01]  /*1d870*/  ISETP.GE.AND P5, PT, R43, RZ, PT ;  /* 0x000000ff2b00720c */ /* 0x000fe20003fa6270 */
[--C-:B------:R-:W-:Y:S01]  /*1d880*/  @!P4 IMAD.IADD R229, R229, 0x1, -R251.reuse ;  /* 0x00000001e5e5c824 */ /* 0x100fe200078e0afb */
[C---:B------:R-:W-:Y:S01]  /*1d890*/  ISETP.GT.U32.AND P4, PT, R251.reuse, R236, PT ;  /* 0x000000ecfb00720c */ /* 0x040fe20003f84070 */
[--C-:B------:R-:W-:Y:S01]  /*1d8a0*/  @!P3 IMAD.IADD R234, R234, 0x1, -R251.reuse ;  /* 0x00000001eaeab824 */ /* 0x100fe200078e0afb */
[C---:B------:R-:W-:Y:S02]  /*1d8b0*/  ISETP.GT.U32.AND P3, PT, R251.reuse, R241, PT ;  /* 0x000000f1fb00720c */ /* 0x040fe40003f64070 */
[----:B------:R-:W-:Y:S02]  /*1d8c0*/  IADD3 R43, R242, 0x1fe, RZ ;  /* 0x000001fef22b7810 */ /* 0x000fe40007ffe0ff */
[----:B------:R-:W-:Y:S01]  /*1d8d0*/  @!P2 IMAD.IADD R232, R232, 0x1, -R251 ;  /* 0x00000001e8e8a824 */ /* 0x000fe200078e0afb */
[----:B------:R-:W-:-:S04]  /*1d8e0*/  ISETP.GT.U32.AND P2, PT, R251, R239, PT ;  /* 0x000000effb00720c */ /* 0x000fc80003f44070 */
[----:B------:R-:W-:Y:S01]  /*1d8f0*/  @!P5 IMAD.MOV R226, RZ, RZ, -R226 ;  /* 0x000000ffffe2d224 */ /* 0x000fe200078e0ae2 */
[----:B------:R-:W-:Y:S01]  /*1d900*/  ISETP.GT.U32.AND P5, PT, R251, R233, PT ;  /* 0x000000e9fb00720c */ /* 0x000fe20003fa4070 */
[--C-:B------:R-:W-:Y:S02]  /*1d910*/  @!P4 IMAD.IADD R236, R236, 0x1, -R251.reuse ;  /* 0x00000001ececc824 */ /* 0x100fe400078e0afb */
[--C-:B------:R-:W-:Y:S01]  /*1d920*/  @!P3 IMAD.IADD R241, R241, 0x1, -R251.reuse ;  /* 0x00000001f1f1b824 */ /* 0x100fe200078e0afb */
[----:B--2---:R-:W-:Y:S02]  /*1d930*/  ISETP.GE.AND P4, PT, R30, RZ, PT ;  /* 0x000000ff1e00720c */ /* 0x004fe40003f86270 */
[----:B------:R-:W2:Y:S04]  /*1d940*/  LDL R30, [R1+0x2254] ;  /* 0x00225400011e7983 */ /* 0x000ea80000100800 */
[----:B------:R-:W2:Y:S04]  /*1d950*/  LDL.LU R242, [R1+0x2c84] ;  /* 0x002c840001f27983 */ /* 0x000ea80000300800 */
[----:B------:R-:W-:Y:S01]  /*1d960*/  STL [R1+0x21b8], R43 ;  /* 0x0021b82b01007387 */ /* 0x000fe20000100800 */
[----:B------:R-:W-:-:S02]  /*1d970*/  @!P2 IMAD.IADD R239, R239, 0x1, -R251 ;  /* 0x00000001efefa824 */ /* 0x000fc400078e0afb */
[----:B------:R-:W-:Y:S01]  /*1d980*/  @!P5 IMAD.IADD R233, R233, 0x1, -R251 ;  /* 0x00000001e9e9d824 */ /* 0x000fe200078e0afb */
[----:B------:R-:W-:Y:S02]  /*1d990*/  ISETP.GT.U32.AND P5, PT, R251, R240, PT ;  /* 0x000000f0fb00720c */ /* 0x000fe40003fa4070 */
[----:B----4-:R-:W-:Y:S01]  /*1d9a0*/  ISETP.GE.AND P3, PT, R39, RZ, PT ;  /* 0x000000ff2700720c */ /* 0x010fe20003f66270 */
[----:B------:R-:W-:Y:S01]  /*1d9b0*/  @!P6 IMAD.MOV R227, RZ, RZ, -R227 ;  /* 0x000000ffffe3e224 */ /* 0x000fe200078e0ae3 */
[----:B------:R-:W4:Y:S01]  /*1d9c0*/  LDL R39, [R1+0x2240] ;  /* 0x0022400001277983 */ /* 0x000f220000100800 */
[----:B---3--:R-:W-:-:S03]  /*1d9d0*/  ISETP.GE.AND P2, PT, R41, RZ, PT ;  /* 0x000000ff2900720c */ /* 0x008fc60003f46270 */
[----:B------:R-:W3:Y:S05]  /*1d9e0*/  LDL R41, [R1+0x2248] ;  /* 0x0022480001297983 */ /* 0x000eea0000100800 */
[----:B------:R-:W-:Y:S01]  /*1d9f0*/  @!P5 IMAD.IADD R240, R240, 0x1, -R251 ;  /* 0x00000001f0f0d824 */ /* 0x000fe200078e0afb */
[----:B------:R-:W-:Y:S02]  /*1da00*/  ISETP.GE.AND P5, PT, R40, RZ, PT ;  /* 0x000000ff2800720c */ /* 0x000fe40003fa6270 */
[----:B------:R-:W2:Y:S01]  /*1da10*/  LDL R40, [R1+0x2244] ;  /* 0x0022440001287983 */ /* 0x000ea20000100800 */
[----:B------:R-:W-:Y:S01]  /*1da20*/  @!P4 IMAD.MOV R231, RZ, RZ, -R231 ;  /* 0x000000ffffe7c224 */ /* 0x000fe200078e0ae7 */
[----:B------:R-:W-:-:S02]  /*1da30*/  ISETP.GT.U32.AND P6, PT, R251, R237, PT ;  /* 0x000000edfb00720c */ /* 0x000fc40003fc4070 */
[C---:B------:R-:W-:Y:S01]  /*1da40*/  ISETP.GT.U32.AND P4, PT, R251.reuse, R238, PT ;  /* 0x000000eefb00720c */ /* 0x040fe20003f84070 */
[----:B------:R-:W-:Y:S01]  /*1da50*/  @!P1 IMAD.MOV R229, RZ, RZ, -R229 ;  /* 0x000000ffffe59224 */ /* 0x000fe200078e0ae5 */
[----:B------:R-:W-:Y:S01]  /*1da60*/  ISETP.GT.U32.AND P1, PT, R251, R235, PT ;  /* 0x000000ebfb00720c */ /* 0x000fe20003f24070 */
[----:B------:R-:W-:Y:S01]  /*1da70*/  @!P0 IMAD.MOV R230, RZ, RZ, -R230 ;  /* 0x000000ffffe68224 */ /* 0x000fe200078e0ae6 */
[----:B------:R-:W2:Y:S01]  /*1da80*/  LDL R45, [R1+0x2220] ;  /* 0x00222000012d7983 */ /* 0x000ea20000100800 */
[----:B------:R-:W-:-:S03]  /*1da90*/  IABS R15, R15 ;  /* 0x0000000f000f7213 */ /* 0x000fc60000000000 */
[----:B------:R-:W2:Y:S03]  /*1daa0*/  LDL R46, [R1+0x2208] ;  /* 0x00220800012e7983 */ /* 0x000ea60000100800 */
[--C-:B------:R-:W-:Y:S01]  /*1dab0*/  @!P6 IMAD.IADD R237, R237, 0x1, -R251.reuse ;  /* 0x00000001edede824 */ /* 0x100fe200078e0afb */
[----:B------:R-:W-:Y:S01]  /*1dac0*/  ISETP.GE.AND P6, PT, R44, RZ, PT ;  /* 0x000000ff2c00720c */ /* 0x000fe20003fc6270 */
[--C-:B------:R-:W-:Y:S01]  /*1dad0*/  @!P4 IMAD.IADD R238, R238, 0x1, -R251.reuse ;  /* 0x00000001eeeec824 */ /* 0x100fe200078e0afb */
[----:B------:R-:W2:Y:S01]  /*1dae0*/  LDL R44, [R1+0x2250] ;  /* 0x00225000012c7983 */ /* 0x000ea20000100800 */
[----:B------:R-:W-:-:S04]  /*1daf0*/  @!P1 IMAD.IADD R235, R235, 0x1, -R251 ;  /* 0x00000001ebeb9824 */ /* 0x000fc800078e0afb */
[----:B------:R-:W-:Y:S01]  /*1db00*/  @!P5 IMAD.MOV R235, RZ, RZ, -R235 ;  /* 0x000000ffffebd224 */ /* 0x000fe200078e0aeb */
[----:B------:R-:W-:Y:S02]  /*1db10*/  ISETP.GT.U32.AND P5, PT, R251, R241, PT ;  /* 0x000000f1fb00720c */ /* 0x000fe40003fa4070 */
[----:B------:R-:W-:Y:S02]  /*1db20*/  ISETP.GE.AND P4, PT, R42, RZ, PT ;  /* 0x000000ff2a00720c */ /* 0x000fe40003f86270 */
[----:B------:R-:W2:Y:S09]  /*1db30*/  LDL R42, [R1+0x224c] ;  /* 0x00224c00012a7983 */ /* 0x000eb20000100800 */
[----:B------:R-:W-:-:S02]  /*1db40*/  @!P5 IMAD.IADD R241, R241, 0x1, -R251 ;  /* 0x00000001f1f1d824 */ /* 0x000fc400078e0afb */
[----:B------:R-:W-:Y:S01]  /*1db50*/  @!P4 IMAD.MOV R233, RZ, RZ, -R233 ;  /* 0x000000ffffe9c224 */ /* 0x000fe200078e0ae9 */
[C---:B------:R-:W-:Y:S02]  /*1db60*/  ISETP.GT.U32.AND P4, PT, R251.reuse, R239, PT ;  /* 0x000000effb00720c */ /* 0x040fe40003f84070 */
[C---:B------:R-:W-:Y:S01]  /*1db70*/  ISETP.GT.U32.AND P5, PT, R251.reuse, R247, PT ;  /* 0x000000f7fb00720c */ /* 0x040fe20003fa4070 */
[----:B------:R-:W-:Y:S01]  /*1db80*/  @!P2 IMAD.MOV R234, RZ, RZ, -R234 ;  /* 0x000000ffffeaa224 */ /* 0x000fe200078e0aea */
[----:B------:R-:W-:-:S09]  /*1db90*/  ISETP.GT.U32.AND P2, PT, R251, R240, PT ;  /* 0x000000f0fb00720c */ /* 0x000fd20003f44070 */
[--C-:B------:R-:W-:Y:S01]  /*1dba0*/  @!P4 IMAD.IADD R239, R239, 0x1, -R251.reuse ;  /* 0x00000001efefc824 */ /* 0x100fe200078e0afb */
[----:B------:R-:W-:Y:S01]  /*1dbb0*/  ISETP.GT.U32.AND P4, PT, R251, R245, PT ;  /* 0x000000f5fb00720c */ /* 0x000fe20003f84070 */
[--C-:B------:R-:W-:Y:S02]  /*1dbc0*/  @!P5 IMAD.IADD R247, R247, 0x1, -R251.reuse ;  /* 0x00000001f7f7d824 */ /* 0x100fe400078e0afb */
[----:B------:R-:W-:Y:S01]  /*1dbd0*/  @!P2 IMAD.IADD R240, R240, 0x1, -R251 ;  /* 0x00000001f0f0a824 */ /* 0x000fe200078e0afb */
[----:B------:R-:W-:-:S09]  /*1dbe0*/  ISETP.GT.U32.AND P2, PT, R251, R246, PT ;  /* 0x000000f6fb00720c */ /* 0x000fd20003f44070 */
[----:B------:R-:W-:-:S04]  /*1dbf0*/  @!P4 IMAD.IADD R245, R245, 0x1, -R251 ;  /* 0x00000001f5f5c824 */ /* 0x000fc800078e0afb */
[----:B------:R-:W-:Y:S01]  /*1dc00*/  @!P2 IMAD.IADD R246, R246, 0x1, -R251 ;  /* 0x00000001f6f6a824 */ /* 0x000fe200078e0afb */
[----:B----4-:R-:W-:Y:S02]  /*1dc10*/  ISETP.GE.AND P5, PT, R39, RZ, PT ;  /* 0x000000ff2700720c */ /* 0x010fe40003fa6270 */
[----:B------:R-:W4:Y:S01]  /*1dc20*/  LDL R39, [R1+0x2228] ;  /* 0x0022280001277983 */ /* 0x000f220000100800 */
[----:B---3--:R-:W-:-:S03]  /*1dc30*/  ISETP.GE.AND P4, PT, R41, RZ, PT ;  /* 0x000000ff2900720c */ /* 0x008fc60003f86270 */
[----:B------:R-:W3:Y:S01]  /*1dc40*/  LDL R41, [R1+0x2230] ;  /* 0x0022300001297983 */ /* 0x000ee20000100800 */
[----:B--2---:R-:W-:-:S03]  /*1dc50*/  ISETP.GE.AND P2, PT, R40, RZ, PT ;  /* 0x000000ff2800720c */ /* 0x004fc60003f46270 */
[----:B------:R-:W2:Y:S01]  /*1dc60*/  LDL R40, [R1+0x222c] ;  /* 0x00222c0001287983 */ /* 0x000ea20000100800 */
[C---:B------:R-:W-:Y:S02]  /*1dc70*/  ISETP.GT.U32.AND P0, PT, R251.reuse, R236, PT ;  /* 0x000000ecfb00720c */ /* 0x040fe40003f04070 */
[----:B------:R-:W-:-:S11]  /*1dc80*/  ISETP.GT.U32.AND P1, PT, R251, R242, PT ;  /* 0x000000f2fb00720c */ /* 0x000fd60003f24070 */
[--C-:B------:R-:W-:Y:S01]  /*1dc90*/  @!P0 IMAD.IADD R236, R236, 0x1, -R251.reuse ;  /* 0x00000001ecec8824 */ /* 0x100fe200078e0afb */
[----:B------:R-:W-:Y:S01]  /*1dca0*/  ISETP.GT.U32.AND P0, PT, R251, R243, PT ;  /* 0x000000f3fb00720c */ /* 0x000fe20003f04070 */
[--C-:B------:R-:W-:Y:S01]  /*1dcb0*/  @!P1 IMAD.IADD R242, R242, 0x1, -R251.reuse ;  /* 0x00000001f2f29824 */ /* 0x100fe200078e0afb */
[----:B------:R-:W-:Y:S02]  /*1dcc0*/  ISETP.GE.AND P1, PT, R30, RZ, PT ;  /* 0x000000ff1e00720c */ /* 0x000fe40003f26270 */
[----:B------:R-:W2:Y:S09]  /*1dcd0*/  LDL R30, [R1+0x223c] ;  /* 0x00223c00011e7983 */ /* 0x000eb20000100800 */
[----:B------:R-:W-:Y:S01]  /*1dce0*/  @!P0 IMAD.IADD R243, R243, 0x1, -R251 ;  /* 0x00000001f3f38824 */ /* 0x000fe200078e0afb */
[C---:B------:R-:W-:Y:S01]  /*1dcf0*/  ISETP.GT.U32.AND P0, PT, R251.reuse, R238, PT ;  /* 0x000000eefb00720c */ /* 0x040fe20003f04070 */
[----:B------:R-:W-:Y:S01]  /*1dd00*/  @!P1 IMAD.MOV R237, RZ, RZ, -R237 ;  /* 0x000000ffffed9224 */ /* 0x000fe200078e0aed */
[C---:B------:R-:W-:Y:S01]  /*1dd10*/  ISETP.GT.U32.AND P1, PT, R251.reuse, R244, PT ;  /* 0x000000f4fb00720c */ /* 0x040fe20003f24070 */
[----:B------:R-:W-:Y:S01]  /*1dd20*/  @!P6 IMAD.MOV R232, RZ, RZ, -R232 ;  /* 0x000000ffffe8e224 */ /* 0x000fe200078e0ae8 */
[----:B------:R-:W-:-:S09]  /*1dd30*/  ISETP.GT.U32.AND P6, PT, R251, R243, PT ;  /* 0x000000f3fb00720c */ /* 0x000fd20003fc4070 */
[--C-:B------:R-:W-:Y:S01]  /*1dd40*/  @!P0 IMAD.IADD R238, R238, 0x1, -R251.reuse ;  /* 0x00000001eeee8824 */ /* 0x100fe200078e0afb */
[----:B------:R-:W-:Y:S02]  /*1dd50*/  ISETP.GE.AND P0, PT, R44, RZ, PT ;  /* 0x000000ff2c00720c */ /* 0x000fe40003f06270 */
[----:B------:R-:W2:Y:S01]  /*1dd60*/  LDL R44, [R1+0x2238] ;  /* 0x00223800012c7983 */ /* 0x000ea20000100800 */
[----:B------:R-:W-:Y:S01]  /*1dd70*/  @!P4 IMAD.MOV R240, RZ, RZ, -R240 ;  /* 0x000000fffff0c224 */ /* 0x000fe200078e0af0 */
[C---:B------:R-:W-:Y:S01]  /*1dd80*/  ISETP.GT.U32.AND P4, PT, R251.reuse, R246, PT ;  /* 0x000000f6fb00720c */ /* 0x040fe20003f84070 */
[--C-:B------:R-:W-:Y:S01]  /*1dd90*/  @!P1 IMAD.IADD R244, R244, 0x1, -R251.reuse ;  /* 0x00000001f4f49824 */ /* 0x100fe200078e0afb */
[----:B------:R-:W-:Y:S01]  /*1dda0*/  ISETP.GT.U32.AND P1, PT, R251, R249, PT ;  /* 0x000000f9fb00720c */ /* 0x000fe20003f24070 */
[----:B------:R-:W-:Y:S01]  /*1ddb0*/  @!P6 IMAD.IADD R243, R243, 0x1, -R251 ;  /* 0x00000001f3f3e824 */ /* 0x000fe200078e0afb */
[----:B------:R-:W-:Y:S02]  /*1ddc0*/  ISETP.GE.AND P6, PT, R42, RZ, PT ;  /* 0x000000ff2a00720c */ /* 0x000fe40003fc6270 */
[----:B------:R-:W2:Y:S03]  /*1ddd0*/  LDL R42, [R1+0x2234] ;  /* 0x00223400012a7983 */ /* 0x000ea60000100800 */
[----:B------:R-:W-:Y:S01]  /*1dde0*/  @!P0 IMAD.MOV R238, RZ, RZ, -R238 ;  /* 0x000000ffffee8224 */ /* 0x000fe200078e0aee */
[----:B------:R-:W-:-:S03]  /*1ddf0*/  ISETP.GT.U32.AND P0, PT, R251, R244, PT ;  /* 0x000000f4fb00720c */ /* 0x000fc60003f04070 */
[--C-:B------:R-:W-:Y:S01]  /*1de00*/  @!P4 IMAD.IADD R246, R246, 0x1, -R251.reuse ;  /* 0x00000001f6f6c824 */ /* 0x100fe200078e0afb */
[----:B------:R-:W-:Y:S01]  /*1de10*/  ISETP.GT.U32.AND P4, PT, R251, R4, PT ;  /* 0x00000004fb00720c */ /* 0x000fe20003f84070 */
[----:B------:R-:W-:Y:S01]  /*1de20*/  @!P1 IMAD.IADD R249, R249, 0x1, -R251 ;  /* 0x00000001f9f99824 */ /* 0x000fe200078e0afb */
[----:B------:R-:W-:-:S07]  /*1de30*/  ISETP.GT.U32.AND P1, PT, R251, R245, PT ;  /* 0x000000f5fb00720c */ /* 0x000fce0003f24070 */
[----:B------:R-:W-:Y:S01]  /*1de40*/  @!P0 IMAD.IADD R244, R244, 0x1, -R251 ;  /* 0x00000001f4f48824 */ /* 0x000fe200078e0afb */
[----:B------:R-:W-:-:S03]  /*1de50*/  ISETP.GT.U32.AND P0, PT, R251, R2, PT ;  /* 0x00000002fb00720c */ /* 0x000fc60003f04070 */
[--C-:B------:R-:W-:Y:S02]  /*1de60*/  @!P4 IMAD.IADD R4, R4, 0x1, -R251.reuse ;  /* 0x000000010404c824 */ /* 0x100fe400078e0afb */
[----:B------:R-:W-:Y:S01]  /*1de70*/  @!P1 IMAD.IADD R245, R245, 0x1, -R251 ;  /* 0x00000001f5f59824 */ /* 0x000fe200078e0afb */
[----:B------:R-:W-:-:S07]  /*1de80*/  ISETP.GT.U32.AND P1, PT, R251, R3, PT ;  /* 0x00000003fb00720c */ /* 0x000fce0003f24070 */
[----:B------:R-:W-:-:S06]  /*1de90*/  @!P0 IMAD.IADD R2, R2, 0x1, -R251 ;  /* 0x0000000102028824 */ /* 0x000fcc00078e0afb */
[----:B------:R-:W-:Y:S01]  /*1dea0*/  @!P1 IMAD.IADD R3, R3, 0x1, -R251 ;  /* 0x0000000103039824 */ /* 0x000fe200078e0afb */
[----:B----4-:R-:W-:Y:S02]  /*1deb0*/  ISETP.GE.AND P4, PT, R39, RZ, PT ;  /* 0x000000ff2700720c */ /* 0x010fe40003f86270 */
[----:B------:R-:W4:Y:S01]  /*1dec0*/  LDL R39, [R1+0x2210] ;  /* 0x0022100001277983 */ /* 0x000f220000100800 */
[----:B---3--:R-:W-:-:S03]  /*1ded0*/  ISETP.GE.AND P0, PT, R41, RZ, PT ;  /* 0x000000ff2900720c */ /* 0x008fc60003f06270 */
[----:B------:R-:W3:Y:S01]  /*1dee0*/  LDL R41, [R1+0x2218] ;  /* 0x0022180001297983 */ /* 0x000ee20000100800 */
[----:B--2---:R-:W-:-:S03]  /*1def0*/  ISETP.GE.AND P1, PT, R40, RZ, PT ;  /* 0x000000ff2800720c */ /* 0x004fc60003f26270 */
[----:B------:R-:W2:Y:S01]  /*1df00*/  LDL R40, [R1+0x2214] ;  /* 0x0022140001287983 */ /* 0x000ea20000100800 */
[----:B------:R-:W-:Y:S01]  /*1df10*/  @!P3 IMAD.MOV R236, RZ, RZ, -R236 ;  /* 0x000000ffffecb224 */ /* 0x000fe200078e0aec */
[----:B------:R-:W-:-:S13]  /*1df20*/  ISETP.GT.U32.AND P3, PT, R251, R242, PT ;  /* 0x000000f2fb00720c */ /* 0x000fda0003f64070 */
[----:B------:R-:W-:Y:S01]  /*1df30*/  @!P3 IMAD.IADD R242, R242, 0x1, -R251 ;  /* 0x00000001f2f2b824 */ /* 0x000fe200078e0afb */
[----:B------:R-:W-:-:S13]  /*1df40*/  ISETP.GT.U32.AND P3, PT, R251, R248, PT ;  /* 0x000000f8fb00720c */ /* 0x000fda0003f64070 */
[----:B------:R-:W-:Y:S01]  /*1df50*/  @!P3 IMAD.IADD R248, R248, 0x1, -R251 ;  /* 0x00000001f8f8b824 */ /* 0x000fe200078e0afb */
[----:B------:R-:W-:Y:S02]  /*1df60*/  ISETP.GE.AND P3, PT, R30, RZ, PT ;  /* 0x000000ff1e00720c */ /* 0x000fe40003f66270 */
[----:B------:R-:W2:Y:S01]  /*1df70*/  LDL R30, [R1+0x2224] ;  /* 0x00222400011e7983 */ /* 0x000ea20000100800 */
[----:B------:R-:W-:Y:S01]  /*1df80*/  @!P5 IMAD.MOV R242, RZ, RZ, -R242 ;  /* 0x000000fffff2d224 */ /* 0x000fe200078e0af2 */
[----:B------:R-:W-:-:S09]  /*1df90*/  ISETP.GT.U32.AND P5, PT, R251, R249, PT ;  /* 0x000000f9fb00720c */ /* 0x000fd20003fa4070 */
[----:B------:R-:W-:Y:S01]  /*1dfa0*/  @!P3 IMAD.MOV R243, RZ, RZ, -R243 ;  /* 0x000000fffff3b224 */ /* 0x000fe200078e0af3 */
[----:B------:R-:W-:-:S03]  /*1dfb0*/  ISETP.GT.U32.AND P3, PT, R251, R0, PT ;  /* 0x00000000fb00720c */ /* 0x000fc60003f64070 */
[----:B------:R-:W-:Y:S01]  /*1dfc0*/  @!P5 IMAD.IADD R249, R249, 0x1, -R251 ;  /* 0x00000001f9f9d824 */ /* 0x000fe200078e0afb */
[----:B------:R-:W-:Y:S02]  /*1dfd0*/  ISETP.GE.AND P5, PT, R44, RZ, PT ;  /* 0x000000ff2c00720c */ /* 0x000fe40003fa6270 */
[----:B------:R-:W2:Y:S01]  /*1dfe0*/  LDL R44, [R1+0x221c] ;  /* 0x00221c00012c7983 */ /* 0x000ea20000100800 */
[----:B------:R-:W-:Y:S01]  /*1dff0*/  @!P0 IMAD.MOV R246, RZ, RZ, -R246 ;  /* 0x000000fffff68224 */ /* 0x000fe200078e0af6 */
[----:B------:R-:W-:-:S05]  /*1e000*/  ISETP.GT.U32.AND P0, PT, R251, R3, PT ;  /* 0x00000003fb00720c */ /* 0x000fca0003f04070 */
[----:B------:R-:W-:-:S04]  /*1e010*/  @!P3 IMAD.IADD R0, R0, 0x1, -R251 ;  /* 0x000000010000b824 */ /* 0x000fc800078e0afb */
[----:B------:R-:W-:Y:S01]  /*1e020*/  @!P5 IMAD.MOV R244, RZ, RZ, -R244 ;  /* 0x000000fffff4d224 */ /* 0x000fe200078e0af4 */
[----:B------:R-:W-:Y:S02]  /*1e030*/  ISETP.GT.U32.AND P5, PT, R251, R0, PT ;  /* 0x00000000fb00720c */ /* 0x000fe40003fa4070 */
[----:B------:R-:W-:Y:S01]  /*1e040*/  ISETP.GE.AND P3, PT, R42, RZ, PT ;  /* 0x000000ff2a00720c */ /* 0x000fe20003f66270 */
[----:B------:R-:W-:Y:S01]  /*1e050*/  @!P0 IMAD.IADD R3, R3, 0x1, -R251 ;  /* 0x0000000103038824 */ /* 0x000fe200078e0afb */
[----:B------:R-:W-:-:S09]  /*1e060*/  ISETP.GT.U32.AND P0, PT, R251, R10, PT ;  /* 0x0000000afb00720c */ /* 0x000fd20003f04070 */
[----:B------:R-:W-:Y:S01]  /*1e070*/  @!P5 IMAD.IADD R0, R0, 0x1, -R251 ;  /* 0x000000010000d824 */ /* 0x000fe200078e0afb */
[C---:B------:R-:W-:Y:S01]  /*1e080*/  ISETP.GT.U32.AND P5, PT, R251.reuse, R8, PT ;  /* 0x00000008fb00720c */ /* 0x040fe20003fa4070 */
[----:B------:R-:W-:Y:S01]  /*1e090*/  @!P3 IMAD.MOV R245, RZ, RZ, -R245 ;  /* 0x000000fffff5b224 */ /* 0x000fe200078e0af5 */
[----:B------:R-:W-:Y:S01]  /*1e0a0*/  ISETP.GT.U32.AND P3, PT, R251, R2, PT ;  /* 0x00000002fb00720c */ /* 0x000fe20003f64070 */
[----:B------:R-:W-:-:S10]  /*1e0b0*/  @!P0 IMAD.IADD R10, R10, 0x1, -R251 ;  /* 0x000000010a0a8824 */ /* 0x000fd400078e0afb */
[--C-:B------:R-:W-:Y:S02]  /*1e0c0*/  @!P5 IMAD.IADD R8, R8, 0x1, -R251.reuse ;  /* 0x000000010808d824 */ /* 0x100fe400078e0afb */
[----:B------:R-:W-:Y:S01]  /*1e0d0*/  @!P3 IMAD.IADD R2, R2, 0x1, -R251 ;  /* 0x000000010202b824 */ /* 0x000fe200078e0afb */
[----:B------:R-:W-:-:S13]  /*1e0e0*/  ISETP.GT.U32.AND P3, PT, R251, R9, PT ;  /* 0x00000009fb00720c */ /* 0x000fda0003f64070 */
        /* <DEDUP_REMOVED lines=15> */
[----:B------:R-:W-:Y:S01]  /*1e1e0*/  @!P2 IMAD.IADD R5, R5, 0x1, -R251 ;  /* 0x000000010505a824 */ /* 0x000fe200078e0afb */
[----:B------:R-:W-:Y:S02]  /*1e1f0*/  ISETP.GE.AND P2, PT, R30, RZ, PT ;  /* 0x000000ff1e00720c */ /* 0x000fe40003f46270 */
[----:B------:R-:W2:Y:S01]  /*1e200*/  LDL R30, [R1+0x220c] ;  /* 0x00220c00011e7983 */ /* 0x000ea20000100800 */
[----:B------:R-:W-:-:S04]  /*1e210*/  IMAD.HI.U32 R16, R250, R15, RZ ;  /* 0x0000000ffa107227 */ /* 0x000fc800078e00ff */
[----:B------:R-:W-:Y:S02]  /*1e220*/  IMAD.MOV R16, RZ, RZ, -R16 ;  /* 0x000000ffff107224 */ /* 0x000fe400078e0a10 */
[----:B------:R-:W-:-:S04]  /*1e230*/  @!P6 IMAD.IADD R6, R6, 0x1, -R251 ;  /* 0x000000010606e824 */ /* 0x000fc800078e0afb */
[----:B------:R-:W-:Y:S01]  /*1e240*/  @!P2 IMAD.MOV R249, RZ, RZ, -R249 ;  /* 0x000000fffff9a224 */ /* 0x000fe200078e0af9 */
[C---:B------:R-:W-:Y:S01]  /*1e250*/  ISETP.GT.U32.AND P2, PT, R251.reuse, R7, PT ;  /* 0x00000007fb00720c */ /* 0x040fe20003f44070 */
[C---:B------:R-:W-:Y:S01]  /*1e260*/  IMAD R15, R251.reuse, R16, R15 ;  /* 0x00000010fb0f7224 */ /* 0x040fe200078e020f */
[----:B------:R-:W-:Y:S01]  /*1e270*/  IABS R16, R252 ;  /* 0x000000fc00107213 */ /* 0x000fe20000000000 */
[----:B------:R-:W-:Y:S01]  /*1e280*/  @!P1 IMAD.MOV R247, RZ, RZ, -R247 ;  /* 0x000000fffff79224 */ /* 0x000fe200078e0af7 */
[C---:B------:R-:W-:Y:S02]  /*1e290*/  ISETP.GT.U32.AND P1, PT, R251.reuse, R4, PT ;  /* 0x00000004fb00720c */ /* 0x040fe40003f24070 */
[----:B------:R-:W-:Y:S01]  /*1e2a0*/  ISETP.GT.U32.AND P6, PT, R251, R6, PT ;  /* 0x00000006fb00720c */ /* 0x000fe20003fc4070 */
[----:B------:R-:W-:-:S04]  /*1e2b0*/  IMAD.HI.U32 R17, R250, R16, RZ ;  /* 0x00000010fa117227 */ /* 0x000fc800078e00ff */
[----:B------:R-:W-:Y:S02]  /*1e2c0*/  IMAD.MOV R17, RZ, RZ, -R17 ;  /* 0x000000ffff117224 */ /* 0x000fe400078e0a11 */
[--C-:B------:R-:W-:Y:S01]  /*1e2d0*/  @!P2 IMAD.IADD R7, R7, 0x1, -R251.reuse ;  /* 0x000000010707a824 */ /* 0x100fe200078e0afb */
[----:B------:R-:W-:Y:S01]  /*1e2e0*/  ISETP.GE.AND P2, PT, R44, RZ, PT ;  /* 0x000000ff2c00720c */ /* 0x000fe20003f46270 */
[----:B------:R-:W-:Y:S01]  /*1e2f0*/  IMAD R16, R251, R17, R16 ;  /* 0x00000011fb107224 */ /* 0x000fe200078e0210 */
[----:B------:R-:W-:Y:S01]  /*1e300*/  IABS R17, R38 ;  /* 0x0000002600117213 */ /* 0x000fe20000000000 */
[--C-:B------:R-:W-:Y:S01]  /*1e310*/  @!P1 IMAD.IADD R4, R4, 0x1, -R251.reuse ;  /* 0x0000000104049824 */ /* 0x100fe200078e0afb */
[----:B------:R-:W2:Y:S01]  /*1e320*/  LDL R44, [R1+0x2200] ;  /* 0x00220000012c7983 */ /* 0x000ea20000100800 */
[----:B------:R-:W-:Y:S01]  /*1e330*/  @!P6 IMAD.IADD R6, R6, 0x1, -R251 ;  /* 0x000000010606e824 */ /* 0x000fe200078e0afb */
[----:B------:R-:W-:Y:S02]  /*1e340*/  ISETP.GE.AND P6, PT, R45, RZ, PT ;  /* 0x000000ff2d00720c */ /* 0x000fe40003fc6270 */
[----:B------:R-:W2:Y:S01]  /*1e350*/  LDL R45, [R1+0x2204] ;  /* 0x00220400012d7983 */ /* 0x000ea20000100800 */
[----:B------:R-:W-:Y:S01]  /*1e360*/  @!P3 IMAD.MOV R4, RZ, RZ, -R4 ;  /* 0x000000ffff04b224 */ /* 0x000fe200078e0a04 */
[----:B------:R-:W-:Y:S01]  /*1e370*/  ISETP.GT.U32.AND P3, PT, R251, R10, PT ;  /* 0x0000000afb00720c */ /* 0x000fe20003f64070 */
[----:B------:R-:W-:-:S04]  /*1e380*/  IMAD.HI.U32 R18, R250, R17, RZ ;  /* 0x00000011fa127227 */ /* 0x000fc800078e00ff */
[----:B------:R-:W-:Y:S01]  /*1e390*/  @!P2 IMAD.MOV R2, RZ, RZ, -R2 ;  /* 0x000000ffff02a224 */ /* 0x000fe200078e0a02 */
[----:B------:R-:W-:Y:S01]  /*1e3a0*/  ISETP.GT.U32.AND P2, PT, R251, R8, PT ;  /* 0x00000008fb00720c */ /* 0x000fe20003f44070 */
[----:B------:R-:W-:-:S04]  /*1e3b0*/  IMAD.MOV R18, RZ, RZ, -R18 ;  /* 0x000000ffff127224 */ /* 0x000fc800078e0a12 */
[----:B------:R-:W-:Y:S02]  /*1e3c0*/  IMAD R17, R251, R18, R17 ;  /* 0x00000012fb117224 */ /* 0x000fe400078e0211 */
[----:B------:R-:W-:-:S03]  /*1e3d0*/  @!P3 IMAD.IADD R10, R10, 0x1, -R251 ;  /* 0x000000010a0ab824 */ /* 0x000fc600078e0afb */
[----:B------:R-:W-:-:S03]  /*1e3e0*/  ISETP.GT.U32.AND P3, PT, R251, R17, PT ;  /* 0x00000011fb00720c */ /* 0x000fc60003f64070 */
[----:B------:R-:W-:Y:S01]  /*1e3f0*/  @!P2 IMAD.IADD R8, R8, 0x1, -R251 ;  /* 0x000000010808a824 */ /* 0x000fe200078e0afb */
[C---:B------:R-:W-:Y:S01]  /*1e400*/  ISETP.GT.U32.AND P2, PT, R251.reuse, R15, PT ;  /* 0x0000000ffb00720c */ /* 0x040fe20003f44070 */
[----:B------:R-:W-:Y:S01]  /*1e410*/  @!P5 IMAD.MOV R3, RZ, RZ, -R3 ;  /* 0x000000ffff03d224 */ /* 0x000fe200078e0a03 */
[----:B------:R-:W-:-:S07]  /*1e420*/  ISETP.GT.U32.AND P5, PT, R251, R9, PT ;  /* 0x00000009fb00720c */ /* 0x000fce0003fa4070 */
[----:B------:R-:W-:-:S04]  /*1e430*/  @!P3 IMAD.IADD R17, R17, 0x1, -R251 ;  /* 0x000000011111b824 */ /* 0x000fc800078e0afb */
        /* <DEDUP_REMOVED lines=10> */
[----:B------:R-:W-:-:S05]  /*1e4e0*/  IABS R18, R37 ;  /* 0x0000002500127213 */ /* 0x000fca0000000000 */
[----:B------:R-:W-:-:S04]  /*1e4f0*/  IMAD.HI.U32 R19, R250, R18, RZ ;  /* 0x00000012fa137227 */ /* 0x000fc800078e00ff */
[----:B------:R-:W-:-:S04]  /*1e500*/  IMAD.MOV R19, RZ, RZ, -R19 ;  /* 0x000000ffff137224 */ /* 0x000fc800078e0a13 */
[----:B------:R-:W-:Y:S01]  /*1e510*/  IMAD R18, R251, R19, R18 ;  /* 0x00000013fb127224 */ /* 0x000fe200078e0212 */
[----:B------:R-:W-:-:S05]  /*1e520*/  IABS R19, R36 ;  /* 0x0000002400137213 */ /* 0x000fca0000000000 */
[----:B------:R-:W-:-:S04]  /*1e530*/  IMAD.HI.U32 R20, R250, R19, RZ ;  /* 0x00000013fa147227 */ /* 0x000fc800078e00ff */
[----:B------:R-:W-:Y:S02]  /*1e540*/  IMAD.MOV R20, RZ, RZ, -R20 ;  /* 0x000000ffff147224 */ /* 0x000fe400078e0a14 */
[----:B------:R-:W-:Y:S01]  /*1e550*/  @!P4 IMAD.MOV R248, RZ, RZ, -R248 ;  /* 0x000000fffff8c224 */ /* 0x000fe200078e0af8 */
[C---:B------:R-:W-:Y:S01]  /*1e560*/  ISETP.GT.U32.AND P4, PT, R251.reuse, R5, PT ;  /* 0x00000005fb00720c */ /* 0x040fe20003f84070 */
[----:B------:R-:W-:Y:S01]  /*1e570*/  IMAD R19, R251, R20, R19 ;  /* 0x00000014fb137224 */ /* 0x000fe200078e0213 */
[----:B------:R-:W-:-:S05]  /*1e580*/  IABS R20, R35 ;  /* 0x0000002300147213 */ /* 0x000fca0000000000 */
[----:B------:R-:W-:Y:S01]  /*1e590*/  IMAD.HI.U32 R21, R250, R20, RZ ;  /* 0x00000014fa157227 */ /* 0x000fe200078e00ff */
[----:B------:R-:W-:-:S03]  /*1e5a0*/  ISETP.GT.U32.AND P1, PT, R251, R11, PT ;  /* 0x0000000bfb00720c */ /* 0x000fc60003f24070 */
[----:B------:R-:W-:Y:S02]  /*1e5b0*/  IMAD.MOV R21, RZ, RZ, -R21 ;  /* 0x000000ffff157224 */ /* 0x000fe400078e0a15 */
[----:B------:R-:W-:Y:S01]  /*1e5c0*/  @!P4 IMAD.IADD R5, R5, 0x1, -R251 ;  /* 0x000000010505c824 */ /* 0x000fe200078e0afb */
[C---:B------:R-:W-:Y:S01]  /*1e5d0*/  ISETP.GT.U32.AND P4, PT, R251.reuse, R12, PT ;  /* 0x0000000cfb00720c */ /* 0x040fe20003f84070 */
[----:B------:R-:W-:Y:S01]  /*1e5e0*/  IMAD R20, R251, R21, R20 ;  /* 0x00000015fb147224 */ /* 0x000fe200078e0214 */
[----:B------:R-:W-:-:S05]  /*1e5f0*/  IABS R21, R34 ;  /* 0x0000002200157213 */ /* 0x000fca0000000000 */
[----:B------:R-:W-:-:S04]  /*1e600*/  IMAD.HI.U32 R22, R250, R21, RZ ;  /* 0x00000015fa167227 */ /* 0x000fc800078e00ff */
[--C-:B------:R-:W-:Y:S01]  /*1e610*/  @!P1 IMAD.IADD R11, R11, 0x1, -R251.reuse ;  /* 0x000000010b0b9824 */ /* 0x100fe200078e0afb */
[----:B------:R-:W-:Y:S01]  /*1e620*/  ISETP.GE.AND P1, PT, R30, RZ, PT ;  /* 0x000000ff1e00720c */ /* 0x000fe20003f26270 */
[----:B------:R-:W-:Y:S02]  /*1e630*/  IMAD.MOV R22, RZ, RZ, -R22 ;  /* 0x000000ffff167224 */ /* 0x000fe400078e0a16 */
[----:B------:R-:W-:Y:S01]  /*1e640*/  @!P4 IMAD.IADD R12, R12, 0x1, -R251 ;  /* 0x000000010c0cc824 */ /* 0x000fe200078e0afb */
[C---:B------:R-:W-:Y:S01]  /*1e650*/  ISETP.GT.U32.AND P4, PT, R251.reuse, R7, PT ;  /* 0x00000007fb00720c */ /* 0x040fe20003f84070 */
[----:B------:R-:W-:Y:S01]  /*1e660*/  IMAD R21, R251, R22, R21 ;  /* 0x00000016fb157224 */ /* 0x000fe200078e0215 */
[----:B------:R-:W-:-:S05]  /*1e670*/  IABS R22, R33 ;  /* 0x0000002100167213 */ /* 0x000fca0000000000 */
[----:B------:R-:W-:-:S04]  /*1e680*/  IMAD.HI.U32 R23, R250, R22, RZ ;  /* 0x00000016fa177227 */ /* 0x000fc800078e00ff */
[----:B------:R-:W-:Y:S01]  /*1e690*/  @!P1 IMAD.MOV R6, RZ, RZ, -R6 ;  /* 0x000000ffff069224 */ /* 0x000fe200078e0a06 */
[C---:B------:R-:W-:Y:S01]  /*1e6a0*/  ISETP.GT.U32.AND P1, PT, R251.reuse, R13, PT ;  /* 0x0000000dfb00720c */ /* 0x040fe20003f24070 */
[----:B------:R-:W-:Y:S02]  /*1e6b0*/  IMAD.MOV R23, RZ, RZ, -R23 ;  /* 0x000000ffff177224 */ /* 0x000fe400078e0a17 */
[----:B------:R-:W-:Y:S01]  /*1e6c0*/  @!P0 IMAD.MOV R5, RZ, RZ, -R5 ;  /* 0x000000ffff058224 */ /* 0x000fe200078e0a05 */
[C---:B------:R-:W-:Y:S01]  /*1e6d0*/  ISETP.GT.U32.AND P0, PT, R251.reuse, R11, PT ;  /* 0x0000000bfb00720c */ /* 0x040fe20003f04070 */
[----:B------:R-:W-:Y:S01]  /*1e6e0*/  IMAD R22, R251, R23, R22 ;  /* 0x00000017fb167224 */ /* 0x000fe200078e0216 */
[----:B------:R-:W-:Y:S01]  /*1e6f0*/  IABS R23, R32 ;  /* 0x0000002000177213 */ /* 0x000fe20000000000 */
[----:B------:R-:W-:Y:S01]  /*1e700*/  @!P4 IMAD.IADD R7, R7, 0x1, -R251 ;  /* 0x000000010707c824 */ /* 0x000fe200078e0afb */
[----:B------:R-:W-:-:S03]  /*1e710*/  ISETP.GT.U32.AND P4, PT, R251, R14, PT ;  /* 0x0000000efb00720c */ /* 0x000fc60003f84070 */
[----:B------:R-:W-:-:S04]  /*1e720*/  IMAD.HI.U32 R24, R250, R23, RZ ;  /* 0x00000017fa187227 */ /* 0x000fc800078e00ff */
[----:B------:R-:W-:Y:S01]  /*1e730*/  @!P6 IMAD.MOV R0, RZ, RZ, -R0 ;  /* 0x000000ffff00e224 */ /* 0x000fe200078e0a00 */
[----:B------:R-:W-:Y:S01]  /*1e740*/  ISETP.GT.U32.AND P6, PT, R251, R12, PT ;  /* 0x0000000cfb00720c */ /* 0x000fe20003fc4070 */
[--C-:B------:R-:W-:Y:S01]  /*1e750*/  @!P1 IMAD.IADD R13, R13, 0x1, -R251.reuse ;  /* 0x000000010d0d9824 */ /* 0x100fe200078e0afb */
[----:B------:R-:W-:Y:S01]  /*1e760*/  ISETP.GE.AND P1, PT, R45, RZ, PT ;  /* 0x000000ff2d00720c */ /* 0x000fe20003f26270 */
[----:B------:R-:W-:Y:S02]  /*1e770*/  IMAD.MOV R24, RZ, RZ, -R24 ;  /* 0x000000ffff187224 */ /* 0x000fe400078e0a18 */
[----:B------:R-:W-:Y:S01]  /*1e780*/  @!P0 IMAD.IADD R11, R11, 0x1, -R251 ;  /* 0x000000010b0b8824 */ /* 0x000fe200078e0afb */
[C---:B------:R-:W-:Y:S01]  /*1e790*/  ISETP.GT.U32.AND P0, PT, R251.reuse, R18, PT ;  /* 0x00000012fb00720c */ /* 0x040fe20003f04070 */
[----:B------:R-:W-:Y:S01]  /*1e7a0*/  IMAD R23, R251, R24, R23 ;  /* 0x00000018fb177224 */ /* 0x000fe200078e0217 */
[----:B------:R-:W-:Y:S01]  /*1e7b0*/  IABS R24, R31 ;  /* 0x0000001f00187213 */ /* 0x000fe20000000000 */
[----:B------:R-:W-:Y:S01]  /*1e7c0*/  @!P4 IMAD.IADD R14, R14, 0x1, -R251 ;  /* 0x000000010e0ec824 */ /* 0x000fe200078e0afb */
[----:B------:R-:W-:-:S03]  /*1e7d0*/  ISETP.GE.AND P4, PT, R44, RZ, PT ;  /* 0x000000ff2c00720c */ /* 0x000fc60003f86270 */
[----:B------:R-:W-:-:S04]  /*1e7e0*/  IMAD.HI.U32 R25, R250, R24, RZ ;  /* 0x00000018fa197227 */ /* 0x000fc800078e00ff */
[----:B------:R-:W-:Y:S02]  /*1e7f0*/  @!P6 IMAD.IADD R12, R12, 0x1, -R251 ;  /* 0x000000010c0ce824 */ /* 0x000fe400078e0afb */
[----:B------:R-:W-:Y:S01]  /*1e800*/  @!P1 IMAD.MOV R8, RZ, RZ, -R8 ;  /* 0x000000ffff089224 */ /* 0x000fe200078e0a08 */
[C---:B------:R-:W-:Y:S01]  /*1e810*/  ISETP.GT.U32.AND P1, PT, R251.reuse, R14, PT ;  /* 0x0000000efb00720c */ /* 0x040fe20003f24070 */
[----:B------:R-:W-:Y:S02]  /*1e820*/  IMAD.MOV R25, RZ, RZ, -R25 ;  /* 0x000000ffff197224 */ /* 0x000fe400078e0a19 */
[----:B------:R-:W-:Y:S01]  /*1e830*/  @!P3 IMAD.MOV R12, RZ, RZ, -R12 ;  /* 0x000000ffff0cb224 */ /* 0x000fe200078e0a0c */
[C---:B------:R-:W-:Y:S01]  /*1e840*/  ISETP.GT.U32.AND P3, PT, R251.reuse, R19, PT ;  /* 0x00000013fb00720c */ /* 0x040fe20003f64070 */
[C---:B------:R-:W-:Y:S01]  /*1e850*/  IMAD R24, R251.reuse, R25, R24 ;  /* 0x00000019fb187224 */ /* 0x040fe200078e0218 */
[----:B------:R-:W-:Y:S01]  /*1e860*/  IABS R25, R29 ;  /* 0x0000001d00197213 */ /* 0x000fe20000000000 */
[----:B------:R-:W-:Y:S01]  /*1e870*/  @!P0 IMAD.IADD R18, R18, 0x1, -R251 ;  /* 0x0000000112128824 */ /* 0x000fe200078e0afb */
[C---:B------:R-:W-:Y:S01]  /*1e880*/  ISETP.GT.U32.AND P0, PT, R251.reuse, R13, PT ;  /* 0x0000000dfb00720c */ /* 0x040fe20003f04070 */
[----:B------:R-:W-:Y:S01]  /*1e890*/  @!P4 IMAD.MOV R9, RZ, RZ, -R9 ;  /* 0x000000ffff09c224 */ /* 0x000fe200078e0a09 */
[C---:B------:R-:W-:Y:S01]  /*1e8a0*/  ISETP.GT.U32.AND P4, PT, R251.reuse, R15, PT ;  /* 0x0000000ffb00720c */ /* 0x040fe20003f84070 */
[----:B------:R-:W-:Y:S01]  /*1e8b0*/  @!P5 IMAD.MOV R11, RZ, RZ, -R11 ;  /* 0x000000ffff0bd224 */ /* 0x000fe200078e0a0b */
[----:B------:R-:W-:Y:S01]  /*1e8c0*/  ISETP.GT.U32.AND P5, PT, R251, R17, PT ;  /* 0x00000011fb00720c */ /* 0x000fe20003fa4070 */
[----:B------:R-:W-:Y:S01]  /*1e8d0*/  IMAD.HI.U32 R26, R250, R25, RZ ;  /* 0x00000019fa1a7227 */ /* 0x000fe200078e00ff */
[----:B------:R-:W-:-:S03]  /*1e8e0*/  ISETP.GE.AND P6, PT, R46, RZ, PT ;  /* 0x000000ff2e00720c */ /* 0x000fc60003fc6270 */
[----:B------:R-:W-:Y:S01]  /*1e8f0*/  @!P2 IMAD.MOV R10, RZ, RZ, -R10 ;  /* 0x000000ffff0aa224 */ /* 0x000fe200078e0a0a */
[C---:B------:R-:W-:Y:S01]  /*1e900*/  ISETP.GT.U32.AND P2, PT, R251.reuse, R16, PT ;  /* 0x00000010fb00720c */ /* 0x040fe20003f44070 */
[--C-:B------:R-:W-:Y:S01]  /*1e910*/  @!P1 IMAD.IADD R14, R14, 0x1, -R251.reuse ;  /* 0x000000010e0e9824 */ /* 0x100fe200078e0afb */
[----:B------:R-:W-:Y:S01]  /*1e920*/  ISETP.GT.U32.AND P1, PT, R251, R21, PT ;  /* 0x00000015fb00720c */ /* 0x000fe20003f24070 */
[----:B------:R-:W-:Y:S02]  /*1e930*/  IMAD.MOV R26, RZ, RZ, -R26 ;  /* 0x000000ffff1a7224 */ /* 0x000fe400078e0a1a */
[----:B------:R-:W-:Y:S02]  /*1e940*/  @!P3 IMAD.IADD R19, R19, 0x1, -R251 ;  /* 0x000000011313b824 */ /* 0x000fe400078e0afb */
[----:B------:R-:W-:Y:S01]  /*1e950*/  IMAD R25, R251, R26, R25 ;  /* 0x0000001afb197224 */ /* 0x000fe200078e0219 */
[----:B------:R-:W-:Y:S01]  /*1e960*/  IABS R26, R28 ;  /* 0x0000001c001a7213 */ /* 0x000fe20000000000 */
[--C-:B------:R-:W-:Y:S01]  /*1e970*/  @!P0 IMAD.IADD R13, R13, 0x1, -R251.reuse ;  /* 0x000000010d0d8824 */ /* 0x100fe200078e0afb */
[----:B------:R-:W-:Y:S01]  /*1e980*/  ISETP.GT.U32.AND P0, PT, R251, R20, PT ;  /* 0x00000014fb00720c */ /* 0x000fe20003f04070 */
[--C-:B------:R-:W-:Y:S01]  /*1e990*/  @!P4 IMAD.IADD R15, R15, 0x1, -R251.reuse ;  /* 0x000000010f0fc824 */ /* 0x100fe200078e0afb */
[----:B------:R-:W-:Y:S01]  /*1e9a0*/  ISETP.GT.U32.AND P4, PT, R251, R22, PT ;  /* 0x00000016fb00720c */ /* 0x000fe20003f84070 */
[----:B------:R-:W-:-:S02]  /*1e9b0*/  @!P5 IMAD.IADD R17, R17, 0x1, -R251 ;  /* 0x000000011111d824 */ /* 0x000fc400078e0afb */
[----:B------:R-:W-:-:S04]  /*1e9c0*/  IMAD.HI.U32 R27, R250, R26, RZ ;  /* 0x0000001afa1b7227 */ /* 0x000fc800078e00ff */
[----:B------:R-:W-:Y:S01]  /*1e9d0*/  @!P6 IMAD.MOV R7, RZ, RZ, -R7 ;  /* 0x000000ffff07e224 */ /* 0x000fe200078e0a07 */
[C---:B------:R-:W-:Y:S01]  /*1e9e0*/  ISETP.GT.U32.AND P6, PT, R251.reuse, R18, PT ;  /* 0x00000012fb00720c */ /* 0x040fe20003fc4070 */
[--C-:B------:R-:W-:Y:S01]  /*1e9f0*/  @!P2 IMAD.IADD R16, R16, 0x1, -R251.reuse ;  /* 0x000000011010a824 */ /* 0x100fe200078e0afb */
[----:B------:R-:W-:Y:S01]  /*1ea00*/  ISETP.GT.U32.AND P2, PT, R251, R23, PT ;  /* 0x00000017fb00720c */ /* 0x000fe20003f44070 */
[----:B------:R-:W-:Y:S01]  /*1ea10*/  @!P1 IMAD.IADD R21, R21, 0x1, -R251 ;  /* 0x0000000115159824 */ /* 0x000fe200078e0afb */
[----:B------:R-:W-:Y:S01]  /*1ea20*/  ISETP.GE.AND P1, PT, R38, RZ, PT ;  /* 0x000000ff2600720c */ /* 0x000fe20003f26270 */
[----:B------:R-:W-:Y:S02]  /*1ea30*/  IMAD.MOV R27, RZ, RZ, -R27 ;  /* 0x000000ffff1b7224 */ /* 0x000fe400078e0a1b */
[--C-:B------:R-:W-:Y:S02]  /*1ea40*/  @!P0 IMAD.IADD R20, R20, 0x1, -R251.reuse ;  /* 0x0000000114148824 */ /* 0x100fe400078e0afb */
[----:B------:R-:W-:Y:S01]  /*1ea50*/  IMAD R26, R251, R27, R26 ;  /* 0x0000001bfb1a7224 */ /* 0x000fe200078e021a */
[----:B------:R-:W-:Y:S01]  /*1ea60*/  IABS R27, R43 ;  /* 0x0000002b001b7213 */ /* 0x000fe20000000000 */
[--C-:B------:R-:W-:Y:S01]  /*1ea70*/  @!P4 IMAD.IADD R22, R22, 0x1, -R251.reuse ;  /* 0x000000011616c824 */ /* 0x100fe200078e0afb */
[----:B------:R-:W-:Y:S01]  /*1ea80*/  ISETP.GE.AND P4, PT, R37, RZ, PT ;  /* 0x000000ff2500720c */ /* 0x000fe20003f86270 */
[----:B------:R-:W-:-:S02]  /*1ea90*/  @!P6 IMAD.IADD R18, R18, 0x1, -R251 ;  /* 0x000000011212e824 */ /* 0x000fc400078e0afb */
[----:B------:R-:W-:Y:S01]  /*1eaa0*/  IMAD.HI.U32 R250, R250, R27, RZ ;  /* 0x0000001bfafa7227 */ /* 0x000fe200078e00ff */
[----:B------:R-:W-:-:S03]  /*1eab0*/  ISETP.GE.AND P0, PT, R252, RZ, PT ;  /* 0x000000fffc00720c */ /* 0x000fc60003f06270 */
[----:B------:R-:W-:Y:S01]  /*1eac0*/  @!P2 IMAD.IADD R23, R23, 0x1, -R251 ;  /* 0x000000011717a824 */ /* 0x000fe200078e0afb */
[C---:B------:R-:W-:Y:S01]  /*1ead0*/  ISETP.GT.U32.AND P2, PT, R251.reuse, R19, PT ;  /* 0x00000013fb00720c */ /* 0x040fe20003f44070 */
[----:B------:R-:W-:Y:S01]  /*1eae0*/  @!P1 IMAD.MOV R17, RZ, RZ, -R17 ;  /* 0x000000ffff119224 */ /* 0x000fe200078e0a11 */
[C---:B------:R-:W-:Y:S01]  /*1eaf0*/  ISETP.GT.U32.AND P1, PT, R251.reuse, R24, PT ;  /* 0x00000018fb00720c */ /* 0x040fe20003f24070 */
[----:B------:R-:W-:Y:S02]  /*1eb00*/  IMAD.MOV R250, RZ, RZ, -R250 ;  /* 0x000000fffffa7224 */ /* 0x000fe400078e0afa */
[----:B------:R-:W-:Y:S01]  /*1eb10*/  @!P4 IMAD.MOV R18, RZ, RZ, -R18 ;  /* 0x000000ffff12c224 */ /* 0x000fe200078e0a12 */
[C---:B------:R-:W-:Y:S01]  /*1eb20*/  ISETP.GT.U32.AND P4, PT, R251.reuse, R25, PT ;  /* 0x00000019fb00720c */ /* 0x040fe20003f84070 */
[C---:B------:R-:W-:Y:S02]  /*1eb30*/  IMAD R27, R251.reuse, R250, R27 ;  /* 0x000000fafb1b7224 */ /* 0x040fe400078e021b */
[----:B------:R-:W-:Y:S01]  /*1eb40*/  @!P0 IMAD.MOV R16, RZ, RZ, -R16 ;  /* 0x000000ffff108224 */ /* 0x000fe200078e0a10 */
[----:B------:R-:W-:-:S03]  /*1eb50*/  ISETP.GT.U32.AND P0, PT, R251, R23, PT ;  /* 0x00000017fb00720c */ /* 0x000fc60003f04070 */
[--C-:B------:R-:W-:Y:S02]  /*1eb60*/  @!P2 IMAD.IADD R19, R19, 0x1, -R251.reuse ;  /* 0x000000011313a824 */ /* 0x100fe400078e0afb */
[--C-:B------:R-:W-:Y:S01]  /*1eb70*/  @!P1 IMAD.IADD R24, R24, 0x1, -R251.reuse ;  /* 0x0000000118189824 */ /* 0x100fe200078e0afb */
[----:B------:R-:W-:Y:S02]  /*1eb80*/  ISETP.GT.U32.AND P2, PT, R251, R26, PT ;  /* 0x0000001afb00720c */ /* 0x000fe40003f44070 */
[----:B------:R-:W-:Y:S01]  /*1eb90*/  ISETP.GE.AND P1, PT, R33, RZ, PT ;  /* 0x000000ff2100720c */ /* 0x000fe20003f26270 */
[--C-:B------:R-:W-:Y:S02]  /*1eba0*/  @!P4 IMAD.IADD R25, R25, 0x1, -R251.reuse ;  /* 0x000000011919c824 */ /* 0x100fe400078e0afb */
[----:B------:R-:W-:Y:S02]  /*1ebb0*/  IMAD.MOV.U32 R42, RZ, RZ, c[0x0][0x180] ;  /* 0x00006000ff2a7624 */ /* 0x000fe400078e00ff */
[----:B------:R-:W-:Y:S01]  /*1ebc0*/  @!P0 IMAD.IADD R23, R23, 0x1, -R251 ;  /* 0x0000000117178824 */ /* 0x000fe200078e0afb */
[----:B------:R-:W-:-:S02]  /*1ebd0*/  ISETP.GE.AND P0, PT, R34, RZ, PT ;  /* 0x000000ff2200720c */ /* 0x000fc40003f06270 */
[----:B------:R-:W-:-:S03]  /*1ebe0*/  IADD3 R30, R42, -0x1, RZ ;  /* 0xffffffff2a1e7810 */ /* 0x000fc60007ffe0ff */
[----:B------:R-:W-:Y:S01]  /*1ebf0*/  @!P2 IMAD.IADD R26, R26, 0x1, -R251 ;  /* 0x000000011a1aa824 */ /* 0x000fe200078e0afb */
[----:B------:R-:W-:Y:S02]  /*1ec00*/  ISETP.GE.AND P2, PT, R31, RZ, PT ;  /* 0x000000ff1f00720c */ /* 0x000fe40003f46270 */
[----:B------:R-:W-:Y:S02]  /*1ec10*/  ISETP.GE.AND P4, PT, R32, RZ, PT ;  /* 0x000000ff2000720c */ /* 0x000fe40003f86270 */
[----:B----4-:R-:W-:Y:S02]  /*1ec20*/  ISETP.GE.AND P3, PT, R39, RZ, PT ;  /* 0x000000ff2700720c */ /* 0x010fe40003f66270 */
[----:B---3--:R-:W-:Y:S02]  /*1ec30*/  ISETP.GE.AND P5, PT, R41, RZ, PT ;  /* 0x000000ff2900720c */ /* 0x008fe40003fa6270 */
[----:B------:R-:W3:Y:S09]  /*1ec40*/  LDL R41, [R1+0x21b4] ;  /* 0x0021b40001297983 */ /* 0x000ef20000100800 */
[----:B------:R-:W-:Y:S01]  /*1ec50*/  @!P3 IMAD.MOV R15, RZ, RZ, -R15 ;  /* 0x000000ffff0fb224 */ /* 0x000fe200078e0a0f */
[C---:B------:R-:W-:Y:S01]  /*1ec60*/  ISETP.GT.U32.AND P3, PT, R251.reuse, R21, PT ;  /* 0x00000015fb00720c */ /* 0x040fe20003f64070 */
[----:B------:R-:W-:Y:S01]  /*1ec70*/  @!P5 IMAD.MOV R13, RZ, RZ, -R13 ;  /* 0x000000ffff0dd224 */ /* 0x000fe200078e0a0d */
[----:B------:R-:W-:-:S02]  /*1ec80*/  ISETP.GT.U32.AND P5, PT, R251, R20, PT ;  /* 0x00000014fb00720c */ /* 0x000fc40003fa4070 */
[----:B--2---:R-:W-:Y:S02]  /*1ec90*/  ISETP.GE.AND P6, PT, R40, RZ, PT ;  /* 0x000000ff2800720c */ /* 0x004fe40003fc6270 */
[----:B------:R-:W2:Y:S04]  /*1eca0*/  LDL.LU R40, [R1+0x5c4] ;  /* 0x0005c40001287983 */ /* 0x000ea80000300800 */
[----:B------:R-:W4:Y:S03]  /*1ecb0*/  LDL.LU R39, [R1+0x5c0] ;  /* 0x0005c00001277983 */ /* 0x000f260000300800 */
[--C-:B------:R-:W-:Y:S01]  /*1ecc0*/  @!P3 IMAD.IADD R21, R21, 0x1, -R251.reuse ;  /* 0x000000011515b824 */ /* 0x100fe200078e0afb */
[----:B------:R-:W-:Y:S01]  /*1ecd0*/  ISETP.GE.AND P3, PT, R36, RZ, PT ;  /* 0x000000ff2400720c */ /* 0x000fe20003f66270 */
[----:B-1----:R-:W3:Y:S01]  /*1ece0*/  LDL.LU R38, [R1+0x5bc] ;  /* 0x0005bc0001267983 */ /* 0x002ee20000300800 */
[----:B------:R-:W-:Y:S01]  /*1ecf0*/  @!P5 IMAD.IADD R20, R20, 0x1, -R251 ;  /* 0x000000011414d824 */ /* 0x000fe200078e0afb */
[C---:B------:R-:W-:Y:S01]  /*1ed00*/  ISETP.GT.U32.AND P5, PT, R251.reuse, R27, PT ;  /* 0x0000001bfb00720c */ /* 0x040fe20003fa4070 */
[----:B------:R-:W-:Y:S01]  /*1ed10*/  @!P6 IMAD.MOV R14, RZ, RZ, -R14 ;  /* 0x000000ffff0ee224 */ /* 0x000fe200078e0a0e */
[C---:B------:R-:W-:Y:S01]  /*1ed20*/  ISETP.GT.U32.AND P6, PT, R251.reuse, R22, PT ;  /* 0x00000016fb00720c */ /* 0x040fe20003fc4070 */
[----:B------:R-:W3:Y:S04]  /*1ed30*/  LDL.LU R37, [R1+0x5b8] ;  /* 0x0005b80001257983 */ /* 0x000ee80000300800 */
[----:B------:R-:W3:Y:S03]  /*1ed40*/  LDL.LU R36, [R1+0x5b4] ;  /* 0x0005b40001247983 */ /* 0x000ee60000300800 */
[----:B------:R-:W-:Y:S01]  /*1ed50*/  @!P3 IMAD.MOV R19, RZ, RZ, -R19 ;  /* 0x000000ffff13b224 */ /* 0x000fe200078e0a13 */
[----:B------:R-:W-:-:S02]  /*1ed60*/  ISETP.GT.U32.AND P3, PT, R251, R24, PT ;  /* 0x00000018fb00720c */ /* 0x000fc40003f64070 */
[--C-:B------:R-:W-:Y:S01]  /*1ed70*/  @!P5 IMAD.IADD R27, R27, 0x1, -R251.reuse ;  /* 0x000000011b1bd824 */ /* 0x100fe200078e0afb */
[----:B------:R-:W-:Y:S01]  /*1ed80*/  ISETP.GT.U32.AND P5, PT, R251, R25, PT ;  /* 0x00000019fb00720c */ /* 0x000fe20003fa4070 */
[----:B------:R-:W-:Y:S01]  /*1ed90*/  @!P6 IMAD.IADD R22, R22, 0x1, -R251 ;  /* 0x000000011616e824 */ /* 0x000fe200078e0afb */
[----:B------:R-:W-:Y:S02]  /*1eda0*/  ISETP.GE.AND P6, PT, R35, RZ, PT ;  /* 0x000000ff2300720c */ /* 0x000fe40003fc6270 */
[----:B------:R-:W3:Y:S01]  /*1edb0*/  LDL.LU R35, [R1+0x5b0] ;  /* 0x0005b00001237983 */ /* 0x000ee20000300800 */
[----:B------:R-:W-:-:S03]  /*1edc0*/  @!P1 IMAD.MOV R22, RZ, RZ, -R22 ;  /* 0x000000ffff169224 */ /* 0x000fc600078e0a16 */
[----:B------:R-:W3:Y:S01]  /*1edd0*/  LDL.LU R34, [R1+0x5ac] ;  /* 0x0005ac0001227983 */ /* 0x000ee20000300800 */
[----:B------:R-:W-:Y:S01]  /*1ede0*/  ISETP.GE.U32.AND P1, PT, R30, 0x7fffff80, PT ;  /* 0x7fffff801e00780c */ /* 0x000fe20003f26070 */
[----:B------:R-:W-:Y:S02]  /*1edf0*/  @!P3 IMAD.IADD R24, R24, 0x1, -R251 ;  /* 0x000000011818b824 */ /* 0x000fe400078e0afb */
[----:B------:R-:W3:Y:S01]  /*1ee00*/  LDL.LU R33, [R1+0x5a8] ;  /* 0x0005a80001217983 */ /* 0x000ee20000300800 */
[----:B------:R-:W-:-:S03]  /*1ee10*/  ISETP.GE.AND P3, PT, R29, RZ, PT ;  /* 0x000000ff1d00720c */ /* 0x000fc60003f66270 */
[----:B------:R-:W3:Y:S04]  /*1ee20*/  LDL.LU R31, [R1+0x5a4] ;  /* 0x0005a400011f7983 */ /* 0x000ee80000300800 */
[----:B------:R-:W3:Y:S04]  /*1ee30*/  LDL.LU R32, [R1+0x5a0] ;  /* 0x0005a00001207983 */ /* 0x000ee80000300800 */
[----:B------:R-:W3:Y:S01]  /*1ee40*/  LDL.LU R30, [R1+0x59c] ;  /* 0x00059c00011e7983 */ /* 0x000ee20000300800 */
[----:B------:R-:W-:-:S03]  /*1ee50*/  @!P5 IMAD.IADD R25, R25, 0x1, -R251 ;  /* 0x000000011919d824 */ /* 0x000fc600078e0afb */
[----:B------:R-:W3:Y:S01]  /*1ee60*/  LDL.LU R29, [R1+0x598] ;  /* 0x00059800011d7983 */ /* 0x000ee20000300800 */
[----:B------:R-:W-:-:S03]  /*1ee70*/  ISETP.GE.AND P5, PT, R28, RZ, PT ;  /* 0x000000ff1c00720c */ /* 0x000fc60003fa6270 */
[----:B------:R-:W3:Y:S04]  /*1ee80*/  LDL.LU R28, [R1+0x594] ;  /* 0x00059400011c7983 */ /* 0x000ee80000300800 */
[----:B------:R-:W3:Y:S01]  /*1ee90*/  LDL.LU R252, [R1+0x590] ;  /* 0x0005900001fc7983 */ /* 0x000ee20000300800 */
[----:B------:R-:W-:Y:S01]  /*1eea0*/  @!P6 IMAD.MOV R20, RZ, RZ, -R20 ;  /* 0x000000ffff14e224 */ /* 0x000fe200078e0a14 */
[C---:B------:R-:W-:Y:S01]  /*1eeb0*/  ISETP.GT.U32.AND P6, PT, R251.reuse, R27, PT ;  /* 0x0000001bfb00720c */ /* 0x040fe20003fc4070 */
[----:B------:R-:W-:Y:S01]  /*1eec0*/  @!P0 IMAD.MOV R21, RZ, RZ, -R21 ;  /* 0x000000ffff158224 */ /* 0x000fe200078e0a15 */
[----:B------:R-:W-:Y:S02]  /*1eed0*/  ISETP.GT.U32.AND P0, PT, R251, R26, PT ;  /* 0x0000001afb00720c */ /* 0x000fe40003f04070 */
[----:B------:R-:W-:Y:S01]  /*1eee0*/  IADD3 R250, R42, -0x5, RZ ;  /* 0xfffffffb2afa7810 */ /* 0x000fe20007ffe0ff */
[----:B------:R-:W-:-:S03]  /*1eef0*/  @!P4 IMAD.MOV R23, RZ, RZ, -R23 ;  /* 0x000000ffff17c224 */ /* 0x000fc600078e0a17 */
[----:B------:R-:W-:Y:S01]  /*1ef00*/  ISETP.GE.U32.AND P4, PT, R250, 0x7fffff7c, PT ;  /* 0x7fffff7cfa00780c */ /* 0x000fe20003f86070 */
[----:B------:R-:W-:Y:S01]  /*1ef10*/  @!P3 IMAD.MOV R25, RZ, RZ, -R25 ;  /* 0x000000ffff19b224 */ /* 0x000fe200078e0a19 */
[----:B------:R-:W-:-:S03]  /*1ef20*/  IADD3 R250, R42, -0x9, RZ ;  /* 0xfffffff72afa7810 */ /* 0x000fc60007ffe0ff */
[--C-:B------:R-:W-:Y:S02]  /*1ef30*/  @!P6 IMAD.IADD R27, R27, 0x1, -R251.reuse ;  /* 0x000000011b1be824 */ /* 0x100fe400078e0afb */
[----:B------:R-:W-:Y:S01]  /*1ef40*/  @!P0 IMAD.IADD R26, R26, 0x1, -R251 ;  /* 0x000000011a1a8824 */ /* 0x000fe200078e0afb */
[----:B------:R-:W-:-:S03]  /*1ef50*/  IADD3 R251, R42, -0x11, RZ ;  /* 0xffffffef2afb7810 */ /* 0x000fc60007ffe0ff */
[----:B------:R-:W-:Y:S01]  /*1ef60*/  @!P5 IMAD.MOV R26, RZ, RZ, -R26 ;  /* 0x000000ffff1ad224 */ /* 0x000fe200078e0a1a */
[----:B------:R-:W-:Y:S02]  /*1ef70*/  ISETP.GE.U32.AND P3, PT, R251, 0x7fffff70, PT ;  /* 0x7fffff70fb00780c */ /* 0x000fe40003f66070 */
[----:B------:R-:W-:Y:S02]  /*1ef80*/  ISETP.NE.AND P5, PT, RZ, c[0x0][0x17c], PT ;  /* 0x00005f00ff007a0c */ /* 0x000fe40003fa5270 */
[----:B------:R-:W-:Y:S02]  /*1ef90*/  LOP3.LUT R251, RZ, c[0x0][0x17c], RZ, 0x33, !PT ;  /* 0x00005f00fffb7a12 */ /* 0x000fe400078e33ff */
[----:B------:R-:W-:Y:S02]  /*1efa0*/  ISETP.GE.U32.AND P0, PT, R250, 0x7fffff78, PT ;  /* 0x7fffff78fa00780c */ /* 0x000fe40003f06070 */
[----:B------:R-:W-:-:S04]  /*1efb0*/  IADD3 R250, R42, -0xd, RZ ;  /* 0xfffffff32afa7810 */ /* 0x000fc80007ffe0ff */
[----:B------:R-:W-:Y:S02]  /*1efc0*/  ISETP.GE.U32.AND P6, PT, R250, 0x7fffff74, PT ;  /* 0x7fffff74fa00780c */ /* 0x000fe40003fc6070 */
[----:B------:R-:W3:Y:S01]  /*1efd0*/  LDL.LU R250, [R1+0x3ac] ;  /* 0x0003ac0001fa7983 */ /* 0x000ee20000300800 */
[----:B------:R-:W-:Y:S01]  /*1efe0*/  @!P2 IMAD.MOV R24, RZ, RZ, -R24 ;  /* 0x000000ffff18a224 */ /* 0x000fe200078e0a18 */
[----:B------:R-:W-:-:S13]  /*1eff0*/  ISETP.GE.AND P2, PT, R43, RZ, PT ;  /* 0x000000ff2b00720c */ /* 0x000fda0003f46270 */
[----:B------:R-:W-:Y:S01]  /*1f000*/  @!P2 IMAD.MOV R27, RZ, RZ, -R27 ;  /* 0x000000ffff1ba224 */ /* 0x000fe200078e0a1b */
[----:B--2---:R-:W-:-:S05]  /*1f010*/  SEL R40, R251, R40, !P5 ;  /* 0x00000028fb287207 */ /* 0x004fca0006800000 */
[----:B------:R4:W-:Y:S02]  /*1f020*/  STL [R1+0x200], R40 ;  /* 0x0002002801007387 */ /* 0x0009e40000100800 */
[C---:B----4-:R-:W-:Y:S02]  /*1f030*/  SEL R40, R251.reuse, R39, !P5 ;  /* 0x00000027fb287207 */ /* 0x050fe40006800000 */
[C---:B---3--:R-:W-:Y:S02]  /*1f040*/  SEL R39, R251.reuse, R38, !P5 ;  /* 0x00000026fb277207 */ /* 0x048fe40006800000 */
[C---:B------:R-:W-:Y:S02]  /*1f050*/  SEL R38, R251.reuse, R37, !P5 ;  /* 0x00000025fb267207 */ /* 0x040fe40006800000 */
[C---:B------:R-:W-:Y:S01]  /*1f060*/  SEL R37, R251.reuse, R36, !P5 ;  /* 0x00000024fb257207 */ /* 0x040fe20006800000 */
[----:B------:R1:W-:Y:S04]  /*1f070*/  STL [R1+0x228], R40 ;  /* 0x0002282801007387 */ /* 0x0003e80000100800 */
[----:B------:R2:W-:Y:S01]  /*1f080*/  STL [R1+0x224], R39 ;  /* 0x0002242701007387 */ /* 0x0005e20000100800 */
[----:B------:R-:W-:-:S03]  /*1f090*/  SEL R36, R251, R35, !P5 ;  /* 0x00000023fb247207 */ /* 0x000fc60006800000 */
        /* <DEDUP_REMOVED lines=12> */
[----:B------:R-:W-:Y:S01]  /*1f160*/  STL [R1+0x2b4], R32 ;  /* 0x0002b42001007387 */ /* 0x000fe20000100800 */
[----:B------:R-:W-:-:S03]  /*1f170*/  SEL R29, R251, R28, !P5 ;  /* 0x0000001cfb1d7207 */ /* 0x000fc60006800000 */
[----:B------:R1:W-:Y:S01]  /*1f180*/  STL [R1+0x2b0], R31 ;  /* 0x0002b01f01007387 */ /* 0x0003e20000100800 */
[----:B------:R-:W-:-:S03]  /*1f190*/  SEL R28, R251, R252, !P5 ;  /* 0x000000fcfb1c7207 */ /* 0x000fc60006800000 */
[----:B------:R1:W-:Y:S04]  /*1f1a0*/  STL [R1+0x264], R30 ;  /* 0x0002641e01007387 */ /* 0x0003e80000100800 */
[----:B------:R-:W4:Y:S04]  /*1f1b0*/  LDL.LU R57, [R1+0x58c] ;  /* 0x00058c0001397983 */ /* 0x000f280000300800 */
[----:B------:R1:W-:Y:S04]  /*1f1c0*/  STL [R1+0x318], R29 ;  /* 0x0003181d01007387 */ /* 0x0003e80000100800 */
[----:B------:R-:W4:Y:S04]  /*1f1d0*/  LDL.LU R56, [R1+0x588] ;  /* 0x0005880001387983 */ /* 0x000f280000300800 */
[----:B------:R1:W-:Y:S04]  /*1f1e0*/  STL [R1+0x260], R28 ;  /* 0x0002601c01007387 */ /* 0x0003e80000100800 */
[----:B------:R-:W4:Y:S04]  /*1f1f0*/  LDL.LU R55, [R1+0x584] ;  /* 0x0005840001377983 */ /* 0x000f280000300800 */
        /* <DEDUP_REMOVED lines=8> */
[----:B------:R-:W4:Y:S01]  /*1f280*/  LDL.LU R46, [R1+0x560] ;  /* 0x00056000012e7983 */ /* 0x000f220000300800 */
[----:B------:R-:W-:-:S03]  /*1f290*/  ISETP.GE.AND P2, PT, R41, RZ, PT ;  /* 0x000000ff2900720c */ /* 0x000fc60003f46270 */
[----:B------:R-:W4:Y:S04]  /*1f2a0*/  LDL.LU R45, [R1+0x55c] ;  /* 0x00055c00012d7983 */ /* 0x000f280000300800 */
[----:B------:R-:W4:Y:S04]  /*1f2b0*/  LDL.LU R44, [R1+0x558] ;  /* 0x00055800012c7983 */ /* 0x000f280000300800 */
[----:B------:R-:W4:Y:S04]  /*1f2c0*/  LDL.LU R43, [R1+0x554] ;  /* 0x00055400012b7983 */ /* 0x000f280000300800 */
[----:B------:R-:W4:Y:S04]  /*1f2d0*/  LDL.LU R42, [R1+0x550] ;  /* 0x00055000012a7983 */ /* 0x000f280000300800 */
[----:B------:R-:W4:Y:S04]  /*1f2e0*/  LDL.LU R41, [R1+0x54c] ;  /* 0x00054c0001297983 */ /* 0x000f280000300800 */
[----:B-1----:R-:W4:Y:S04]  /*1f2f0*/  LDL.LU R40, [R1+0x548] ;  /* 0x0005480001287983 */ /* 0x002f280000300800 */
[----:B--2---:R-:W2:Y:S04]  /*1f300*/  LDL.LU R39, [R1+0x544] ;  /* 0x0005440001277983 */ /* 0x004ea80000300800 */
[----:B---3--:R-:W3:Y:S04]  /*1f310*/  LDL.LU R38, [R1+0x540] ;  /* 0x0005400001267983 */ /* 0x008ee80000300800 */
[----:B------:R-:W3:Y:S04]  /*1f320*/  LDL.LU R37, [R1+0x53c] ;  /* 0x00053c0001257983 */ /* 0x000ee80000300800 */
        /* <DEDUP_REMOVED lines=9> */
[----:B------:R-:W3:Y:S01]  /*1f3c0*/  LDL.LU R252, [R1+0x514] ;  /* 0x0005140001fc7983 */ /* 0x000ee20000300800 */
[----:B----4-:R-:W-:-:S05]  /*1f3d0*/  SEL R57, R251, R57, !P5 ;  /* 0x00000039fb397207 */ /* 0x010fca0006800000 */
[----:B------:R1:W-:Y:S02]  /*1f3e0*/  STL [R1+0x218], R57 ;  /* 0x0002183901007387 */ /* 0x0003e40000100800 */
[C---:B-1----:R-:W-:Y:S02]  /*1f3f0*/  SEL R57, R251.reuse, R56, !P5 ;  /* 0x00000038fb397207 */ /* 0x042fe40006800000 */
[C---:B------:R-:W-:Y:S02]  /*1f400*/  SEL R56, R251.reuse, R55, !P5 ;  /* 0x00000037fb387207 */ /* 0x040fe40006800000 */
[C---:B------:R-:W-:Y:S01]  /*1f410*/  SEL R55, R251.reuse, R54, !P5 ;  /* 0x00000036fb377207 */ /* 0x040fe20006800000 */
        /* <DEDUP_REMOVED lines=29> */
[----:B--2---:R-:W-:-:S03]  /*1f5f0*/  SEL R40, R251, R39, !P5 ;  /* 0x00000027fb287207 */ /* 0x004fc60006800000 */
[----:B------:R2:W-:Y:S01]  /*1f600*/  STL [R1+0x304], R42 ;  /* 0x0003042a01007387 */ /* 0x0005e20000100800 */
[----:B---3--:R-:W-:-:S03]  /*1f610*/  SEL R39, R251, R38, !P5 ;  /* 0x00000026fb277207 */ /* 0x008fc60006800000 */
        /* <DEDUP_REMOVED lines=20> */
[----:B------:R2:W-:Y:S04]  /*1f760*/  STL [R1+0x234], R31 ;  /* 0x0002341f01007387 */ /* 0x0005e80000100800 */
[----:B------:R2:W-:Y:S01]  /*1f770*/  STL [R1+0x51c], R30 ;  /* 0x00051c1e01007387 */ /* 0x0005e20000100800 */
[----:B------:R-:W-:-:S03]  /*1f780*/  SEL R28, R251, R252, !P5 ;  /* 0x000000fcfb1c7207 */ /* 0x000fc60006800000 */
[----:B-1----:R-:W3:Y:S04]  /*1f790*/  LDL.LU R57, [R1+0x510] ;  /* 0x0005100001397983 */ /* 0x002ee80000300800 */
[----:B------:R1:W-:Y:S04]  /*1f7a0*/  STL [R1+0x518], R29 ;  /* 0x0005181d01007387 */ /* 0x0003e80000100800 */
[----:B----4-:R-:W4:Y:S04]  /*1f7b0*/  LDL.LU R56, [R1+0x50c] ;  /* 0x00050c0001387983 */ /* 0x010f280000300800 */
        /* <DEDUP_REMOVED lines=14> */
[----:B--2---:R-:W2:Y:S04]  /*1f8a0*/  LDL.LU R42, [R1+0x4d4] ;  /* 0x0004d400012a7983 */ /* 0x004ea80000300800 */
[----:B------:R-:W2:Y:S04]  /*1f8b0*/  LDL.LU R41, [R1+0x4d0] ;  /* 0x0004d00001297983 */ /* 0x000ea80000300800 */
        /* <DEDUP_REMOVED lines=11> */
[----:B-1----:R-:W2:Y:S04]  /*1f970*/  LDL.LU R29, [R1+0x4a0] ;  /* 0x0004a000011d7983 */ /* 0x002ea80000300800 */
[----:B------:R-:W2:Y:S04]  /*1f980*/  LDL.LU R28, [R1+0x49c] ;  /* 0x00049c00011c7983 */ /* 0x000ea80000300800 */
[----:B------:R-:W2:Y:S01]  /*1f990*/  LDL.LU R252, [R1+0x498] ;  /* 0x0004980001fc7983 */ /* 0x000ea20000300800 */
[----:B---3--:R-:W-:-:S05]  /*1f9a0*/  SEL R57, R251, R57, !P5 ;  /* 0x00000039fb397207 */ /* 0x008fca0006800000 */
[----:B------:R4:W-:Y:S02]  /*1f9b0*/  STL [R1+0x510], R57 ;  /* 0x0005103901007387 */ /* 0x0009e40000100800 */
[C---:B----4-:R-:W-:Y:S02]  /*1f9c0*/  SEL R57, R251.reuse, R56, !P5 ;  /* 0x00000038fb397207 */ /* 0x050fe40006800000 */
        /* <DEDUP_REMOVED lines=57> */
[----:B-1----:R-:W2:Y:S04]  /*1fd60*/  LDL.LU R57, [R1+0x494] ;  /* 0x0004940001397983 */ /* 0x002ea80000300800 */
[----:B------:R1:W-:Y:S04]  /*1fd70*/  STL [R1+0x384], R29 ;  /* 0x0003841d01007387 */ /* 0x0003e80000100800 */
[----:B---3--:R-:W3:Y:S04]  /*1fd80*/  LDL.LU R56, [R1+0x490] ;  /* 0x0004900001387983 */ /* 0x008ee80000300800 */
[----:B------:R1:W-:Y:S04]  /*1fd90*/  STL [R1+0x4a4], R28 ;  /* 0x0004a41c01007387 */ /* 0x0003e80000100800 */
[----:B----4-:R-:W4:Y:S04]  /*1fda0*/  LDL.LU R55, [R1+0x48c] ;  /* 0x00048c0001377983 */ /* 0x010f280000300800 */
        /* <DEDUP_REMOVED lines=25> */
[----:B-1----:R-:W4:Y:S04]  /*1ff40*/  LDL.LU R29, [R1+0x424] ;  /* 0x00042400011d7983 */ /* 0x002f280000300800 */
[----:B------:R-:W4:Y:S04]  /*1ff50*/  LDL.LU R28, [R1+0x420] ;  /* 0x00042000011c7983 */ /* 0x000f280000300800 */
[----:B------:R-:W4:Y:S01]  /*1ff60*/  LDL.LU R252, [R1+0x41c] ;  /* 0x00041c0001fc7983 */ /* 0x000f220000300800 */
[----:B--2---:R-:W-:-:S05]  /*1ff70*/  SEL R57, R251, R57, !P5 ;  /* 0x00000039fb397207 */ /* 0x004fca0006800000 */
[----:B------:R3:W-:Y:S02]  /*1ff80*/  STL [R1+0x4a0], R57 ;  /* 0x0004a03901007387 */ /* 0x0007e40000100800 */
[C---:B---3--:R-:W-:Y:S02]  /*1ff90*/  SEL R57, R251.reuse, R56, !P5 ;  /* 0x00000038fb397207 */ /* 0x048fe40006800000 */
[C---:B----4-:R-:W-:Y:S02]  /*1ffa0*/  SEL R56, R251.reuse, R55, !P5 ;  /* 0x00000037fb387207 */ /* 0x050fe40006800000 */
        /* <DEDUP_REMOVED lines=56> */
[----:B-1----:R-:W4:Y:S04]  /*20330*/  LDL.LU R57, [R1+0x418] ;  /* 0x0004180001397983 */ /* 0x002f280000300800 */
[----:B------:R1:W-:Y:S04]  /*20340*/  STL [R1+0x488], R29 ;  /* 0x0004881d01007387 */ /* 0x0003e80000100800 */
[----:B--2---:R-:W2:Y:S04]  /*20350*/  LDL.LU R56, [R1+0x414] ;  /* 0x0004140001387983 */ /* 0x004ea80000300800 */
[----:B------:R1:W-:Y:S04]  /*20360*/  STL [R1+0x41c], R28 ;  /* 0x00041c1c01007387 */ /* 0x0003e80000100800 */
        /* <DEDUP_REMOVED lines=26> */
[----:B-1----:R-:W3:Y:S04]  /*20510*/  LDL.LU R29, [R1+0x1f8] ;  /* 0x0001f800011d7983 */ /* 0x002ee80000300800 */
[----:B------:R-:W3:Y:S04]  /*20520*/  LDL.LU R28, [R1+0x1f4] ;  /* 0x0001f400011c7983 */ /* 0x000ee80000300800 */
[----:B------:R-:W3:Y:S01]  /*20530*/  LDL.LU R252, [R1+0x1f0] ;  /* 0x0001f00001fc7983 */ /* 0x000ee20000300800 */
[----:B----4-:R-:W-:-:S05]  /*20540*/  SEL R57, R251, R57, !P5 ;  /* 0x00000039fb397207 */ /* 0x010fca0006800000 */
[----:B------:R2:W-:Y:S02]  /*20550*/  STL [R1+0x418], R57 ;  /* 0x0004183901007387 */ /* 0x0005e40000100800 */
[C---:B--2---:R-:W-:Y:S02]  /*20560*/  SEL R57, R251.reuse, R56, !P5 ;  /* 0x00000038fb397207 */ /* 0x044fe40006800000 */
[C---:B---3--:R-:W-:Y:S02]  /*20570*/  SEL R56, R251.reuse, R55, !P5 ;  /* 0x00000037fb387207 */ /* 0x048fe40006800000 */
        /* <DEDUP_REMOVED lines=367> */
[----:B------:R-:W3:Y:S01]  /*21c70*/  LDL.LU R252, [R1] ;  /* 0x0000000001fc7983 */ /* 0x000ee20000300800 */
[----:B----4-:R-:W-:-:S05]  /*21c80*/  SEL R57, R251, R57, !P5 ;  /* 0x00000039fb397207 */ /* 0x010fca0006800000 */
[----:B------:R1:W-:Y:S01]  /*21c90*/  STL [R1+0x7e4], R57 ;  /* 0x0007e43901007387 */ /* 0x0003e20000100800 */
[----:B--2---:R-:W-:-:S03]  /*21ca0*/  SEL R56, R251, R56, !P5 ;  /* 0x00000038fb387207 */ /* 0x004fc60006800000 */
[----:B-1----:R-:W2:Y:S01]  /*21cb0*/  LDL.LU R57, [R1+0x2c80] ;  /* 0x002c800001397983 */ /* 0x002ea20000300800 */
[----:B---3--:R-:W-:-:S03]  /*21cc0*/  SEL R55, R251, R55, !P5 ;  /* 0x00000037fb377207 */ /* 0x008fc60006800000 */
[----:B------:R1:W-:Y:S01]  /*21cd0*/  STL [R1+0xc8], R56 ;  /* 0x0000c83801007387 */ /* 0x0003e20000100800 */
[C---:B------:R-:W-:Y:S02]  /*21ce0*/  SEL R54, R251.reuse, R54, !P5 ;  /* 0x00000036fb367207 */ /* 0x040fe40006800000 */
[C---:B------:R-:W-:Y:S01]  /*21cf0*/  SEL R53, R251.reuse, R53, !P5 ;  /* 0x00000035fb357207 */ /* 0x040fe20006800000 */
[----:B-1----:R-:W3:Y:S01]  /*21d00*/  LDL.LU R56, [R1+0x2c7c] ;  /* 0x002c7c0001387983 */ /* 0x002ee20000300800 */
[----:B------:R-:W-:-:S03]  /*21d10*/  SEL R52, R251, R52, !P5 ;  /* 0x00000034fb347207 */ /* 0x000fc60006800000 */
[----:B------:R1:W-:Y:S01]  /*21d20*/  STL [R1+0x118], R55 ;  /* 0x0001183701007387 */ /* 0x0003e20000100800 */
[C---:B------:R-:W-:Y:S02]  /*21d30*/  SEL R51, R251.reuse, R51, !P5 ;  /* 0x00000033fb337207 */ /* 0x040fe40006800000 */
[C---:B------:R-:W-:Y:S01]  /*21d40*/  SEL R50, R251.reuse, R50, !P5 ;  /* 0x00000032fb327207 */ /* 0x040fe20006800000 */
[----:B-1----:R-:W4:Y:S04]  /*21d50*/  LDL.LU R55, [R1+0x2c78] ;  /* 0x002c780001377983 */ /* 0x002f280000300800 */
[----:B------:R1:W-:Y:S01]  /*21d60*/  STL [R1+0x544], R54 ;  /* 0x0005443601007387 */ /* 0x0003e20000100800 */
[C---:B------:R-:W-:Y:S02]  /*21d70*/  SEL R49, R251.reuse, R49, !P5 ;  /* 0x00000031fb317207 */ /* 0x040fe40006800000 */
[C---:B------:R-:W-:Y:S01]  /*21d80*/  SEL R48, R251.reuse, R48, !P5 ;  /* 0x00000030fb307207 */ /* 0x040fe20006800000 */
[----:B-1----:R-:W2:Y:S04]  /*21d90*/  LDL.LU R54, [R1+0x2c74] ;  /* 0x002c740001367983 */ /* 0x002ea80000300800 */
[----:B------:R1:W-:Y:S01]  /*21da0*/  STL [R1+0x68c], R53 ;  /* 0x00068c3501007387 */ /* 0x0003e20000100800 */
[----:B------:R-:W-:-:S03]  /*21db0*/  SEL R47, R251, R47, !P5 ;  /* 0x0000002ffb2f7207 */ /* 0x000fc60006800000 */
        /* <DEDUP_REMOVED lines=61> */
[----:B------:R1:W-:Y:S04]  /*22190*/  STL [R1+0xac], R31 ;  /* 0x0000ac1f01007387 */ /* 0x0003e80000100800 */
[----:B-1----:R-:W2:Y:S04]  /*221a0*/  LDL.LU R31, [R1+0x2c1c] ;  /* 0x002c1c00011f7983 */ /* 0x002ea80000300800 */
[----:B------:R1:W-:Y:S04]  /*221b0*/  STL [R1+0x108], R32 ;  /* 0x0001082001007387 */ /* 0x0003e80000100800 */
[----:B-1----:R-:W2:Y:S04]  /*221c0*/  LDL.LU R32, [R1+0x2c18] ;  /* 0x002c180001207983 */ /* 0x002ea80000300800 */
[----:B------:R1:W-:Y:S04]  /*221d0*/  STL [R1+0x528], R30 ;  /* 0x0005281e01007387 */ /* 0x0003e80000100800 */
[----:B-1----:R-:W2:Y:S04]  /*221e0*/  LDL.LU R30, [R1+0x2c14] ;  /* 0x002c1400011e7983 */ /* 0x002ea80000300800 */
[----:B------:R1:W-:Y:S04]  /*221f0*/  STL [R1+0x680], R29 ;  /* 0x0006801d01007387 */ /* 0x0003e80000100800 */
[----:B-1----:R-:W3:Y:S04]  /*22200*/  LDL.LU R29, [R1+0x2c10] ;  /* 0x002c1000011d7983 */ /* 0x002ee80000300800 */
[----:B------:R1:W-:Y:S04]  /*22210*/  STL [R1+0x6d4], R28 ;  /* 0x0006d41c01007387 */ /* 0x0003e80000100800 */
[----:B-1----:R-:W3:Y:S04]  /*22220*/  LDL.LU R28, [R1+0x2c0c] ;  /* 0x002c0c00011c7983 */ /* 0x002ee80000300800 */
[----:B------:R1:W-:Y:S04]  /*22230*/  STL [R1+0x72c], R252 ;  /* 0x00072cfc01007387 */ /* 0x0003e80000100800 */
[----:B-1----:R-:W3:Y:S01]  /*22240*/  LDL.LU R252, [R1+0x2c08] ;  /* 0x002c080001fc7983 */ /* 0x002ee20000300800 */
[----:B------:R-:W-:-:S02]  /*22250*/  SEL R124, R251, R124, !P5 ;  /* 0x0000007cfb7c7207 */ /* 0x000fc40006800000 */
[C---:B------:R-:W-:Y:S02]  /*22260*/  SEL R125, R251.reuse, R125, !P5 ;  /* 0x0000007dfb7d7207 */ /* 0x040fe40006800000 */
[C---:B------:R-:W-:Y:S02]  /*22270*/  SEL R126, R251.reuse, R126, !P5 ;  /* 0x0000007efb7e7207 */ /* 0x040fe40006800000 */
[C---:B------:R-:W-:Y:S02]  /*22280*/  SEL R127, R251.reuse, R127, !P5 ;  /* 0x0000007ffb7f7207 */ /* 0x040fe40006800000 */
[C---:B------:R-:W-:Y:S02]  /*22290*/  SEL R128, R251.reuse, R128, !P5 ;  /* 0x00000080fb807207 */ /* 0x040fe40006800000 */
[C---:B------:R-:W-:Y:S02]  /*222a0*/  SEL R129, R251.reuse, R129, !P5 ;  /* 0x00000081fb817207 */ /* 0x040fe40006800000 */
        /* <DEDUP_REMOVED lines=29> */
[C---:B--2---:R-:W-:Y:S02]  /*22480*/  SEL R30, R251.reuse, R30, !P5 ;  /* 0x0000001efb1e7207 */ /* 0x044fe40006800000 */
[----:B---3--:R-:W-:-:S05]  /*22490*/  SEL R252, R251, R252, !P5 ;  /* 0x000000fcfbfc7207 */ /* 0x008fca0006800000 */
[----:B------:R1:W-:Y:S02]  /*224a0*/  STL [R1+0x780], R252 ;  /* 0x000780fc01007387 */ /* 0x0003e40000100800 */
[C---:B-1----:R-:W-:Y:S02]  /*224b0*/  SEL R252, R251.reuse, R28, !P5 ;  /* 0x0000001cfbfc7207 */ /* 0x042fe40006800000 */
[C---:B------:R-:W-:Y:S02]  /*224c0*/  SEL R28, R251.reuse, R29, !P5 ;  /* 0x0000001dfb1c7207 */ /* 0x040fe40006800000 */
[C---:B------:R-:W-:Y:S01]  /*224d0*/  SEL R29, R251.reuse, R32, !P5 ;  /* 0x00000020fb1d7207 */ /* 0x040fe20006800000 */
[----:B------:R-:W-:Y:S04]  /*224e0*/  STL [R1+0x7d4], R252 ;  /* 0x0007d4fc01007387 */ /* 0x000fe80000100800 */
[----:B------:R1:W-:Y:S04]  /*224f0*/  STL [R1+0xa8], R28 ;  /* 0x0000a81c01007387 */ /* 0x0003e80000100800 */
[----:B------:R2:W-:Y:S01]  /*22500*/  STL [R1+0x104], R30 ;  /* 0x0001041e01007387 */ /* 0x0005e20000100800 */
[----:B-1----:R-:W-:-:S03]  /*22510*/  SEL R28, R251, R31, !P5 ;  /* 0x0000001ffb1c7207 */ /* 0x002fc60006800000 */
[----:B------:R1:W-:Y:S01]  /*22520*/  STL [R1+0x800], R29 ;  /* 0x0008001d01007387 */ /* 0x0003e20000100800 */
[----:B--2---:R-:W-:-:S03]  /*22530*/  SEL R30, R251, R33, !P5 ;  /* 0x00000021fb1e7207 */ /* 0x004fc60006800000 */
[----:B------:R2:W-:Y:S01]  /*22540*/  STL [R1+0x524], R28 ;  /* 0x0005241c01007387 */ /* 0x0005e20000100800 */
[----:B-1----:R-:W-:-:S03]  /*22550*/  SEL R29, R251, R34, !P5 ;  /* 0x00000022fb1d7207 */ /* 0x002fc60006800000 */
[----:B------:R1:W-:Y:S01]  /*22560*/  STL [R1+0x67c], R30 ;  /* 0x00067c1e01007387 */ /* 0x0003e20000100800 */
[----:B--2---:R-:W-:-:S03]  /*22570*/  SEL R28, R251, R35, !P5 ;  /* 0x00000023fb1c7207 */ /* 0x004fc60006800000 */
[----:B------:R2:W-:Y:S04]  /*22580*/  STL [R1+0x6d0], R29 ;  /* 0x0006d01d01007387 */ /* 0x0005e80000100800 */
[----:B------:R3:W-:Y:S01]  /*22590*/  STL [R1+0x728], R28 ;  /* 0x0007281c01007387 */ /* 0x0007e20000100800 */
[C---:B-1----:R-:W-:Y:S02]  /*225a0*/  SEL R30, R251.reuse, R36, !P5 ;  /* 0x00000024fb1e7207 */ /* 0x042fe40006800000 */
[----:B--2---:R-:W-:-:S03]  /*225b0*/  SEL R29, R251, R37, !P5 ;  /* 0x00000025fb1d7207 */ /* 0x004fc60006800000 */
[----:B------:R1:W-:Y:S01]  /*225c0*/  STL [R1+0x77c], R30 ;  /* 0x00077c1e01007387 */ /* 0x0003e20000100800 */
[----:B---3--:R-:W-:-:S03]  /*225d0*/  SEL R28, R251, R38, !P5 ;  /* 0x00000026fb1c7207 */ /* 0x008fc60006800000 */
        /* <DEDUP_REMOVED lines=33> */
[----:B----4-:R-:W-:-:S03]  /*227f0*/  SEL R29, R251, R55, !P5 ;  /* 0x00000037fb1d7207 */ /* 0x010fc60006800000 */
        /* <DEDUP_REMOVED lines=110> */
[----:B------:R2:W-:Y:S01]  /*22ee0*/  STL [R1+0x7ac], R29 ;  /* 0x0007ac1d01007387 */ /* 0x0005e20000100800 */
[----:B------:R-:W-:-:S03]  /*22ef0*/  SEL R37, R251, R115, !P5 ;  /* 0x00000073fb257207 */ /* 0x000fc60006800000 */
[----:B------:R3:W-:Y:S01]  /*22f00*/  STL [R1+0x80], R28 ;  /* 0x0000801c01007387 */ /* 0x0007e20000100800 */
[C---:B-1----:R-:W-:Y:S02]  /*22f10*/  SEL R30, R251.reuse, R111, !P5 ;  /* 0x0000006ffb1e7207 */ /* 0x042fe40006800000 */
[C---:B------:R-:W-:Y:S02]  /*22f20*/  SEL R36, R251.reuse, R116, !P5 ;  /* 0x00000074fb247207 */ /* 0x040fe40006800000 */
[C---:B--2---:R-:W-:Y:S01]  /*22f30*/  SEL R29, R251.reuse, R112, !P5 ;  /* 0x00000070fb1d7207 */ /* 0x044fe20006800000 */
[----:B------:R1:W-:Y:S01]  /*22f40*/  STL [R1+0xd8], R30 ;  /* 0x0000d81e01007387 */ /* 0x0003e20000100800 */
[C---:B------:R-:W-:Y:S02]  /*22f50*/  SEL R35, R251.reuse, R117, !P5 ;  /* 0x00000075fb237207 */ /* 0x040fe40006800000 */
[C---:B---3--:R-:W-:Y:S02]  /*22f60*/  SEL R28, R251.reuse, R113, !P5 ;  /* 0x00000071fb1c7207 */ /* 0x048fe40006800000 */
[C---:B------:R-:W-:Y:S01]  /*22f70*/  SEL R34, R251.reuse, R118, !P5 ;  /* 0x00000076fb227207 */ /* 0x040fe20006800000 */
[----:B------:R-:W-:Y:S01]  /*22f80*/  STL [R1+0x138], R29 ;  /* 0x0001381d01007387 */ /* 0x000fe20000100800 */
[----:B------:R-:W-:-:S02]  /*22f90*/  SEL R33, R251, R119, !P5 ;  /* 0x00000077fb217207 */ /* 0x000fc40006800000 */
[C---:B------:R-:W-:Y:S01]  /*22fa0*/  SEL R32, R251.reuse, R120, !P5 ;  /* 0x00000078fb207207 */ /* 0x040fe20006800000 */
[----:B------:R2:W-:Y:S01]  /*22fb0*/  STL [R1+0x644], R28 ;  /* 0x0006441c01007387 */ /* 0x0005e20000100800 */
[C---:B------:R-:W-:Y:S02]  /*22fc0*/  SEL R31, R251.reuse, R121, !P5 ;  /* 0x00000079fb1f7207 */ /* 0x040fe40006800000 */
[C---:B-1----:R-:W-:Y:S01]  /*22fd0*/  SEL R30, R251.reuse, R122, !P5 ;  /* 0x0000007afb1e7207 */ /* 0x042fe20006800000 */
[----:B------:R1:W-:Y:S04]  /*22fe0*/  STL.64 [R1+0x29e8], R36 ;  /* 0x0029e82401007387 */ /* 0x0003e80000100a00 */
[----:B------:R-:W-:Y:S04]  /*22ff0*/  STL.64 [R1+0x29f0], R34 ;  /* 0x0029f02201007387 */ /* 0x000fe80000100a00 */
[----:B------:R-:W-:Y:S04]  /*23000*/  STL.64 [R1+0x29f8], R32 ;  /* 0x0029f82001007387 */ /* 0x000fe80000100a00 */
[----:B------:R-:W-:Y:S04]  /*23010*/  STL.64 [R1+0x2a00], R30 ;  /* 0x002a001e01007387 */ /* 0x000fe80000100a00 */
[----:B------:R-:W-:Y:S04]  /*23020*/  STL.64 [R1+0x2a08], R124 ;  /* 0x002a087c01007387 */ /* 0x000fe80000100a00 */
[----:B------:R-:W-:Y:S04]  /*23030*/  STL.64 [R1+0x2a10], R126 ;  /* 0x002a107e01007387 */ /* 0x000fe80000100a00 */
[----:B------:R-:W-:Y:S01]  /*23040*/  STL.64 [R1+0x2a18], R128 ;  /* 0x002a188001007387 */ /* 0x000fe20000100a00 */
[----:B--2---:R-:W-:-:S03]  /*23050*/  SEL R28, R251, R146, !P5 ;  /* 0x00000092fb1c7207 */ /* 0x004fc60006800000 */
[----:B------:R-:W-:Y:S01]  /*23060*/  STL.64 [R1+0x2a20], R130 ;  /* 0x002a208201007387 */ /* 0x000fe20000100a00 */
[----:B------:R-:W-:-:S03]  /*23070*/  SEL R29, R251, R147, !P5 ;  /* 0x00000093fb1d7207 */ /* 0x000fc60006800000 */
[----:B------:R-:W-:Y:S01]  /*23080*/  STL.64 [R1+0x2a28], R132 ;  /* 0x002a288401007387 */ /* 0x000fe20000100a00 */
[----:B------:R-:W-:-:S03]  /*23090*/  SEL R38, R251, R114, !P5 ;  /* 0x00000072fb267207 */ /* 0x000fc60006800000 */
[----:B------:R-:W-:Y:S01]  /*230a0*/  STL.64 [R1+0x2a30], R134 ;  /* 0x002a308601007387 */ /* 0x000fe20000100a00 */
[----:B------:R-:W-:-:S03]  /*230b0*/  SEL R39, R251, R148, !P5 ;  /* 0x00000094fb277207 */ /* 0x000fc60006800000 */
[----:B------:R-:W-:Y:S01]  /*230c0*/  STL.64 [R1+0x2a38], R136 ;  /* 0x002a388801007387 */ /* 0x000fe20000100a00 */
[C---:B------:R-:W-:Y:S02]  /*230d0*/  SEL R40, R251.reuse, R149, !P5 ;  /* 0x00000095fb287207 */ /* 0x040fe40006800000 */
[C---:B------:R-:W-:Y:S01]  /*230e0*/  SEL R41, R251.reuse, R151, !P5 ;  /* 0x00000097fb297207 */ /* 0x040fe20006800000 */
[----:B------:R-:W-:Y:S04]  /*230f0*/  STL.64 [R1+0x2a40], R138 ;  /* 0x002a408a01007387 */ /* 0x000fe80000100a00 */
[----:B------:R-:W-:Y:S04]  /*23100*/  STL.64 [R1+0x2a48], R140 ;  /* 0x002a488c01007387 */ /* 0x000fe80000100a00 */
[----:B------:R-:W-:Y:S04]  /*23110*/  STL.64 [R1+0x2a50], R142 ;  /* 0x002a508e01007387 */ /* 0x000fe80000100a00 */
[----:B------:R-:W-:Y:S04]  /*23120*/  STL.64 [R1+0x2a58], R144 ;  /* 0x002a589001007387 */ /* 0x000fe80000100a00 */
[----:B------:R-:W-:Y:S01]  /*23130*/  STL.64 [R1+0x2a60], R28 ;  /* 0x002a601c01007387 */ /* 0x000fe20000100a00 */
[----:B------:R-:W-:-:S03]  /*23140*/  SEL R165, R251, R165, !P5 ;  /* 0x000000a5fba57207 */ /* 0x000fc60006800000 */
        /* <DEDUP_REMOVED lines=11> */
[----:B------:R-:W-:Y:S01]  /*23200*/  STL.64 [R1+0x2a90], R158 ;  /* 0x002a909e01007387 */ /* 0x000fe20000100a00 */
[C---:B------:R-:W-:Y:S02]  /*23210*/  SEL R172, R251.reuse, R172, !P5 ;  /* 0x000000acfbac7207 */ /* 0x040fe40006800000 */
[C---:B------:R-:W-:Y:S01]  /*23220*/  SEL R173, R251.reuse, R173, !P5 ;  /* 0x000000adfbad7207 */ /* 0x040fe20006800000 */
[----:B------:R-:W-:Y:S01]  /*23230*/  STL.64 [R1+0x2a98], R160 ;  /* 0x002a98a001007387 */ /* 0x000fe20000100a00 */
[C---:B------:R-:W-:Y:S02]  /*23240*/  SEL R174, R251.reuse, R174, !P5 ;  /* 0x000000aefbae7207 */ /* 0x040fe40006800000 */
[C---:B------:R-:W-:Y:S01]  /*23250*/  SEL R175, R251.reuse, R175, !P5 ;  /* 0x000000affbaf7207 */ /* 0x040fe20006800000 */
[----:B------:R-:W-:Y:S01]  /*23260*/  STL.64 [R1+0x2aa0], R162 ;  /* 0x002aa0a201007387 */ /* 0x000fe20000100a00 */
[----:B------:R-:W-:-:S02]  /*23270*/  SEL R176, R251, R176, !P5 ;  /* 0x000000b0fbb07207 */ /* 0x000fc40006800000 */
[C---:B------:R-:W-:Y:S01]  /*23280*/  SEL R177, R251.reuse, R177, !P5 ;  /* 0x000000b1fbb17207 */ /* 0x040fe20006800000 */
[----:B------:R-:W-:Y:S01]  /*23290*/  STL.64 [R1+0x2aa8], R164 ;  /* 0x002aa8a401007387 */ /* 0x000fe20000100a00 */
[C---:B------:R-:W-:Y:S01]  /*232a0*/  SEL R178, R251.reuse, R178, !P5 ;  /* 0x000000b2fbb27207 */ /* 0x040fe20006800000 */
[----:B------:R-:W-:Y:S01]  /*232b0*/  @!P2 IMAD.MOV R250, RZ, RZ, -R250 ;  /* 0x000000fffffaa224 */ /* 0x000fe200078e0afa */
        /* <DEDUP_REMOVED lines=8> */
[----:B------:R-:W-:Y:S02]  /*23340*/  ISETP.NE.AND P2, PT, RZ, c[0x0][0x178], PT ;  /* 0x00005e00ff007a0c */ /* 0x000fe40003f45270 */
        /* <DEDUP_REMOVED lines=39> */
[----:B------:R-:W-:Y:S01]  /*235c0*/  @!P2 LOP3.LUT R250, RZ, c[0x0][0x178], RZ, 0x33, !PT ;  /* 0x00005e00fffaaa12 */ /* 0x000fe200078e33ff */
[----:B------:R-:W-:Y:S01]  /*235d0*/  STL.64 [R1+0x2b30], R198 ;  /* 0x002b30c601007387 */ /* 0x000fe20000100a00 */
[----:B------:R-:W-:-:S02]  /*235e0*/  SEL R210, R251, R210, !P5 ;  /* 0x000000d2fbd27207 */ /* 0x000fc40006800000 */
[C---:B------:R-:W-:Y:S01]  /*235f0*/  SEL R211, R251.reuse, R211, !P5 ;  /* 0x000000d3fbd37207 */ /* 0x040fe20006800000 */
[----:B------:R2:W-:Y:S01]  /*23600*/  STL.64 [R1+0x2b38], R200 ;  /* 0x002b38c801007387 */ /* 0x0005e20000100a00 */
[C---:B------:R-:W-:Y:S02]  /*23610*/  SEL R212, R251.reuse, R212, !P5 ;  /* 0x000000d4fbd47207 */ /* 0x040fe40006800000 */
[C---:B------:R-:W-:Y:S01]  /*23620*/  SEL R213, R251.reuse, R213, !P5 ;  /* 0x000000d5fbd57207 */ /* 0x040fe20006800000 */
[----:B------:R-:W-:Y:S01]  /*23630*/  STL.64 [R1+0x2b40], R202 ;  /* 0x002b40ca01007387 */ /* 0x000fe20000100a00 */
[C---:B------:R-:W-:Y:S02]  /*23640*/  SEL R42, R251.reuse, R150, !P5 ;  /* 0x00000096fb2a7207 */ /* 0x040fe40006800000 */
[C---:B------:R-:W-:Y:S01]  /*23650*/  SEL R43, R251.reuse, R214, !P5 ;  /* 0x000000d6fb2b7207 */ /* 0x040fe20006800000 */
[----:B------:R-:W-:Y:S01]  /*23660*/  STL.64 [R1+0x2b48], R204 ;  /* 0x002b48cc01007387 */ /* 0x000fe20000100a00 */
[C---:B------:R-:W-:Y:S01]  /*23670*/  SEL R45, R251.reuse, R216, !P5 ;  /* 0x000000d8fb2d7207 */ /* 0x040fe20006800000 */
[----:B-1----:R-:W-:Y:S01]  /*23680*/  IMAD.MOV.U32 R37, RZ, RZ, c[0x0][0x188] ;  /* 0x00006200ff257624 */ /* 0x002fe200078e00ff */
[C---:B------:R-:W-:Y:S01]  /*23690*/  SEL R44, R251.reuse, R217, !P5 ;  /* 0x000000d9fb2c7207 */ /* 0x040fe20006800000 */
[----:B------:R-:W-:Y:S01]  /*236a0*/  STL.64 [R1+0x2b50], R206 ;  /* 0x002b50ce01007387 */ /* 0x000fe20000100a00 */
[C---:B------:R-:W-:Y:S01]  /*236b0*/  SEL R49, R251.reuse, R218, !P5 ;  /* 0x000000dafb317207 */ /* 0x040fe20006800000 */
[----:B------:R-:W-:Y:S01]  /*236c0*/  IMAD R250, R250, c[0x0][0x184], RZ ;  /* 0x00006100fafa7a24 */ /* 0x000fe200078e02ff */
[C---:B------:R-:W-:Y:S01]  /*236d0*/  SEL R48, R251.reuse, R219, !P5 ;  /* 0x000000dbfb307207 */ /* 0x040fe20006800000 */
        /* <DEDUP_REMOVED lines=10> */
[----:B------:R-:W-:Y:S01]  /*23780*/  SEL R66, R251, R18, !P5 ;  /* 0x00000012fb427207 */ /* 0x000fe20006800000 */
[----:B------:R-:W-:Y:S01]  /*23790*/  IMAD R18, R37, 0x84, RZ ;  /* 0x0000008425127824 */ /* 0x000fe200078e02ff */
[C---:B------:R-:W-:Y:S01]  /*237a0*/  SEL R226, R251.reuse, R226, !P5 ;  /* 0x000000e2fbe27207 */ /* 0x040fe20006800000 */
[----:B------:R-:W-:Y:S01]  /*237b0*/  STL.64 [R1+0x2b78], R44 ;  /* 0x002b782c01007387 */ /* 0x000fe20000100a00 */
[----:B------:R-:W-:-:S02]  /*237c0*/  SEL R227, R251, R227, !P5 ;  /* 0x000000e3fbe37207 */ /* 0x000fc40006800000 */
[C---:B------:R-:W-:Y:S01]  /*237d0*/  SEL R85, R251.reuse, R4, !P5 ;  /* 0x00000004fb557207 */ /* 0x040fe20006800000 */
[----:B------:R-:W-:Y:S01]  /*237e0*/  STL.64 [R1+0x2b80], R48 ;  /* 0x002b803001007387 */ /* 0x000fe20000100a00 */
[----:B------:R-:W-:Y:S01]  /*237f0*/  SEL R60, R251, R19, !P5 ;  /* 0x00000013fb3c7207 */ /* 0x000fe20006800000 */
[----:B------:R-:W-:Y:S01]  /*23800*/  IMAD R19, R37, 0x88, RZ ;  /* 0x0000008825137824 */ /* 0x000fe200078e02ff */
[C---:B------:R-:W-:Y:S01]  /*23810*/  SEL R230, R251.reuse, R230, !P5 ;  /* 0x000000e6fbe67207 */ /* 0x040fe20006800000 */
[----:B------:R-:W-:Y:S01]  /*23820*/  STL.64 [R1+0x2b88], R46 ;  /* 0x002b882e01007387 */ /* 0x000fe20000100a00 */
[C---:B------:R-:W-:Y:S02]  /*23830*/  SEL R231, R251.reuse, R231, !P5 ;  /* 0x000000e7fbe77207 */ /* 0x040fe40006800000 */
[----:B------:R-:W-:Y:S01]  /*23840*/  LEA R4, P2, R250, c[0x0][0x160], 0x2 ;  /* 0x00005800fa047a11 */ /* 0x000fe200078410ff */
[----:B------:R-:W-:Y:S01]  /*23850*/  STL.64 [R1+0x2b90], R50 ;  /* 0x002b903201007387 */ /* 0x000fe20000100a00 */
[----:B------:R-:W-:-:S02]  /*23860*/  SEL R232, R251, R232, !P5 ;  /* 0x000000e8fbe87207 */ /* 0x000fc40006800000 */
[C---:B------:R-:W-:Y:S01]  /*23870*/  SEL R233, R251.reuse, R233, !P5 ;  /* 0x000000e9fbe97207 */ /* 0x040fe20006800000 */
[----:B------:R-:W-:Y:S01]  /*23880*/  STL.64 [R1+0x2b98], R224 ;  /* 0x002b98e001007387 */ /* 0x000fe20000100a00 */
        /* <DEDUP_REMOVED lines=37> */
[----:B------:R-:W-:Y:S01]  /*23ae0*/  SEL R59, R251, R21, !P5 ;  /* 0x00000015fb3b7207 */ /* 0x000fe20006800000 */
[----:B------:R-:W-:Y:S01]  /*23af0*/  IMAD R21, R37, 0x21, RZ ;  /* 0x0000002125157824 */ /* 0x000fe200078e02ff */
[C---:B------:R-:W-:Y:S02]  /*23b00*/  SEL R57, R251.reuse, R22, !P5 ;  /* 0x00000016fb397207 */ /* 0x040fe40006800000 */
[C---:B------:R-:W-:Y:S02]  /*23b10*/  SEL R58, R251.reuse, R23, !P5 ;  /* 0x00000017fb3a7207 */ /* 0x040fe40006800000 */
[----:B------:R-:W-:-:S02]  /*23b20*/  SEL R56, R251, R24, !P5 ;  /* 0x00000018fb387207 */ /* 0x000fc40006800000 */
[C---:B------:R-:W-:Y:S02]  /*23b30*/  SEL R53, R251.reuse, R25, !P5 ;  /* 0x00000019fb357207 */ /* 0x040fe40006800000 */
[C---:B------:R-:W-:Y:S01]  /*23b40*/  SEL R55, R251.reuse, R26, !P5 ;  /* 0x0000001afb377207 */ /* 0x040fe20006800000 */
[----:B------:R-:W-:Y:S01]  /*23b50*/  STL.64 [R1+0x2ba0], R226 ;  /* 0x002ba0e201007387 */ /* 0x000fe20000100a00 */
[----:B------:R-:W-:Y:S01]  /*23b60*/  SEL R251, R251, R27, !P5 ;  /* 0x0000001bfbfb7207 */ /* 0x000fe20006800000 */
[C---:B------:R-:W-:Y:S01]  /*23b70*/  IMAD R22, R37.reuse, 0x22, RZ ;  /* 0x0000002225167824 */ /* 0x040fe200078e02ff */
[----:B------:R-:W-:Y:S01]  /*23b80*/  LEA.HI.X.SX32 R5, R250, c[0x0][0x164], 0x2, P2 ;  /* 0x00005900fa057a11 */ /* 0x000fe200010f16ff */
[C---:B------:R-:W-:Y:S01]  /*23b90*/  IMAD R20, R37.reuse, 0x8c, RZ ;  /* 0x0000008c25147824 */ /* 0x040fe200078e02ff */
[-C--:B--2---:R-:W-:Y:S01]  /*23ba0*/  IADD3 R200, P5, R18, R4.reuse, RZ ;  /* 0x0000000412c87210 */ /* 0x084fe20007fbe0ff */
[----:B------:R-:W-:Y:S01]  /*23bb0*/  STL.64 [R1+0x2ba8], R230 ;  /* 0x002ba8e601007387 */ /* 0x000fe20000100a00 */
[----:B------:R-:W-:Y:S01]  /*23bc0*/  IMAD R0, R37, 0x24, RZ ;  /* 0x0000002425007824 */ /* 0x000fe200078e02ff */
[----:B------:R-:W-:-:S02]  /*23bd0*/  IADD3 R156, P2, R19, R4, RZ ;  /* 0x00000004139c7210 */ /* 0x000fc40007f5e0ff */
[----:B------:R-:W-:Y:S01]  /*23be0*/  STL.64 [R1+0x2bb0], R232 ;  /* 0x002bb0e801007387 */ /* 0x000fe20000100a00 */
[----:B------:R-:W-:Y:S01]  /*23bf0*/  IMAD R24, R37, 0x23, RZ ;  /* 0x0000002325187824 */ /* 0x000fe200078e02ff */
[-C--:B------:R-:W-:Y:S02]  /*23c00*/  LEA.HI.X.SX32 R201, R21, R5.reuse, 0x2, P5 ;  /* 0x0000000515c97211 */ /* 0x080fe400028f16ff */
[----:B------:R-:W-:Y:S01]  /*23c10*/  STL.64 [R1+0x2bb8], R234 ;  /* 0x002bb8ea01007387 */ /* 0x000fe20000100a00 */
[C---:B------:R-:W-:Y:S01]  /*23c20*/  IMAD R26, R37.reuse, 0x9, RZ ;  /* 0x00000009251a7824 */ /* 0x040fe200078e02ff */
[-C--:B------:R-:W-:Y:S01]  /*23c30*/  IADD3 R126, P5, R20, R4.reuse, RZ ;  /* 0x00000004147e7210 */ /* 0x080fe20007fbe0ff */
[C---:B------:R-:W-:Y:S01]  /*23c40*/  IMAD R23, R37.reuse, 0x90, RZ ;  /* 0x0000009025177824 */ /* 0x040fe200078e02ff */
[----:B------:R-:W-:Y:S01]  /*23c50*/  STL.64 [R1+0x2bc0], R236 ;  /* 0x002bc0ec01007387 */ /* 0x000fe20000100a00 */
[-C--:B------:R-:W-:Y:S01]  /*23c60*/  LEA.HI.X.SX32 R157, R22, R5.reuse, 0x2, P2 ;  /* 0x00000005169d7211 */ /* 0x080fe200010f16ff */
[----:B------:R-:W-:Y:S01]  /*23c70*/  IMAD R25, R37, 0x94, RZ ;  /* 0x0000009425197824 */ /* 0x000fe200078e02ff */
[----:B-1----:R-:W-:Y:S01]  /*23c80*/  IADD3 R210, P2, R0, R4, RZ ;  /* 0x0000000400d27210 */ /* 0x002fe20007f5e0ff */
[----:B------:R-:W-:Y:S01]  /*23c90*/  STL.64 [R1+0x2bc8], R64 ;  /* 0x002bc84001007387 */ /* 0x000fe20000100a00 */
[----:B------:R-:W-:-:S03]  /*23ca0*/  LEA.HI.X.SX32 R127, R24, R5, 0x2, P5 ;  /* 0x00000005187f7211 */ /* 0x000fc600028f16ff */
[----:B------:R-:W-:Y:S01]  /*23cb0*/  STL.64 [R1+0x2bd0], R68 ;  /* 0x002bd04401007387 */ /* 0x000fe20000100a00 */
[----:B------:R-:W-:-:S03]  /*23cc0*/  IMAD R92, R37, 0x25, RZ ;  /* 0x00000025255c7824 */ /* 0x000fc600078e02ff */
[----:B------:R-:W-:Y:S01]  /*23cd0*/  STL.64 [R1+0x2bd8], R80 ;  /* 0x002bd85001007387 */ /* 0x000fe20000100a00 */
[C---:B------:R-:W-:Y:S01]  /*23ce0*/  IMAD R27, R37.reuse, 0x98, RZ ;  /* 0x00000098251b7824 */ /* 0x040fe200078e02ff */
[-C--:B------:R-:W-:Y:S02]  /*23cf0*/  LEA.HI.X.SX32 R211, R26, R5.reuse, 0x2, P2 ;  /* 0x000000051ad37211 */ /* 0x080fe400010f16ff */
[----:B------:R-:W-:Y:S01]  /*23d00*/  STL.64 [R1+0x2be0], R88 ;  /* 0x002be05801007387 */ /* 0x000fe20000100a00 */
[----:B------:R-:W-:Y:S01]  /*23d10*/  IMAD R91, R37, 0x9c, RZ ;  /* 0x0000009c255b7824 */ /* 0x000fe200078e02ff */
[-C--:B------:R-:W-:Y:S02]  /*23d20*/  IADD3 R198, P2, R25, R4.reuse, RZ ;  /* 0x0000000419c67210 */ /* 0x080fe40007f5e0ff */
[----:B------:R1:W-:Y:S01]  /*23d30*/  STL.64 [R1+0x2be8], R86 ;  /* 0x002be85601007387 */ /* 0x0003e20000100a00 */
[C---:B------:R-:W-:Y:S01]  /*23d40*/  IMAD R93, R37.reuse, 0x26, RZ ;  /* 0x00000026255d7824 */ /* 0x040fe200078e02ff */
[----:B------:R-:W-:Y:S01]  /*23d50*/  LEA.HI.X.SX32 R199, R92, R5, 0x2, P2 ;  /* 0x000000055cc77211 */ /* 0x000fe200010f16ff */
[----:B------:R-:W-:Y:S01]  /*23d60*/  IMAD R95, R37, 0x27, RZ ;  /* 0x00000027255f7824 */ /* 0x000fe200078e02ff */
[-C--:B------:R-:W-:Y:S01]  /*23d70*/  IADD3 R124, P2, R91, R4.reuse, RZ ;  /* 0x000000045b7c7210 */ /* 0x080fe20007f5e0ff */
[----:B------:R-:W-:Y:S01]  /*23d80*/  IMAD R2, R37, 0x28, RZ ;  /* 0x0000002825027824 */ /* 0x000fe200078e02ff */
[----:B-1----:R-:W-:Y:S01]  /*23d90*/  IADD3 R86, P5, R23, R4, RZ ;  /* 0x0000000417567210 */ /* 0x002fe20007fbe0ff */
[----:B------:R-:W-:-:S03]  /*23da0*/  IMAD R94, R37, 0xa0, RZ ;  /* 0x000000a0255e7824 */ /* 0x000fc600078e02ff */
[-C--:B------:R-:W-:Y:S02]  /*23db0*/  LEA.HI.X.SX32 R87, R0, R5.reuse, 0x2, P5 ;  /* 0x0000000500577211 */ /* 0x080fe400028f16ff */
[-C--:B------:R-:W-:Y:S01]  /*23dc0*/  IADD3 R154, P5, R27, R4.reuse, RZ ;  /* 0x000000041b9a7210 */ /* 0x080fe20007fbe0ff */
[----:B------:R-:W-:Y:S01]  /*23dd0*/  IMAD R97, R37, 0xa, RZ ;  /* 0x0000000a25617824 */ /* 0x000fe200078e02ff */
[-C--:B------:R-:W-:Y:S01]  /*23de0*/  LEA.HI.X.SX32 R125, R95, R5.reuse, 0x2, P2 ;  /* 0x000000055f7d7211 */ /* 0x080fe200010f16ff */
[----:B------:R-:W-:Y:S01]  /*23df0*/  IMAD R96, R37, 0xa4, RZ ;  /* 0x000000a425607824 */ /* 0x000fe200078e02ff */
[-C--:B------:R-:W-:Y:S01]  /*23e00*/  LEA.HI.X.SX32 R155, R93, R5.reuse, 0x2, P5 ;  /* 0x000000055d9b7211 */ /* 0x080fe200028f16ff */
[C---:B------:R-:W-:Y:S01]  /*23e10*/  IMAD R98, R37.reuse, 0xa8, RZ ;  /* 0x000000a825627824 */ /* 0x040fe200078e02ff */
[-C--:B------:R-:W-:Y:S02]  /*23e20*/  IADD3 R164, P5, R2, R4.reuse, RZ ;  /* 0x0000000402a47210 */ /* 0x080fe40007fbe0ff */
[-C--:B------:R-:W-:Y:S01]  /*23e30*/  IADD3 R88, P2, R94, R4.reuse, RZ ;  /* 0x000000045e587210 */ /* 0x080fe20007f5e0ff */
[----:B------:R-:W-:Y:S01]  /*23e40*/  IMAD R100, R37, 0x29, RZ ;  /* 0x0000002925647824 */ /* 0x000fe200078e02ff */
[-C--:B------:R-:W-:Y:S01]  /*23e50*/  LEA.HI.X.SX32 R165, R97, R5.reuse, 0x2, P5 ;  /* 0x0000000561a57211 */ /* 0x080fe200028f16ff */
[C---:B------:R-:W-:Y:S01]  /*23e60*/  IMAD R101, R37.reuse, 0x2a, RZ ;  /* 0x0000002a25657824 */ /* 0x040fe200078e02ff */
[-C--:B------:R-:W-:Y:S01]  /*23e70*/  IADD3 R196, P5, R96, R4.reuse, RZ ;  /* 0x0000000460c47210 */ /* 0x080fe20007fbe0ff */
[C---:B------:R-:W-:Y:S01]  /*23e80*/  IMAD R99, R37.reuse, 0xac, RZ ;  /* 0x000000ac25637824 */ /* 0x040fe200078e02ff */
[-C--:B------:R-:W-:Y:S01]  /*23e90*/  LEA.HI.X.SX32 R89, R2, R5.reuse, 0x2, P2 ;  /* 0x0000000502597211 */ /* 0x080fe200010f16ff */
[C---:B------:R-:W-:Y:S01]  /*23ea0*/  IMAD R3, R37.reuse, 0x2c, RZ ;  /* 0x0000002c25037824 */ /* 0x040fe200078e02ff */
[-C--:B------:R-:W-:Y:S01]  /*23eb0*/  IADD3 R152, P2, R98, R4.reuse, RZ ;  /* 0x0000000462987210 */ /* 0x080fe20007f5e0ff */
[C---:B------:R-:W-:Y:S01]  /*23ec0*/  IMAD R103, R37.reuse, 0x2b, RZ ;  /* 0x0000002b25677824 */ /* 0x040fe200078e02ff */
[-C--:B------:R-:W-:Y:S01]  /*23ed0*/  LEA.HI.X.SX32 R197, R100, R5.reuse, 0x2, P5 ;  /* 0x0000000564c57211 */ /* 0x080fe200028f16ff */
[----:B------:R-:W-:Y:S01]  /*23ee0*/  IMAD R105, R37, 0xb, RZ ;  /* 0x0000000b25697824 */ /* 0x000fe200078e02ff */
[-C--:B------:R-:W-:Y:S01]  /*23ef0*/  IADD3 R30, P5, R99, R4.reuse, RZ ;  /* 0x00000004631e7210 */ /* 0x080fe20007fbe0ff */
[----:B------:R-:W-:Y:S01]  /*23f00*/  IMAD R102, R37, 0xb0, RZ ;  /* 0x000000b025667824 */ /* 0x000fe200078e02ff */
[-C--:B------:R-:W-:Y:S01]  /*23f10*/  LEA.HI.X.SX32 R153, R101, R5.reuse, 0x2, P2 ;  /* 0x0000000565997211 */ /* 0x080fe200010f16ff */
[----:B------:R-:W-:Y:S01]  /*23f20*/  IMAD R104, R37, 0xb4, RZ ;  /* 0x000000b425687824 */ /* 0x000fe200078e02ff */
[-C--:B------:R-:W-:Y:S01]  /*23f30*/  IADD3 R130, P2, R3, R4.reuse, RZ ;  /* 0x0000000403827210 */ /* 0x080fe20007f5e0ff */
[----:B------:R-:W-:Y:S01]  /*23f40*/  IMAD R108, R37, 0x2d, RZ ;  /* 0x0000002d256c7824 */ /* 0x000fe200078e02ff */
[-C--:B------:R-:W-:Y:S01]  /*23f50*/  LEA.HI.X.SX32 R31, R103, R5.reuse, 0x2, P5 ;  /* 0x00000005671f7211 */ /* 0x080fe200028f16ff */
[C---:B------:R-:W-:Y:S01]  /*23f60*/  IMAD R106, R37.reuse, 0xb8, RZ ;  /* 0x000000b8256a7824 */ /* 0x040fe200078e02ff */
[----:B------:R-:W-:Y:S01]  /*23f70*/  IADD3 R80, P5, R102, R4, RZ ;  /* 0x0000000466507210 */ /* 0x000fe20007fbe0ff */
[----:B------:R-:W-:Y:S01]  /*23f80*/  IMAD R107, R37, 0xbc, RZ ;  /* 0x000000bc256b7824 */ /* 0x000fe200078e02ff */
[----:B------:R-:W-:-:S02]  /*23f90*/  LEA.HI.X.SX32 R131, R105, R5, 0x2, P2 ;  /* 0x0000000569837211 */ /* 0x000fc400010f16ff */
[-C--:B------:R-:W-:Y:S01]  /*23fa0*/  IADD3 R194, P2, R104, R4.reuse, RZ ;  /* 0x0000000468c27210 */ /* 0x080fe20007f5e0ff */
[----:B------:R-:W-:Y:S01]  /*23fb0*/  IMAD R109, R37, 0x2e, RZ ;  /* 0x0000002e256d7824 */ /* 0x000fe200078e02ff */
[-C--:B------:R-:W-:Y:S01]  /*23fc0*/  LEA.HI.X.SX32 R81, R3, R5.reuse, 0x2, P5 ;  /* 0x0000000503517211 */ /* 0x080fe200028f16ff */
[C---:B------:R-:W-:Y:S01]  /*23fd0*/  IMAD R110, R37.reuse, 0x2f, RZ ;  /* 0x0000002f256e7824 */ /* 0x040fe200078e02ff */
[-C--:B------:R-:W-:Y:S01]  /*23fe0*/  IADD3 R40, P5, R106, R4.reuse, RZ ;  /* 0x000000046a287210 */ /* 0x080fe20007fbe0ff */
[C---:B------:R-:W-:Y:S01]  /*23ff0*/  IMAD R6, R37.reuse, 0xc, RZ ;  /* 0x0000000c25067824 */ /* 0x040fe200078e02ff */
[-C--:B------:R-:W-:Y:S01]  /*24000*/  LEA.HI.X.SX32 R195, R108, R5.reuse, 0x2, P2 ;  /* 0x000000056cc37211 */ /* 0x080fe200010f16ff */
[----:B------:R-:W-:Y:S01]  /*24010*/  IMAD R7, R37, 0x30, RZ ;  /* 0x0000003025077824 */ /* 0x000fe200078e02ff */
[-C--:B------:R-:W-:Y:S01]  /*24020*/  IADD3 R32, P2, R107, R4.reuse, RZ ;  /* 0x000000046b207210 */ /* 0x080fe20007f5e0ff */
[----:B------:R-:W-:Y:S01]  /*24030*/  STL.64 [R1+0x2bf0], R84 ;  /* 0x002bf05401007387 */ /* 0x000fe20000100a00 */
[----:B------:R-:W-:Y:S01]  /*24040*/  IMAD R112, R37, 0x3, RZ ;  /* 0x0000000325707824 */ /* 0x000fe200078e02ff */
[-C--:B------:R-:W-:Y:S01]  /*24050*/  LEA.HI.X.SX32 R41, R109, R5.reuse, 0x2, P5 ;  /* 0x000000056d297211 */ /* 0x080fe200028f16ff */
[C---:B------:R-:W-:Y:S01]  /*24060*/  IMAD R111, R37.reuse, 0xc0, RZ ;  /* 0x000000c0256f7824 */ /* 0x040fe200078e02ff */
[----:B------:R-:W-:Y:S01]  /*24070*/  STL.64 [R1+0x2bf8], R82 ;  /* 0x002bf85201007387 */ /* 0x000fe20000100a00 */
[-C--:B------:R-:W-:Y:S01]  /*24080*/  IADD3 R132, P5, R6, R4.reuse, RZ ;  /* 0x0000000406847210 */ /* 0x080fe20007fbe0ff */
[C---:B------:R-:W-:Y:S01]  /*24090*/  IMAD R113, R37.reuse, 0xc4, RZ ;  /* 0x000000c425717824 */ /* 0x040fe200078e02ff */
[-C--:B------:R-:W-:Y:S01]  /*240a0*/  LEA.HI.X.SX32 R33, R110, R5.reuse, 0x2, P2 ;  /* 0x000000056e217211 */ /* 0x080fe200010f16ff */
[----:B------:R1:W-:Y:S01]  /*240b0*/  STL.64 [R1+0x2c00], R78 ;  /* 0x002c004e01007387 */ /* 0x0003e20000100a00 */
[----:B------:R-:W-:Y:S01]  /*240c0*/  LEA.HI.X.SX32 R133, R112, R5, 0x2, P5 ;  /* 0x0000000570857211 */ /* 0x000fe200028f16ff */
[----:B------:R-:W-:Y:S01]  /*240d0*/  IMAD R116, R37, 0x31, RZ ;  /* 0x0000003125747824 */ /* 0x000fe200078e02ff */
[----:B------:R-:W-:Y:S01]  /*240e0*/  IADD3 R68, P5, R111, R4, RZ ;  /* 0x000000046f447210 */ /* 0x000fe20007fbe0ff */
[----:B------:R-:W-:-:S02]  /*240f0*/  IMAD R114, R37, 0xc8, RZ ;  /* 0x000000c825727824 */ /* 0x000fc400078e02ff */
[----:B------:R-:W-:Y:S01]  /*24100*/  IMAD R115, R37, 0xcc, RZ ;  /* 0x000000cc25737824 */ /* 0x000fe200078e02ff */
[----:B-1----:R-:W-:-:S04]  /*24110*/  IADD3 R78, P2, R7, R4, RZ ;  /* 0x00000004074e7210 */ /* 0x002fc80007f5e0ff */
[-C--:B------:R-:W-:Y:S02]  /*24120*/  LEA.HI.X.SX32 R79, R6, R5.reuse, 0x2, P2 ;  /* 0x00000005064f7211 */ /* 0x080fe400010f16ff */
        /* <DEDUP_REMOVED lines=24> */
[----:B------:R-:W-:Y:S01]  /*242b0*/  IMAD R150, R37, 0x37, RZ ;  /* 0x0000003725967824 */ /* 0x000fe200078e02ff */
[-C--:B------:R-:W-:Y:S01]  /*242c0*/  LEA.HI.X.SX32 R191, R147, R5.reuse, 0x2, P5 ;  /* 0x0000000593bf7211 */ /* 0x080fe200028f16ff */
[C---:B------:R-:W-:Y:S01]  /*242d0*/  IMAD R214, R37.reuse, 0xe, RZ ;  /* 0x0000000e25d67824 */ /* 0x040fe200078e02ff */
[-C--:B------:R-:W-:Y:S01]  /*242e0*/  IADD3 R36, P5, R146, R4.reuse, RZ ;  /* 0x0000000492247210 */ /* 0x080fe20007fbe0ff */
[C---:B------:R-:W-:Y:S01]  /*242f0*/  IMAD R149, R37.reuse, 0xe0, RZ ;  /* 0x000000e025957824 */ /* 0x040fe200078e02ff */
[----:B------:R-:W-:Y:S01]  /*24300*/  LEA.HI.X.SX32 R29, R148, R5, 0x2, P2 ;  /* 0x00000005941d7211 */ /* 0x000fe200010f16ff */
[----:B------:R-:W-:Y:S01]  /*24310*/  IMAD R151, R37, 0xe4, RZ ;  /* 0x000000e425977824 */ /* 0x000fe200078e02ff */
[----:B------:R-:W-:Y:S01]  /*24320*/  IADD3 R162, P2, R9, R4, RZ ;  /* 0x0000000409a27210 */ /* 0x000fe20007f5e0ff */
[----:B------:R-:W-:-:S02]  /*24330*/  IMAD R217, R37, 0x39, RZ ;  /* 0x0000003925d97824 */ /* 0x000fc400078e02ff */
[C---:B------:R-:W-:Y:S02]  /*24340*/  IMAD R218, R37.reuse, 0x3a, RZ ;  /* 0x0000003a25da7824 */ /* 0x040fe400078e02ff */
[C---:B------:R-:W-:Y:S02]  /*24350*/  IMAD R215, R37.reuse, 0xe8, RZ ;  /* 0x000000e825d77824 */ /* 0x040fe400078e02ff */
[C---:B------:R-:W-:Y:S02]  /*24360*/  IMAD R220, R37.reuse, 0x3b, RZ ;  /* 0x0000003b25dc7824 */ /* 0x040fe400078e02ff */
[C---:B------:R-:W-:Y:S02]  /*24370*/  IMAD R216, R37.reuse, 0xec, RZ ;  /* 0x000000ec25d87824 */ /* 0x040fe400078e02ff */
[C---:B------:R-:W-:Y:S02]  /*24380*/  IMAD R222, R37.reuse, 0xf, RZ ;  /* 0x0000000f25de7824 */ /* 0x040fe400078e02ff */
        /* <DEDUP_REMOVED lines=70> */
[----:B------:R-:W-:Y:S01]  /*247f0*/  IMAD R0, R37, 0x5c, RZ ;  /* 0x0000005c25007824 */ /* 0x000fe200078e02ff */
[-C--:B------:R-:W-:Y:S02]  /*24800*/  LEA.HI.X.SX32 R37, R150, R5.reuse, 0x2, P5 ;  /* 0x0000000596257211 */ /* 0x080fe400028f16ff */
[----:B------:R-:W-:Y:S02]  /*24810*/  IADD3 R236, P5, R149, R4, RZ ;  /* 0x0000000495ec7210 */ /* 0x000fe40007fbe0ff */
[----:B------:R-:W-:-:S02]  /*24820*/  LEA.HI.X.SX32 R163, R214, R5, 0x2, P2 ;  /* 0x00000005d6a37211 */ /* 0x000fc400010f16ff */
[-C--:B------:R-:W-:Y:S02]  /*24830*/  IADD3 R188, P2, R151, R4.reuse, RZ ;  /* 0x0000000497bc7210 */ /* 0x080fe40007f5e0ff */
[-C--:B------:R-:W-:Y:S02]  /*24840*/  LEA.HI.X.SX32 R237, R9, R5.reuse, 0x2, P5 ;  /* 0x0000000509ed7211 */ /* 0x080fe400028f16ff */
[-C--:B------:R-:W-:Y:S02]  /*24850*/  IADD3 R144, P5, R215, R4.reuse, RZ ;  /* 0x00000004d7907210 */ /* 0x080fe40007fbe0ff */
        /* <DEDUP_REMOVED lines=53> */
[-C--:B------:R-:W-:Y:S01]  /*24bb0*/  IADD3 R224, P2, R176, R4.reuse, RZ ;  /* 0x00000004b0e07210 */ /* 0x080fe20007f5e0ff */
[----:B------:R-:W-:Y:S01]  /*24bc0*/  STL.64 [R1+0xc10], R200 ;  /* 0x000c10c801007387 */ /* 0x000fe20000100a00 */
[-C--:B------:R-:W-:Y:S02]  /*24bd0*/  LEA.HI.X.SX32 R83, R14, R5.reuse, 0x2, P5 ;  /* 0x000000050e537211 */ /* 0x080fe400028f16ff */
[----:B------:R-:W-:Y:S01]  /*24be0*/  IADD3 R176, P5, R177, R4, RZ ;  /* 0x00000004b1b07210 */ /* 0x000fe20007fbe0ff */
[----:B------:R-:W-:Y:S01]  /*24bf0*/  STL.64 [R1+0xb30], R156 ;  /* 0x000b309c01007387 */ /* 0x000fe20000100a00 */
[----:B------:R-:W-:-:S02]  /*24c00*/  LEA.HI.X.SX32 R225, R15, R5, 0x2, P2 ;  /* 0x000000050fe17211 */ /* 0x000fc400010f16ff */
[----:B------:R-:W-:Y:S01]  /*24c10*/  IADD3 R246, P2, R49, R4, RZ ;  /* 0x0000000431f67210 */ /* 0x000fe20007f5e0ff */
[----:B------:R-:W-:Y:S01]  /*24c20*/  STL.64 [R1+0xa50], R126 ;  /* 0x000a507e01007387 */ /* 0x000fe20000100a00 */
[----:B------:R-:W-:-:S03]  /*24c30*/  LEA.HI.X.SX32 R177, R44, R5, 0x2, P5 ;  /* 0x000000052cb17211 */ /* 0x000fc600028f16ff */
[----:B------:R-:W-:Y:S01]  /*24c40*/  STL.64 [R1+0xc40], R210 ;  /* 0x000c40d201007387 */ /* 0x000fe20000100a00 */
[----:B------:R-:W-:-:S03]  /*24c50*/  IADD3 R114, P5, R204, R4, RZ ;  /* 0x00000004cc727210 */ /* 0x000fc60007fbe0ff */
[----:B------:R-:W-:Y:S01]  /*24c60*/  STL.64 [R1+0xce8], R86 ;  /* 0x000ce85601007387 */ /* 0x000fe20000100a00 */
[----:B------:R-:W-:-:S03]  /*24c70*/  LEA.HI.X.SX32 R247, R205, R5, 0x2, P2 ;  /* 0x00000005cdf77211 */ /* 0x000fc600010f16ff */
[----:B------:R-:W-:Y:S01]  /*24c80*/  STL.64 [R1+0xc08], R198 ;  /* 0x000c08c601007387 */ /* 0x000fe20000100a00 */
[----:B------:R-:W-:-:S03]  /*24c90*/  IADD3 R204, P2, R16, R4, RZ ;  /* 0x0000000410cc7210 */ /* 0x000fc60007f5e0ff */
[----:B------:R-:W-:Y:S04]  /*24ca0*/  STL.64 [R1+0xb28], R154 ;  /* 0x000b289a01007387 */ /* 0x000fe80000100a00 */
[----:B------:R-:W-:Y:S04]  /*24cb0*/  STL.64 [R1+0xa48], R124 ;  /* 0x000a487c01007387 */ /* 0x000fe80000100a00 */
[----:B------:R-:W-:Y:S01]  /*24cc0*/  STL.64 [R1+0xb60], R164 ;  /* 0x000b60a401007387 */ /* 0x000fe20000100a00 */
[----:B------:R-:W-:-:S03]  /*24cd0*/  LEA.HI.X.SX32 R115, R45, R5, 0x2, P5 ;  /* 0x000000052d737211 */ /* 0x000fc600028f16ff */
[----:B------:R-:W-:Y:S01]  /*24ce0*/  STL.64 [R1+0xce0], R88 ;  /* 0x000ce05801007387 */ /* 0x000fe20000100a00 */
[----:B------:R-:W-:-:S03]  /*24cf0*/  LEA.HI.X.SX32 R205, R174, R5, 0x2, P2 ;  /* 0x00000005aecd7211 */ /* 0x000fc600010f16ff */
[----:B------:R-:W-:Y:S01]  /*24d00*/  STL.64 [R1+0xc00], R196 ;  /* 0x000c00c401007387 */ /* 0x000fe20000100a00 */
[----:B------:R-:W-:-:S03]  /*24d10*/  IADD3 R50, P5, R42, R4, RZ ;  /* 0x000000042a327210 */ /* 0x000fc60007fbe0ff */
[----:B------:R-:W-:Y:S01]  /*24d20*/  STL.64 [R1+0xb20], R152 ;  /* 0x000b209801007387 */ /* 0x000fe20000100a00 */
[----:B------:R-:W-:-:S03]  /*24d30*/  IADD3 R174, P2, R175, R4, RZ ;  /* 0x00000004afae7210 */ /* 0x000fc60007f5e0ff */
        /* <DEDUP_REMOVED lines=26> */
[----:B------:R-:W-:Y:S01]  /*24ee0*/  IADD3 R240, P2, R171, R4, RZ ;  /* 0x00000004abf07210 */ /* 0x000fe20007f5e0ff */
[----:B------:R-:W-:Y:S02]  /*24ef0*/  IMAD.MOV.U32 R101, RZ, RZ, c[0x0][0x188] ;  /* 0x00006200ff657624 */ /* 0x000fe400078e00ff */
[----:B------:R-:W-:Y:S04]  /*24f00*/  STL.64 [R1+0xb08], R28 ;  /* 0x000b081c01007387 */ /* 0x000fe80000100a00 */
[----:B------:R-:W-:Y:S01]  /*24f10*/  STL.64 [R1+0xa28], R36 ;  /* 0x000a282401007387 */ /* 0x000fe20000100a00 */
[----:B------:R-:W-:-:S03]  /*24f20*/  LEA.HI.X.SX32 R173, R168, R5, 0x2, P5 ;  /* 0x00000005a8ad7211 */ /* 0x000fc600028f16ff */
[----:B------:R-:W-:Y:S01]  /*24f30*/  STL.64 [R1+0xb58], R162 ;  /* 0x000b58a201007387 */ /* 0x000fe20000100a00 */
[----:B------:R-:W-:-:S03]  /*24f40*/  LEA.HI.X.SX32 R241, R169, R5, 0x2, P2 ;  /* 0x00000005a9f17211 */ /* 0x000fc600010f16ff */
[----:B------:R-:W-:Y:S01]  /*24f50*/  STL.64 [R1+0xcc0], R236 ;  /* 0x000cc0ec01007387 */ /* 0x000fe20000100a00 */
[C---:B------:R-:W-:Y:S01]  /*24f60*/  IMAD R97, R101.reuse, 0x170, RZ ;  /* 0x0000017065617824 */ /* 0x040fe200078e02ff */
[-C--:B------:R-:W-:Y:S02]  /*24f70*/  IADD3 R110, P5, R250, R4.reuse, RZ ;  /* 0x00000004fa6e7210 */ /* 0x080fe40007fbe0ff */
[----:B------:R-:W-:Y:S01]  /*24f80*/  STL.64 [R1+0xbe0], R188 ;  /* 0x000be0bc01007387 */ /* 0x000fe20000100a00 */
[C---:B------:R-:W-:Y:S01]  /*24f90*/  IMAD R95, R101.reuse, 0x174, RZ ;  /* 0x00000174655f7824 */ /* 0x040fe200078e02ff */
[----:B------:R-:W-:Y:S02]  /*24fa0*/  IADD3 R216, P2, R0, R4, RZ ;  /* 0x0000000400d87210 */ /* 0x000fe40007f5e0ff */
[----:B------:R-:W-:Y:S04]  /*24fb0*/  STL.64 [R1+0xb00], R144 ;  /* 0x000b009001007387 */ /* 0x000fe80000100a00 */
[----:B------:R-:W-:Y:S01]  /*24fc0*/  STL.64 [R1+0xa18], R150 ;  /* 0x000a189601007387 */ /* 0x000fe20000100a00 */
[----:B------:R-:W-:-:S03]  /*24fd0*/  IMAD R99, R101, 0x5d, RZ ;  /* 0x0000005d65637824 */ /* 0x000fc600078e02ff */
[----:B------:R-:W-:Y:S01]  /*24fe0*/  STL.64 [R1+0xa78], R128 ;  /* 0x000a788001007387 */ /* 0x000fe20000100a00 */
[----:B------:R-:W-:-:S03]  /*24ff0*/  LEA.HI.X.SX32 R111, R166, R5, 0x2, P5 ;  /* 0x00000005a66f7211 */ /* 0x000fc600028f16ff */
[----:B------:R-:W-:Y:S01]  /*25000*/  STL.64 [R1+0xcb8], R234 ;  /* 0x000cb8ea01007387 */ /* 0x000fe20000100a00 */
[----:B------:R-:W-:Y:S01]  /*25010*/  LEA.HI.X.SX32 R217, R167, R5, 0x2, P2 ;  /* 0x00000005a7d97211 */ /* 0x000fe200010f16ff */
[C---:B------:R-:W-:Y:S02]  /*25020*/  IMAD R94, R101.reuse, 0x178, RZ ;  /* 0x00000178655e7824 */ /* 0x040fe400078e02ff */
[----:B------:R-:W-:Y:S01]  /*25030*/  STL.64 [R1+0xbd8], R186 ;  /* 0x000bd8ba01007387 */ /* 0x000fe20000100a00 */
[----:B------:R-:W-:Y:S01]  /*25040*/  IMAD R26, R101, 0x17c, RZ ;  /* 0x0000017c651a7824 */ /* 0x000fe200078e02ff */
[-C--:B------:R-:W-:Y:S02]  /*25050*/  IADD3 R48, P5, R97, R4.reuse, RZ ;  /* 0x0000000461307210 */ /* 0x080fe40007fbe0ff */
[----:B------:R-:W-:Y:S01]  /*25060*/  STL.64 [R1+0xaf8], R142 ;  /* 0x000af88e01007387 */ /* 0x000fe20000100a00 */
[----:B------:R-:W-:-:S03]  /*25070*/  IADD3 R170, P2, R95, R4, RZ ;  /* 0x000000045faa7210 */ /* 0x000fc60007f5e0ff */
[----:B------:R-:W-:Y:S01]  /*25080*/  STL.64 [R1+0xa10], R148 ;  /* 0x000a109401007387 */ /* 0x000fe20000100a00 */
[----:B------:R-:W-:-:S03]  /*25090*/  IMAD R98, R101, 0x5e, RZ ;  /* 0x0000005e65627824 */ /* 0x000fc600078e02ff */
[----:B------:R-:W-:Y:S01]  /*250a0*/  STL.64 [R1+0xbd0], R184 ;  /* 0x000bd0b801007387 */ /* 0x000fe20000100a00 */
[----:B------:R-:W-:Y:S01]  /*250b0*/  IMAD R96, R101, 0x5f, RZ ;  /* 0x0000005f65607824 */ /* 0x000fe200078e02ff */
[-C--:B------:R-:W-:Y:S02]  /*250c0*/  LEA.HI.X.SX32 R49, R0, R5.reuse, 0x2, P5 ;  /* 0x0000000500317211 */ /* 0x080fe400028f16ff */
[----:B------:R-:W-:Y:S01]  /*250d0*/  STL.64 [R1+0xaf0], R140 ;  /* 0x000af08c01007387 */ /* 0x000fe20000100a00 */
[----:B------:R-:W-:Y:S01]  /*250e0*/  LEA.HI.X.SX32 R171, R99, R5, 0x2, P2 ;  /* 0x0000000563ab7211 */ /* 0x000fe200010f16ff */
[C---:B------:R-:W-:Y:S02]  /*250f0*/  IMAD R2, R101.reuse, 0x18, RZ ;  /* 0x0000001865027824 */ /* 0x040fe400078e02ff */
[----:B------:R-:W-:Y:S01]  /*25100*/  STL.64 [R1+0xa08], R146 ;  /* 0x000a089201007387 */ /* 0x000fe20000100a00 */
[----:B------:R-:W-:Y:S01]  /*25110*/  IMAD R3, R101, 0x60, RZ ;  /* 0x0000006065037824 */ /* 0x000fe200078e02ff */
[----:B------:R-:W-:-:S02]  /*25120*/  IADD3 R238, P5, R94, R4, RZ ;  /* 0x000000045eee7210 */ /* 0x000fc40007fbe0ff */
[----:B------:R-:W-:Y:S01]  /*25130*/  STL.64 [R1+0xc30], R206 ;  /* 0x000c30ce01007387 */ /* 0x000fe20000100a00 */
[----:B------:R-:W-:-:S03]  /*25140*/  IADD3 R108, P2, R26, R4, RZ ;  /* 0x000000041a6c7210 */ /* 0x000fc60007f5e0ff */
        /* <DEDUP_REMOVED lines=52> */
[C---:B------:R-:W-:Y:S01]  /*25490*/  IMAD R20, R101.reuse, 0x66, RZ ;  /* 0x0000006665147824 */ /* 0x040fe200078e02ff */
        /* <DEDUP_REMOVED lines=22> */
[----:B------:R-:W-:Y:S04]  /*25600*/  STL.64 [R1+0xa68], R216 ;  /* 0x000a68d801007387 */ /* 0x000fe80000100a00 */
[----:B------:R-:W1:Y:S01]  /*25610*/  S2R R100, SR_TID.X ;  /* 0x0000000000647919 */ /* 0x000e620000002100 */
[----:B------:R-:W-:-:S03]  /*25620*/  IMAD R16, R101, 0x69, RZ ;  /* 0x0000006965107824 */ /* 0x000fc600078e02ff */
[----:B------:R-:W-:Y:S01]  /*25630*/  STL.64 [R1+0xc78], R48 ;  /* 0x000c783001007387 */ /* 0x000fe20000100a00 */
[----:B------:R-:W-:-:S03]  /*25640*/  LEA.HI.X.SX32 R105, R21, R5, 0x2, P5 ;  /* 0x0000000515697211 */ /* 0x000fc600028f16ff */
[----:B------:R-:W-:Y:S01]  /*25650*/  STL.64 [R1+0xb98], R170 ;  /* 0x000b98aa01007387 */ /* 0x000fe20000100a00 */
[----:B------:R-:W-:-:S03]  /*25660*/  LEA.HI.X.SX32 R95, R23, R5, 0x2, P2 ;  /* 0x00000005175f7211 */ /* 0x000fc600010f16ff */
[----:B------:R-:W-:Y:S01]  /*25670*/  STL.64 [R1+0xab8], R238 ;  /* 0x000ab8ee01007387 */ /* 0x000fe20000100a00 */
[-C--:B------:R-:W-:Y:S02]  /*25680*/  IADD3 R18, P5, R14, R4.reuse, RZ ;  /* 0x000000040e127210 */ /* 0x080fe40007fbe0ff */
[----:B------:R-:W-:Y:S01]  /*25690*/  IADD3 R92, P2, R15, R4, RZ ;  /* 0x000000040f5c7210 */ /* 0x000fe20007f5e0ff */
[----:B------:R-:W-:Y:S04]  /*256a0*/  STL.64 [R1+0x9d0], R108 ;  /* 0x0009d06c01007387 */ /* 0x000fe80000100a00 */
[----:B------:R-:W-:Y:S01]  /*256b0*/  STL.64 [R1+0xb68], R98 ;  /* 0x000b686201007387 */ /* 0x000fe20000100a00 */
[----:B------:R-:W-:-:S03]  /*256c0*/  IMAD.SHL.U32 R17, R101, 0x2, RZ ;  /* 0x0000000265117824 */ /* 0x000fc600078e00ff */
[----:B------:R-:W-:Y:S01]  /*256d0*/  STL.64 [R1+0xd00], R84 ;  /* 0x000d005401007387 */ /* 0x000fe20000100a00 */
[----:B------:R-:W-:Y:S01]  /*256e0*/  IMAD.SHL.U32 R8, R101, 0x4, RZ ;  /* 0x0000000465087824 */ /* 0x000fe200078e00ff */
[-C--:B------:R-:W-:Y:S02]  /*256f0*/  LEA.HI.X.SX32 R19, R7, R5.reuse, 0x2, P5 ;  /* 0x0000000507137211 */ /* 0x080fe400028f16ff */
[----:B------:R-:W-:Y:S01]  /*25700*/  STL.64 [R1+0xc70], R44 ;  /* 0x000c702c01007387 */ /* 0x000fe20000100a00 */
[----:B------:R-:W-:-:S03]  /*25710*/  LEA.HI.X.SX32 R93, R16, R5, 0x2, P2 ;  /* 0x00000005105d7211 */ /* 0x000fc600010f16ff */
[----:B------:R-:W-:Y:S01]  /*25720*/  STL.64 [R1+0xb90], R168 ;  /* 0x000b90a801007387 */ /* 0x000fe20000100a00 */
[CC--:B------:R-:W-:Y:S01]  /*25730*/  LEA R96, P5, R101.reuse, R4.reuse, 0x3 ;  /* 0x0000000465607211 */ /* 0x0c0fe200078a18ff */
[C---:B------:R-:W-:Y:S01]  /*25740*/  IMAD R0, R101.reuse, 0x1c, RZ ;  /* 0x0000001c65007824 */ /* 0x040fe200078e02ff */
[C---:B------:R-:W-:Y:S01]  /*25750*/  LEA R214, P2, R101.reuse, R4, 0x4 ;  /* 0x0000000465d67211 */ /* 0x040fe200078420ff */
[----:B------:R-:W-:Y:S04]  /*25760*/  STL.64 [R1+0xab0], R228 ;  /* 0x000ab0e401007387 */ /* 0x000fe80000100a00 */
[----:B------:R-:W-:Y:S01]  /*25770*/  STL.64 [R1+0x9c8], R106 ;  /* 0x0009c86a01007387 */ /* 0x000fe20000100a00 */
[----:B------:R-:W-:-:S03]  /*25780*/  IMAD.SHL.U32 R22, R101, 0x8, RZ ;  /* 0x0000000865167824 */ /* 0x000fc600078e00ff */
[----:B------:R-:W-:Y:S01]  /*25790*/  STL.64 [R1+0xc20], R202 ;  /* 0x000c20ca01007387 */ /* 0x000fe20000100a00 */
[----:B------:R-:W-:-:S03]  /*257a0*/  LEA.HI.X.SX32 R97, R17, R5, 0x2, P5 ;  /* 0x0000000511617211 */ /* 0x000fc600028f16ff */
[----:B------:R-:W-:Y:S01]  /*257b0*/  STL.64 [R1+0xc68], R42 ;  /* 0x000c682a01007387 */ /* 0x000fe20000100a00 */
[----:B------:R-:W-:Y:S01]  /*257c0*/  LEA.HI.X.SX32 R215, R8, R5, 0x2, P2 ;  /* 0x0000000508d77211 */ /* 0x000fe200010f16ff */
[C---:B------:R-:W-:Y:S02]  /*257d0*/  IMAD R26, R101.reuse, 0x7, RZ ;  /* 0x00000007651a7824 */ /* 0x040fe400078e02ff */
[----:B------:R-:W-:Y:S01]  /*257e0*/  STL.64 [R1+0xb88], R166 ;  /* 0x000b88a601007387 */ /* 0x000fe20000100a00 */
[CC--:B------:R-:W-:Y:S01]  /*257f0*/  LEA R12, P2, R101.reuse, R4.reuse, 0x5 ;  /* 0x00000004650c7211 */ /* 0x0c0fe200078428ff */
[----:B------:R-:W-:Y:S02]  /*25800*/  IMAD R2, R101, 0x6c, RZ ;  /* 0x0000006c65027824 */ /* 0x000fe400078e02ff */
[----:B------:R-:W-:Y:S01]  /*25810*/  STL.64 [R1+0xaa8], R222 ;  /* 0x000aa8de01007387 */ /* 0x000fe20000100a00 */
[----:B------:R-:W-:-:S03]  /*25820*/  IADD3 R220, P5, R0, R4, RZ ;  /* 0x0000000400dc7210 */ /* 0x000fc60007fbe0ff */
[----:B------:R-:W-:Y:S01]  /*25830*/  STL.64 [R1+0x9c0], R104 ;  /* 0x0009c06801007387 */ /* 0x000fe20000100a00 */
[----:B------:R-:W-:-:S03]  /*25840*/  IMAD.MOV.U32 R27, RZ, RZ, R13 ;  /* 0x000000ffff1b7224 */ /* 0x000fc600078e000d */
[----:B------:R-:W-:Y:S01]  /*25850*/  STL.64 [R1+0xb40], R94 ;  /* 0x000b405e01007387 */ /* 0x000fe20000100a00 */
[----:B------:R-:W-:-:S03]  /*25860*/  LEA.HI.X.SX32 R27, R22, R5, 0x2, P2 ;  /* 0x00000005161b7211 */ /* 0x000fc600010f16ff */
[----:B------:R-:W-:Y:S01]  /*25870*/  STL.64 [R1+0xc60], R18 ;  /* 0x000c601201007387 */ /* 0x000fe20000100a00 */
[C---:B------:R-:W-:Y:S01]  /*25880*/  IMAD.SHL.U32 R24, R101.reuse, 0x10, RZ ;  /* 0x0000001065187824 */ /* 0x040fe200078e00ff */
[----:B------:R-:W-:Y:S02]  /*25890*/  LEA.HI.X.SX32 R221, R26, R5, 0x2, P5 ;  /* 0x000000051add7211 */ /* 0x000fe400028f16ff */
[----:B------:R-:W-:Y:S01]  /*258a0*/  STL.64 [R1+0xb80], R92 ;  /* 0x000b805c01007387 */ /* 0x000fe20000100a00 */
[C---:B------:R-:W-:Y:S01]  /*258b0*/  IMAD R9, R101.reuse, 0x1b, RZ ;  /* 0x0000001b65097824 */ /* 0x040fe200078e02ff */
[C---:B------:R-:W-:Y:S01]  /*258c0*/  LEA R16, P5, R101.reuse, R4, 0x6 ;  /* 0x0000000465107211 */ /* 0x040fe200078a30ff */
[----:B------:R-:W-:Y:S01]  /*258d0*/  IMAD.MOV.U32 R22, RZ, RZ, R214 ;  /* 0x000000ffff167224 */ /* 0x000fe200078e00d6 */
[----:B------:R-:W-:Y:S01]  /*258e0*/  STL.64 [R1+0xb70], R96 ;  /* 0x000b706001007387 */ /* 0x000fe20000100a00 */
[----:B------:R-:W-:-:S03]  /*258f0*/  IMAD R3, R101, 0x70, RZ ;  /* 0x0000007065037824 */ /* 0x000fc600078e02ff */
[----:B------:R2:W-:Y:S01]  /*25900*/  STL.64 [R1+0xd28], R214 ;  /* 0x000d28d601007387 */ /* 0x0005e20000100a00 */
[----:B------:R-:W-:Y:S01]  /*25910*/  IMAD.MOV.U32 R103, RZ, RZ, c[0x0][0x180] ;  /* 0x00006000ff677624 */ /* 0x000fe200078e00ff */
[----:B-1----:R-:W-:Y:S01]  /*25920*/  LOP3.LUT R100, R100, 0x7f, RZ, 0xc0, !PT ;  /* 0x0000007f64647812 */ /* 0x002fe200078ec0ff */
[----:B------:R-:W-:Y:S01]  /*25930*/  IMAD.MOV.U32 R23, RZ, RZ, R215 ;  /* 0x000000ffff177224 */ /* 0x000fe200078e00d7 */
[----:B------:R-:W-:Y:S01]  /*25940*/  LEA.HI.X.SX32 R17, R24, R5, 0x2, P5 ;  /* 0x0000000518117211 */ /* 0x000fe200028f16ff */
[----:B------:R-:W-:Y:S01]  /*25950*/  IMAD.SHL.U32 R7, R101, 0x20, RZ ;  /* 0x0000002065077824 */ /* 0x000fe200078e00ff */
[-C--:B------:R-:W-:Y:S02]  /*25960*/  IADD3 R14, P5, R3, R4.reuse, RZ ;  /* 0x00000004030e7210 */ /* 0x080fe40007fbe0ff */
[----:B--2---:R-:W-:Y:S02]  /*25970*/  IADD3 R214, P2, R2, R4, RZ ;  /* 0x0000000402d67210 */ /* 0x004fe40007f5e0ff */
[----:B------:R-:W-:-:S02]  /*25980*/  IADD3 R6, R103, -0x15, RZ ;  /* 0xffffffeb67067810 */ /* 0x000fc40007ffe0ff */
[-C--:B------:R-:W-:Y:S02]  /*25990*/  LEA.HI.X.SX32 R215, R9, R5.reuse, 0x2, P2 ;  /* 0x0000000509d77211 */ /* 0x080fe400010f16ff */
[CC--:B------:R-:W-:Y:S01]  /*259a0*/  LEA R20, P2, R101.reuse, R4.reuse, 0x7 ;  /* 0x0000000465147211 */ /* 0x0c0fe200078438ff */
[--C-:B------:R-:W-:Y:S01]  /*259b0*/  IMAD.MOV.U32 R26, RZ, RZ, R12.reuse ;  /* 0x000000ffff1a7224 */ /* 0x100fe200078e000c */
[----:B------:R1:W-:Y:S01]  /*259c0*/  STL [R1+0xd20], R12 ;  /* 0x000d200c01007387 */ /* 0x0003e20000100800 */
[----:B------:R-:W-:Y:S01]  /*259d0*/  IMAD.SHL.U32 R252, R100, 0x4, RZ ;  /* 0x0000000464fc7824 */ /* 0x000fe200078e00ff */
[-C--:B------:R-:W-:Y:S01]  /*259e0*/  LEA.HI.X.SX32 R15, R0, R5.reuse, 0x2, P5 ;  /* 0x00000005000f7211 */ /* 0x080fe200028f16ff */
[----:B------:R-:W-:Y:S01]  /*259f0*/  IMAD.SHL.U32 R10, R101, 0x40, RZ ;  /* 0x00000040650a7824 */ /* 0x000fe200078e00ff */
[----:B------:R-:W-:Y:S01]  /*25a00*/  LEA.HI.X.SX32 R21, R7, R5, 0x2, P2 ;  /* 0x0000000507157211 */ /* 0x000fe200010f16ff */
[----:B------:R-:W-:Y:S01]  /*25a10*/  IMAD.MOV.U32 R26, RZ, RZ, R12 ;  /* 0x000000ffff1a7224 */ /* 0x000fe200078e000c */
[----:B------:R-:W-:Y:S01]  /*25a20*/  ISETP.GE.U32.AND P2, PT, R6, 0x7fffff6c, PT ;  /* 0x7fffff6c0600780c */ /* 0x000fe20003f46070 */
[----:B------:R-:W-:Y:S01]  /*25a30*/  ULDC.64 UR6, c[0x0][0x118] ;  /* 0x0000460000067ab9 */ /* 0x000fe20000000a00 */
[----:B------:R-:W-:Y:S01]  /*25a40*/  IADD3 R9, R103, -0x19, RZ ;  /* 0xffffffe767097810 */ /* 0x000fe20007ffe0ff */
[----:B------:R2:W-:Y:S01]  /*25a50*/  LDGSTS.E [R252+0x40000], [R4.64], !P1 ;  /* 0x4000000004fc7fae */ /* 0x0005e2000c921846 */
[----:B-1----:R-:W-:-:S02]  /*25a60*/  LEA R12, P5, R101, R4, 0x8 ;  /* 0x00000004650c7211 */ /* 0x002fc400078a40ff */
[C---:B------:R-:W-:Y:S01]  /*25a70*/  IADD3 R0, R103.reuse, -0x1d, RZ ;  /* 0xffffffe367007810 */ /* 0x040fe20007ffe0ff */
[----:B------:R1:W-:Y:S01]  /*25a80*/  LDGSTS.E [R252+0x40800], [R22.64], !P4 ;  /* 0x4080000016fc7fae */ /* 0x0003e2000e121846 */
[----:B------:R-:W-:Y:S02]  /*25a90*/  IADD3 R6, R103, -0x21, RZ ;  /* 0xffffffdf67067810 */ /* 0x000fe40007ffe0ff */
[----:B------:R-:W-:Y:S01]  /*25aa0*/  LEA.HI.X.SX32 R13, R10, R5, 0x2, P5 ;  /* 0x000000050a0d7211 */ /* 0x000fe200028f16ff */
[----:B------:R3:W-:Y:S01]  /*25ab0*/  LDGSTS.E [R252+0x41000], [R26.64], !P0 ;  /* 0x410000001afc7fae */ /* 0x0007e2000c121846 */
[----:B------:R-:W-:Y:S02]  /*25ac0*/  ISETP.GE.U32.AND P5, PT, R9, 0x7fffff68, PT ;  /* 0x7fffff680900780c */ /* 0x000fe40003fa6070 */
[----:B------:R-:W-:Y:S01]  /*25ad0*/  ISETP.GE.U32.AND P1, PT, R0, 0x7fffff64, PT ;  /* 0x7fffff640000780c */ /* 0x000fe20003f26070 */
[----:B------:R4:W-:Y:S01]  /*25ae0*/  LDGSTS.E [R252+0x41800], [R78.64], !P6 ;  /* 0x418000004efc7fae */ /* 0x0009e2000f121846 */
[----:B------:R-:W-:-:S02]  /*25af0*/  ISETP.GE.U32.AND P4, PT, R6, 0x7fffff60, PT ;  /* 0x7fffff600600780c */ /* 0x000fc40003f86070 */
[C---:B------:R-:W-:Y:S01]  /*25b00*/  IADD3 R0, R103.reuse, -0x25, RZ ;  /* 0xffffffdb67007810 */ /* 0x040fe20007ffe0ff */
[----:B------:R1:W-:Y:S01]  /*25b10*/  LDGSTS.E [R252+0x42000], [R16.64], !P3 ;  /* 0x4200000010fc7fae */ /* 0x0003e2000d921846 */
[C---:B------:R-:W-:Y:S02]  /*25b20*/  IADD3 R6, R103.reuse, -0x29, RZ ;  /* 0xffffffd767067810 */ /* 0x040fe40007ffe0ff */
[----:B------:R-:W-:Y:S01]  /*25b30*/  ISETP.GE.U32.AND P0, PT, R0, 0x7fffff5c, PT ;  /* 0x7fffff5c0000780c */ /* 0x000fe20003f06070 */
[----:B------:R1:W-:Y:S01]  /*25b40*/  LDGSTS.E [R252+0x42800], [R82.64], !P2 ;  /* 0x4280000052fc7fae */ /* 0x0003e2000d121846 */
[----:B------:R-:W-:Y:S02]  /*25b50*/  ISETP.GE.U32.AND P6, PT, R6, 0x7fffff58, PT ;  /* 0x7fffff580600780c */ /* 0x000fe40003fc6070 */
[C---:B------:R-:W-:Y:S01]  /*25b60*/  IADD3 R6, R103.reuse, -0x2d, RZ ;  /* 0xffffffd367067810 */ /* 0x040fe20007ffe0ff */
[----:B------:R1:W-:Y:S01]  /*25b70*/  LDGSTS.E [R252+0x43000], [R84.64], !P5 ;  /* 0x4300000054fc7fae */ /* 0x0003e2000e921846 */
[----:B------:R-:W-:-:S02]  /*25b80*/  IADD3 R0, R103, -0x31, RZ ;  /* 0xffffffcf67007810 */ /* 0x000fc40007ffe0ff */
[----:B------:R-:W-:Y:S01]  /*25b90*/  ISETP.GE.U32.AND P3, PT, R6, 0x7fffff54, PT ;  /* 0x7fffff540600780c */ /* 0x000fe20003f66070 */
[----:B------:R1:W-:Y:S01]  /*25ba0*/  LDGSTS.E [R252+0x43800], [R14.64], !P1 ;  /* 0x438000000efc7fae */ /* 0x0003e2000c921846 */
[----:B------:R-:W-:Y:S02]  /*25bb0*/  ISETP.GE.U32.AND P2, PT, R0, 0x7fffff50, PT ;  /* 0x7fffff500000780c */ /* 0x000fe40003f46070 */
[C---:B------:R-:W-:Y:S01]  /*25bc0*/  IADD3 R0, R103.reuse, -0x35, RZ ;  /* 0xffffffcb67007810 */ /* 0x040fe20007ffe0ff */
[----:B------:R1:W-:Y:S01]  /*25bd0*/  LDGSTS.E [R252+0x44000], [R20.64], !P4 ;  /* 0x4400000014fc7fae */ /* 0x0003e2000e121846 */
[----:B------:R-:W-:Y:S02]  /*25be0*/  IADD3 R6, R103, -0x39, RZ ;  /* 0xffffffc767067810 */ /* 0x000fe40007ffe0ff */
        /* <DEDUP_REMOVED lines=43> */
[----:B------:R-:W-:Y:S01]  /*25ea0*/  STL.64 [R1+0xa88], R220 ;  /* 0x000a88dc01007387 */ /* 0x000fe20000100a00 */
[----:B------:R-:W-:Y:S02]  /*25eb0*/  ISETP.GE.U32.AND P1, PT, R6, 0x7fffff10, PT ;  /* 0x7fffff100600780c */ /* 0x000fe40003f26070 */
[C---:B------:R-:W-:Y:S01]  /*25ec0*/  IADD3 R6, R103.reuse, -0x75, RZ ;  /* 0xffffff8b67067810 */ /* 0x040fe20007ffe0ff */
[----:B------:R1:W-:Y:S01]  /*25ed0*/  LDGSTS.E [R252+0x4b800], [R48.64], !P0 ;  /* 0x4b80000030fc7fae */ /* 0x0003e2000c121846 */
[----:B------:R-:W-:-:S02]  /*25ee0*/  IADD3 R0, R103, -0x79, RZ ;  /* 0xffffff8767007810 */ /* 0x000fc40007ffe0ff */
[----:B------:R-:W-:Y:S01]  /*25ef0*/  ISETP.GE.U32.AND P4, PT, R6, 0x7fffff0c, PT ;  /* 0x7fffff0c0600780c */ /* 0x000fe20003f86070 */
[----:B------:R-:W-:Y:S01]  /*25f00*/  STL [R1+0xd24], R27 ;  /* 0x000d241b01007387 */ /* 0x000fe20000100800 */
[----:B------:R-:W-:Y:S01]  /*25f10*/  ISETP.GE.U32.AND P0, PT, R0, 0x7fffff08, PT ;  /* 0x7fffff080000780c */ /* 0x000fe20003f06070 */
[----:B------:R-:W-:Y:S01]  /*25f20*/  IMAD R0, R101, 0x1b0, RZ ;  /* 0x000001b065007824 */ /* 0x000fe200078e02ff */
[----:B------:R-:W-:Y:S01]  /*25f30*/  IADD3 R6, R103, -0x7d, RZ ;  /* 0xffffff8367067810 */ /* 0x000fe20007ffe0ff */
[----:B------:R-:W-:Y:S04]  /*25f40*/  STL.64 [R1+0xd10], R16 ;  /* 0x000d101001007387 */ /* 0x000fe80000100a00 */
[----:B------:R-:W-:Y:S04]  /*25f50*/  STL.64 [R1+0xa60], R214 ;  /* 0x000a60d601007387 */ /* 0x000fe80000100a00 */
[----:B------:R-:W-:Y:S04]  /*25f60*/  STL.64 [R1+0xcf8], R14 ;  /* 0x000cf80e01007387 */ /* 0x000fe80000100a00 */
[----:B------:R-:W-:Y:S04]  /*25f70*/  STL.64 [R1+0xcf0], R20 ;  /* 0x000cf01401007387 */ /* 0x000fe80000100a00 */
[----:B------:R1:W-:Y:S01]  /*25f80*/  LDGSTS.E [R252+0x4c000], [R44.64], !P6 ;  /* 0x4c0000002cfc7fae */ /* 0x0003e2000f121846 */
[----:B------:R-:W-:Y:S01]  /*25f90*/  ISETP.GE.U32.AND P6, PT, R6, 0x7fffff04, PT ;  /* 0x7fffff040600780c */ /* 0x000fe20003fc6070 */
[----:B------:R-:W-:-:S02]  /*25fa0*/  IMAD R6, R101, 0x1c0, RZ ;  /* 0x000001c065067824 */ /* 0x000fc400078e02ff */
[----:B------:R1:W-:Y:S04]  /*25fb0*/  STL.64 [R1+0xcb0], R12 ;  /* 0x000cb00c01007387 */ /* 0x0003e80000100a00 */
[----:B------:R2:W-:Y:S04]  /*25fc0*/  LDGSTS.E [R252+0x4c800], [R42.64], !P3 ;  /* 0x4c8000002afc7fae */ /* 0x0005e8000d921846 */
[----:B----4-:R-:W4:Y:S01]  /*25fd0*/  LDL.LU.64 R78, [R1+0x2c00] ;  /* 0x002c0000014e7983 */ /* 0x010f220000300a00 */
[----:B-1----:R-:W-:-:S03]  /*25fe0*/  IADD3 R12, P3, R0, R4, RZ ;  /* 0x00000004000c7210 */ /* 0x002fc60007f7e0ff */
[----:B------:R-:W3:Y:S01]  /*25ff0*/  LDL.LU.64 R82, [R1+0x2bf8] ;  /* 0x002bf80001527983 */ /* 0x000ee20000300a00 */
[----:B------:R-:W-:-:S03]  /*26000*/  IADD3 R0, R103, -0x2, RZ ;  /* 0xfffffffe67007810 */ /* 0x000fc60007ffe0ff */
[----:B------:R-:W3:Y:S01]  /*26010*/  LDL.LU.64 R84, [R1+0x2bf0] ;  /* 0x002bf00001547983 */ /* 0x000ee20000300a00 */
[----:B------:R-:W-:-:S03]  /*26020*/  LEA.HI.X.SX32 R13, R2, R5, 0x2, P3 ;  /* 0x00000005020d7211 */ /* 0x000fc600018f16ff */
[----:B------:R-:W3:Y:S01]  /*26030*/  LDL.LU.64 R86, [R1+0x2be8] ;  /* 0x002be80001567983 */ /* 0x000ee20000300a00 */
[----:B------:R-:W-:-:S03]  /*26040*/  IADD3 R10, P3, R6, R4, RZ ;  /* 0x00000004060a7210 */ /* 0x000fc60007f7e0ff */
[----:B------:R-:W3:Y:S01]  /*26050*/  LDL.LU.64 R88, [R1+0x2be0] ;  /* 0x002be00001587983 */ /* 0x000ee20000300a00 */
[----:B------:R-:W-:-:S03]  /*26060*/  IMAD R2, R101, 0x1d0, RZ ;  /* 0x000001d065027824 */ /* 0x000fc600078e02ff */
[----:B------:R1:W-:Y:S01]  /*26070*/  LDGSTS.E [R252+0x4d000], [R18.64], !P2 ;  /* 0x4d00000012fc7fae */ /* 0x0003e2000d121846 */
[----:B------:R-:W-:Y:S02]  /*26080*/  ISETP.GE.U32.AND P2, PT, R0, 0x7fffff7f, PT ;  /* 0x7fffff7f0000780c */ /* 0x000fe40003f46070 */
[----:B------:R-:W-:Y:S01]  /*26090*/  IADD3 R0, R103, -0x6, RZ ;  /* 0xfffffffa67007810 */ /* 0x000fe20007ffe0ff */
[----:B------:R-:W3:Y:S01]  /*260a0*/  LDL.LU.64 R80, [R1+0x2bd8] ;  /* 0x002bd80001507983 */ /* 0x000ee20000300a00 */
[----:B------:R-:W-:-:S03]  /*260b0*/  LEA.HI.X.SX32 R11, R3, R5, 0x2, P3 ;  /* 0x00000005030b7211 */ /* 0x000fc600018f16ff */
[----:B------:R-:W3:Y:S01]  /*260c0*/  LDL.LU.64 R68, [R1+0x2bd0] ;  /* 0x002bd00001447983 */ /* 0x000ee20000300a00 */
[----:B------:R-:W-:-:S03]  /*260d0*/  ISETP.GE.U32.AND P3, PT, R0, 0x7fffff7b, PT ;  /* 0x7fffff7b0000780c */ /* 0x000fc60003f66070 */
[----:B------:R-:W3:Y:S01]  /*260e0*/  LDL.LU.64 R64, [R1+0x2bc8] ;  /* 0x002bc80001407983 */ /* 0x000ee20000300a00 */
[----:B------:R-:W-:-:S03]  /*260f0*/  IMAD R0, R101, 0x74, RZ ;  /* 0x0000007465007824 */ /* 0x000fc600078e02ff */
[----:B------:R-:W3:Y:S04]  /*26100*/  LDL.LU.64 R236, [R1+0x2bc0] ;  /* 0x002bc00001ec7983 */ /* 0x000ee80000300a00 */
[----:B------:R-:W3:Y:S04]  /*26110*/  LDL.LU.64 R234, [R1+0x2bb8] ;  /* 0x002bb80001ea7983 */ /* 0x000ee80000300a00 */
[----:B------:R-:W3:Y:S04]  /*26120*/  LDL.LU.64 R232, [R1+0x2bb0] ;  /* 0x002bb00001e87983 */ /* 0x000ee80000300a00 */
[----:B------:R-:W3:Y:S04]  /*26130*/  LDL.LU.64 R230, [R1+0x2ba8] ;  /* 0x002ba80001e67983 */ /* 0x000ee80000300a00 */
[----:B------:R1:W-:Y:S01]  /*26140*/  LDGSTS.E [R252+0x4d800], [R12.64], !P5 ;  /* 0x4d8000000cfc7fae */ /* 0x0003e2000e921846 */
[----:B------:R-:W-:-:S03]  /*26150*/  IADD3 R6, P5, R2, R4, RZ ;  /* 0x0000000402067210 */ /* 0x000fc60007fbe0ff */
[----:B------:R-:W3:Y:S01]  /*26160*/  LDL.LU.64 R226, [R1+0x2ba0] ;  /* 0x002ba00001e27983 */ /* 0x000ee20000300a00 */
[----:B------:R-:W-:-:S03]  /*26170*/  IADD3 R2, R103, -0xa, RZ ;  /* 0xfffffff667027810 */ /* 0x000fc60007ffe0ff */
[----:B------:R-:W3:Y:S01]  /*26180*/  LDL.LU.64 R224, [R1+0x2b98] ;  /* 0x002b980001e07983 */ /* 0x000ee20000300a00 */
[----:B------:R-:W-:-:S03]  /*26190*/  LEA.HI.X.SX32 R7, R0, R5, 0x2, P5 ;  /* 0x0000000500077211 */ /* 0x000fc600028f16ff */
[----:B------:R-:W3:Y:S04]  /*261a0*/  LDL.LU.64 R50, [R1+0x2b90] ;  /* 0x002b900001327983 */ /* 0x000ee80000300a00 */
[----:B------:R-:W3:Y:S04]  /*261b0*/  LDL.LU.64 R46, [R1+0x2b88] ;  /* 0x002b8800012e7983 */ /* 0x000ee80000300a00 */
[----:B------:R-:W3:Y:S04]  /*261c0*/  LDL.LU.64 R48, [R1+0x2b80] ;  /* 0x002b800001307983 */ /* 0x000ee80000300a00 */
[----:B------:R-:W3:Y:S01]  /*261d0*/  LDL.LU.64 R44, [R1+0x2b78] ;  /* 0x002b7800012c7983 */ /* 0x000ee20000300a00 */
[----:B------:R-:W-:-:S03]  /*261e0*/  IMAD R3, R101, 0x1d, RZ ;  /* 0x0000001d65037824 */ /* 0x000fc600078e02ff */
[----:B--2---:R-:W2:Y:S01]  /*261f0*/  LDL.LU.64 R42, [R1+0x2b70] ;  /* 0x002b7000012a7983 */ /* 0x004ea20000300a00 */
[----:B-1----:R-:W-:-:S03]  /*26200*/  IADD3 R18, P5, R0, R4, RZ ;  /* 0x0000000400127210 */ /* 0x002fc60007fbe0ff */
[----:B------:R-:W-:Y:S04]  /*26210*/  STL.64 [R1+0xc58], R12 ;  /* 0x000c580c01007387 */ /* 0x000fe80000100a00 */
[----:B------:R1:W-:Y:S01]  /*26220*/  LDGSTS.E [R252+0x4e000], [R10.64], !P1 ;  /* 0x4e0000000afc7fae */ /* 0x0003e2000c921846 */
[----:B------:R-:W-:Y:S01]  /*26230*/  ISETP.GE.U32.AND P1, PT, R2, 0x7fffff77, PT ;  /* 0x7fffff770200780c */ /* 0x000fe20003f26070 */
[----:B------:R-:W-:Y:S02]  /*26240*/  IMAD R2, R101, 0x78, RZ ;  /* 0x0000007865027824 */ /* 0x000fe400078e02ff */
[----:B------:R-:W-:Y:S04]  /*26250*/  STL.64 [R1+0xd50], R10 ;  /* 0x000d500a01007387 */ /* 0x000fe80000100a00 */
[----:B------:R1:W-:Y:S04]  /*26260*/  STL.64 [R1+0xd88], R6 ;  /* 0x000d880601007387 */ /* 0x0003e80000100a00 */
[----:B------:R1:W-:Y:S01]  /*26270*/  LDGSTS.E [R252+0x4e800], [R6.64], !P4 ;  /* 0x4e80000006fc7fae */ /* 0x0003e2000e121846 */
[----:B------:R-:W-:Y:S01]  /*26280*/  LEA.HI.X.SX32 R19, R3, R5, 0x2, P5 ;  /* 0x0000000503137211 */ /* 0x000fe200028f16ff */
[C---:B------:R-:W-:Y:S01]  /*26290*/  IMAD R3, R101.reuse, 0x1a8, RZ ;  /* 0x000001a865037824 */ /* 0x040fe200078e02ff */
[----:B------:R-:W-:Y:S01]  /*262a0*/  IADD3 R16, P4, R2, R4, RZ ;  /* 0x0000000402107210 */ /* 0x000fe20007f9e0ff */
[----:B-1----:R-:W-:-:S02]  /*262b0*/  IMAD R6, R101, 0x1e0, RZ ;  /* 0x000001e065067824 */ /* 0x002fc400078e02ff */
[----:B------:R-:W-:-:S03]  /*262c0*/  IMAD R7, R101, 0x1e, RZ ;  /* 0x0000001e65077824 */ /* 0x000fc600078e02ff */
[-C--:B------:R-:W-:Y:S01]  /*262d0*/  IADD3 R20, P5, R6, R4.reuse, RZ ;  /* 0x0000000406147210 */ /* 0x080fe20007fbe0ff */
[----:B------:R-:W-:Y:S01]  /*262e0*/  IMAD R10, R101, 0x6a, RZ ;  /* 0x0000006a650a7824 */ /* 0x000fe200078e02ff */
[-C--:B------:R-:W-:Y:S01]  /*262f0*/  LEA.HI.X.SX32 R17, R7, R5.reuse, 0x2, P4 ;  /* 0x0000000507117211 */ /* 0x080fe200020f16ff */
[C---:B------:R-:W-:Y:S01]  /*26300*/  IMAD R0, R101.reuse, 0x7c, RZ ;  /* 0x0000007c65007824 */ /* 0x040fe200078e02ff */
[-C--:B------:R-:W-:Y:S01]  /*26310*/  LEA.HI.X.SX32 R21, R2, R5.reuse, 0x2, P5 ;  /* 0x0000000502157211 */ /* 0x080fe200028f16ff */
[----:B------:R-:W-:Y:S01]  /*26320*/  IMAD R2, R101, 0x1f0, RZ ;  /* 0x000001f065027824 */ /* 0x000fe200078e02ff */
[-C--:B------:R-:W-:Y:S01]  /*26330*/  IADD3 R14, P5, R3, R4.reuse, RZ ;  /* 0x00000004030e7210 */ /* 0x080fe20007fbe0ff */
[----:B------:R-:W-:Y:S01]  /*26340*/  STL.64 [R1+0xc18], R18 ;  /* 0x000c181201007387 */ /* 0x000fe20000100a00 */
[----:B------:R-:W-:Y:S01]  /*26350*/  IMAD R9, R101, 0x1f, RZ ;  /* 0x0000001f65097824 */ /* 0x000fe200078e02ff */
[----:B------:R-:W-:Y:S02]  /*26360*/  IADD3 R12, P4, R0, R4, RZ ;  /* 0x00000004000c7210 */ /* 0x000fe40007f9e0ff */
[----:B------:R-:W-:Y:S01]  /*26370*/  STL.64 [R1+0xb38], R16 ;  /* 0x000b381001007387 */ /* 0x000fe20000100a00 */
[----:B------:R-:W-:-:S03]  /*26380*/  LEA.HI.X.SX32 R15, R10, R5, 0x2, P5 ;  /* 0x000000050a0f7211 */ /* 0x000fc600028f16ff */
[----:B------:R1:W-:Y:S04]  /*26390*/  STL.64 [R1+0xdc0], R20 ;  /* 0x000dc01401007387 */ /* 0x0003e80000100a00 */
[----:B------:R1:W-:Y:S01]  /*263a0*/  LDGSTS.E [R252+0x4f000], [R20.64], !P0 ;  /* 0x4f00000014fc7fae */ /* 0x0003e2000c121846 */
[----:B------:R-:W-:Y:S02]  /*263b0*/  IADD3 R8, P0, R8, R4, RZ ;  /* 0x0000000408087210 */ /* 0x000fe40007f1e0ff */
[----:B------:R-:W-:Y:S02]  /*263c0*/  IADD3 R6, R103, -0xe, RZ ;  /* 0xfffffff267067810 */ /* 0x000fe40007ffe0ff */
[-C--:B------:R-:W-:Y:S02]  /*263d0*/  LEA.HI.X.SX32 R13, R9, R5.reuse, 0x2, P4 ;  /* 0x00000005090d7211 */ /* 0x080fe400020f16ff */
[----:B------:R-:W-:-:S02]  /*263e0*/  LEA.HI.X.SX32 R9, R101, R5, 0x2, P0 ;  /* 0x0000000565097211 */ /* 0x000fc400000f16ff */
[----:B-1----:R-:W-:Y:S02]  /*263f0*/  IADD3 R20, P5, R2, R4, RZ ;  /* 0x0000000402147210 */ /* 0x002fe40007fbe0ff */
[C---:B------:R-:W-:Y:S02]  /*26400*/  IADD3 R2, R103.reuse, -0x12, RZ ;  /* 0xffffffee67027810 */ /* 0x040fe40007ffe0ff */
[----:B------:R-:W-:Y:S02]  /*26410*/  LEA.HI.X.SX32 R21, R0, R5, 0x2, P5 ;  /* 0x0000000500157211 */ /* 0x000fe400028f16ff */
[----:B------:R-:W-:Y:S02]  /*26420*/  LOP3.LUT R7, R252, 0x20, RZ, 0x3c, !PT ;  /* 0x00000020fc077812 */ /* 0x000fe400078e3cff */
[----:B------:R-:W-:Y:S01]  /*26430*/  ISETP.GE.U32.AND P4, PT, R6, 0x7fffff73, PT ;  /* 0x7fffff730600780c */ /* 0x000fe20003f86070 */
[----:B------:R1:W-:Y:S01]  /*26440*/  LDGSTS.E [R252+0x4f800], [R20.64], !P6 ;  /* 0x4f80000014fc7fae */ /* 0x0003e2000f121846 */
[----:B------:R-:W-:-:S02]  /*26450*/  IADD3 R3, R103, -0x16, RZ ;  /* 0xffffffea67037810 */ /* 0x000fc40007ffe0ff */
[----:B------:R-:W-:Y:S01]  /*26460*/  ISETP.GE.U32.AND P5, PT, R2, 0x7fffff6f, PT ;  /* 0x7fffff6f0200780c */ /* 0x000fe20003fa6070 */
[----:B------:R1:W-:Y:S01]  /*26470*/  LDGSTS.E [R7+0x40200], [R8.64], !P2 ;  /* 0x4020000008077fae */ /* 0x0003e2000d121846 */
[C---:B------:R-:W-:Y:S02]  /*26480*/  IADD3 R0, R103.reuse, -0x1e, RZ ;  /* 0xffffffe267007810 */ /* 0x040fe40007ffe0ff */
[----:B------:R-:W-:Y:S01]  /*26490*/  IADD3 R2, R103, -0x1a, RZ ;  /* 0xffffffe667027810 */ /* 0x000fe20007ffe0ff */
        /* <DEDUP_REMOVED lines=54> */
[----:B------:R-:W-:Y:S01]  /*26800*/  STL.64 [R1+0xa58], R12 ;  /* 0x000a580c01007387 */ /* 0x000fe20000100a00 */
[----:B------:R-:W-:Y:S02]  /*26810*/  IADD3 R2, R103, -0x62, RZ ;  /* 0xffffff9e67027810 */ /* 0x000fe40007ffe0ff */
[----:B------:R-:W-:Y:S01]  /*26820*/  ISETP.GE.U32.AND P5, PT, R0, 0x7fffff1b, PT ;  /* 0x7fffff1b0000780c */ /* 0x000fe20003fa6070 */
[----:B------:R1:W-:Y:S01]  /*26830*/  LDGSTS.E [R7+0x49a00], [R178.64], !P0 ;  /* 0x49a00000b2077fae */ /* 0x0003e2000c121846 */
[----:B------:R-:W-:-:S02]  /*26840*/  ISETP.GE.U32.AND P4, PT, R2, 0x7fffff1f, PT ;  /* 0x7fffff1f0200780c */ /* 0x000fc40003f86070 */
[C---:B------:R-:W-:Y:S01]  /*26850*/  IADD3 R0, R103.reuse, -0x6a, RZ ;  /* 0xffffff9667007810 */ /* 0x040fe20007ffe0ff */
[----:B------:R-:W-:Y:S03]  /*26860*/  STL.64 [R1+0xaa0], R14 ;  /* 0x000aa00e01007387 */ /* 0x000fe60000100a00 */
[----:B------:R-:W-:Y:S01]  /*26870*/  ISETP.GE.U32.AND P0, PT, R0, 0x7fffff17, PT ;  /* 0x7fffff170000780c */ /* 0x000fe20003f06070 */
[----:B------:R-:W-:Y:S01]  /*26880*/  STL.64 [R1+0xdf8], R20 ;  /* 0x000df81401007387 */ /* 0x000fe20000100a00 */
[----:B------:R-:W-:-:S03]  /*26890*/  IADD3 R0, R103, -0x72, RZ ;  /* 0xffffff8e67007810 */ /* 0x000fc60007ffe0ff */
[----:B------:R4:W-:Y:S04]  /*268a0*/  STL.64 [R1+0xc50], R8 ;  /* 0x000c500801007387 */ /* 0x0009e80000100a00 */
[----:B-1----:R-:W2:Y:S04]  /*268b0*/  LDL.LU.64 R212, [R1+0x2b68] ;  /* 0x002b680001d47983 */ /* 0x002ea80000300a00 */
[----:B------:R1:W-:Y:S01]  /*268c0*/  LDGSTS.E [R7+0x4a200], [R176.64], !P6 ;  /* 0x4a200000b0077fae */ /* 0x0003e2000f121846 */
[----:B------:R-:W-:-:S03]  /*268d0*/  IADD3 R2, R103, -0x6e, RZ ;  /* 0xffffff9267027810 */ /* 0x000fc60007ffe0ff */
[----:B------:R-:W2:Y:S04]  /*268e0*/  LDL.LU.64 R210, [R1+0x2b60] ;  /* 0x002b600001d27983 */ /* 0x000ea80000300a00 */
[----:B------:R1:W-:Y:S01]  /*268f0*/  LDGSTS.E [R7+0x4aa00], [R174.64], !P2 ;  /* 0x4aa00000ae077fae */ /* 0x0003e2000d121846 */
[----:B------:R-:W-:Y:S02]  /*26900*/  ISETP.GE.U32.AND P2, PT, R0, 0x7fffff0f, PT ;  /* 0x7fffff0f0000780c */ /* 0x000fe40003f46070 */
[----:B------:R-:W-:Y:S01]  /*26910*/  IADD3 R0, R103, -0x7e, RZ ;  /* 0xffffff8267007810 */ /* 0x000fe20007ffe0ff */
[----:B------:R-:W2:Y:S04]  /*26920*/  LDL.LU.64 R208, [R1+0x2b58] ;  /* 0x002b580001d07983 */ /* 0x000ea80000300a00 */
[----:B------:R-:W2:Y:S04]  /*26930*/  LDL.LU.64 R206, [R1+0x2b50] ;  /* 0x002b500001ce7983 */ /* 0x000ea80000300a00 */
[----:B------:R-:W2:Y:S04]  /*26940*/  LDL.LU.64 R204, [R1+0x2b48] ;  /* 0x002b480001cc7983 */ /* 0x000ea80000300a00 */
[----:B------:R1:W-:Y:S01]  /*26950*/  LDGSTS.E [R7+0x4b200], [R172.64], !P3 ;  /* 0x4b200000ac077fae */ /* 0x0003e2000d921846 */
[----:B------:R-:W-:-:S03]  /*26960*/  ISETP.GE.U32.AND P6, PT, R2, 0x7fffff13, PT ;  /* 0x7fffff130200780c */ /* 0x000fc60003fc6070 */
[----:B------:R-:W2:Y:S04]  /*26970*/  LDL.LU.64 R202, [R1+0x2b40] ;  /* 0x002b400001ca7983 */ /* 0x000ea80000300a00 */
[----:B------:R1:W-:Y:S01]  /*26980*/  LDGSTS.E [R7+0x4ba00], [R170.64], !P1 ;  /* 0x4ba00000aa077fae */ /* 0x0003e2000c921846 */
[----:B------:R-:W-:-:S03]  /*26990*/  IADD3 R2, R103, -0x76, RZ ;  /* 0xffffff8a67027810 */ /* 0x000fc60007ffe0ff */
[----:B------:R-:W2:Y:S04]  /*269a0*/  LDL.LU.64 R200, [R1+0x2b38] ;  /* 0x002b380001c87983 */ /* 0x000ea80000300a00 */
[----:B------:R1:W-:Y:S01]  /*269b0*/  LDGSTS.E [R7+0x4c200], [R168.64], !P4 ;  /* 0x4c200000a8077fae */ /* 0x0003e2000e121846 */
[----:B------:R-:W-:Y:S01]  /*269c0*/  ISETP.GE.U32.AND P4, PT, R0, 0x7fffff03, PT ;  /* 0x7fffff030000780c */ /* 0x000fe20003f86070 */
[C---:B------:R-:W-:Y:S02]  /*269d0*/  IMAD R0, R101.reuse, 0x1b4, RZ ;  /* 0x000001b465007824 */ /* 0x040fe400078e02ff */
[----:B------:R-:W2:Y:S04]  /*269e0*/  LDL.LU.64 R198, [R1+0x2b30] ;  /* 0x002b300001c67983 */ /* 0x000ea80000300a00 */
[----:B------:R-:W2:Y:S01]  /*269f0*/  LDL.LU.64 R196, [R1+0x2b28] ;  /* 0x002b280001c47983 */ /* 0x000ea20000300a00 */
[----:B------:R-:W-:-:S03]  /*26a00*/  IMAD R3, R101, 0x6d, RZ ;  /* 0x0000006d65037824 */ /* 0x000fc600078e02ff */
[----:B------:R-:W2:Y:S01]  /*26a10*/  LDL.LU.64 R194, [R1+0x2b20] ;  /* 0x002b200001c27983 */ /* 0x000ea20000300a00 */
[----:B------:R-:W-:-:S03]  /*26a20*/  ISETP.GE.U32.AND P3, PT, R2, 0x7fffff0b, PT ;  /* 0x7fffff0b0200780c */ /* 0x000fc60003f66070 */
[----:B------:R-:W2:Y:S01]  /*26a30*/  LDL.LU.64 R192, [R1+0x2b18] ;  /* 0x002b180001c07983 */ /* 0x000ea20000300a00 */
[----:B------:R-:W-:-:S03]  /*26a40*/  IADD3 R2, R103, -0x7a, RZ ;  /* 0xffffff8667027810 */ /* 0x000fc60007ffe0ff */
[----:B------:R-:W2:Y:S04]  /*26a50*/  LDL.LU.64 R190, [R1+0x2b10] ;  /* 0x002b100001be7983 */ /* 0x000ea80000300a00 */
[----:B------:R-:W2:Y:S04]  /*26a60*/  LDL.LU.64 R188, [R1+0x2b08] ;  /* 0x002b080001bc7983 */ /* 0x000ea80000300a00 */
[----:B------:R1:W-:Y:S01]  /*26a70*/  LDGSTS.E [R7+0x4ca00], [R166.64], !P5 ;  /* 0x4ca00000a6077fae */ /* 0x0003e2000e921846 */
[----:B----4-:R-:W-:Y:S01]  /*26a80*/  IADD3 R8, P5, R0, R4, RZ ;  /* 0x0000000400087210 */ /* 0x010fe20007fbe0ff */
[----:B------:R-:W-:-:S02]  /*26a90*/  IMAD R0, R101, 0x1c4, RZ ;  /* 0x000001c465007824 */ /* 0x000fc400078e02ff */
[----:B------:R-:W3:Y:S01]  /*26aa0*/  LDL.LU.64 R186, [R1+0x2b00] ;  /* 0x002b000001ba7983 */ /* 0x000ee20000300a00 */
[----:B------:R-:W-:-:S03]  /*26ab0*/  LEA.HI.X.SX32 R9, R3, R5, 0x2, P5 ;  /* 0x0000000503097211 */ /* 0x000fc600028f16ff */
[----:B------:R-:W2:Y:S01]  /*26ac0*/  LDL.LU.64 R184, [R1+0x2af8] ;  /* 0x002af80001b87983 */ /* 0x000ea20000300a00 */
[----:B------:R-:W-:-:S03]  /*26ad0*/  ISETP.GE.U32.AND P1, PT, R2, 0x7fffff07, PT ;  /* 0x7fffff070200780c */ /* 0x000fc60003f26070 */
[----:B------:R-:W2:Y:S01]  /*26ae0*/  LDL.LU.64 R182, [R1+0x2af0] ;  /* 0x002af00001b67983 */ /* 0x000ea20000300a00 */
[----:B------:R-:W-:-:S03]  /*26af0*/  IMAD R3, R101, 0x71, RZ ;  /* 0x0000007165037824 */ /* 0x000fc600078e02ff */
[----:B------:R-:W2:Y:S01]  /*26b00*/  LDL.LU.64 R180, [R1+0x2ae8] ;  /* 0x002ae80001b47983 */ /* 0x000ea20000300a00 */
[----:B------:R-:W-:-:S03]  /*26b10*/  IADD3 R2, R103, -0x3, RZ ;  /* 0xfffffffd67027810 */ /* 0x000fc60007ffe0ff */
[----:B------:R-:W2:Y:S01]  /*26b20*/  LDL.LU.64 R178, [R1+0x2ae0] ;  /* 0x002ae00001b27983 */ /* 0x000ea20000300a00 */
[----:B------:R-:W-:Y:S01]  /*26b30*/  IADD3 R10, P5, R0, R4, RZ ;  /* 0x00000004000a7210 */ /* 0x000fe20007fbe0ff */
[----:B------:R-:W-:Y:S02]  /*26b40*/  IMAD R0, R101, 0x1d4, RZ ;  /* 0x000001d465007824 */ /* 0x000fe400078e02ff */
[----:B-1----:R-:W2:Y:S04]  /*26b50*/  LDL.LU.64 R176, [R1+0x2ad8] ;  /* 0x002ad80001b07983 */ /* 0x002ea80000300a00 */
[----:B------:R-:W2:Y:S01]  /*26b60*/  LDL.LU.64 R174, [R1+0x2ad0] ;  /* 0x002ad00001ae7983 */ /* 0x000ea20000300a00 */
[----:B------:R-:W-:-:S03]  /*26b70*/  LEA.HI.X.SX32 R11, R3, R5, 0x2, P5 ;  /* 0x00000005030b7211 */ /* 0x000fc600028f16ff */
[----:B------:R-:W2:Y:S01]  /*26b80*/  LDL.LU.64 R172, [R1+0x2ac8] ;  /* 0x002ac80001ac7983 */ /* 0x000ea20000300a00 */
[----:B------:R-:W-:-:S03]  /*26b90*/  IMAD R3, R101, 0x75, RZ ;  /* 0x0000007565037824 */ /* 0x000fc600078e02ff */
[----:B------:R-:W2:Y:S04]  /*26ba0*/  LDL.LU.64 R170, [R1+0x2ac0] ;  /* 0x002ac00001aa7983 */ /* 0x000ea80000300a00 */
[----:B------:R-:W2:Y:S04]  /*26bb0*/  LDL.LU.64 R168, [R1+0x2ab8] ;  /* 0x002ab80001a87983 */ /* 0x000ea80000300a00 */
[----:B------:R1:W-:Y:S01]  /*26bc0*/  LDGSTS.E [R7+0x4d200], [R92.64], !P0 ;  /* 0x4d2000005c077fae */ /* 0x0003e2000c121846 */
[----:B------:R-:W-:Y:S02]  /*26bd0*/  ISETP.GE.U32.AND P0, PT, R2, 0x7fffff7e, PT ;  /* 0x7fffff7e0200780c */ /* 0x000fe40003f06070 */
[----:B------:R-:W-:Y:S01]  /*26be0*/  IADD3 R2, R103, -0x7, RZ ;  /* 0xfffffff967027810 */ /* 0x000fe20007ffe0ff */
[----:B------:R-:W2:Y:S04]  /*26bf0*/  LDL.LU.64 R166, [R1+0x2ab0] ;  /* 0x002ab00001a67983 */ /* 0x000ea80000300a00 */
[----:B------:R1:W-:Y:S04]  /*26c00*/  STL.64 [R1+0xb78], R8 ;  /* 0x000b780801007387 */ /* 0x0003e80000100a00 */
[----:B------:R1:W-:Y:S01]  /*26c10*/  LDGSTS.E [R7+0x4da00], [R8.64], !P6 ;  /* 0x4da0000008077fae */ /* 0x0003e2000f121846 */
[----:B------:R-:W-:-:S02]  /*26c20*/  ISETP.GE.U32.AND P5, PT, R2, 0x7fffff7a, PT ;  /* 0x7fffff7a0200780c */ /* 0x000fc40003fa6070 */
[----:B------:R-:W-:Y:S01]  /*26c30*/  IADD3 R2, R103, -0xb, RZ ;  /* 0xfffffff567027810 */ /* 0x000fe20007ffe0ff */
[----:B------:R3:W-:Y:S04]  /*26c40*/  STL.64 [R1+0xd60], R10 ;  /* 0x000d600a01007387 */ /* 0x0007e80000100a00 */
[----:B------:R3:W-:Y:S01]  /*26c50*/  LDGSTS.E [R7+0x4e200], [R10.64], !P2 ;  /* 0x4e2000000a077fae */ /* 0x0007e2000d121846 */
[----:B-1----:R-:W-:Y:S01]  /*26c60*/  IADD3 R8, P6, R0, R4, RZ ;  /* 0x0000000400087210 */ /* 0x002fe20007fde0ff */
[----:B------:R-:W-:-:S03]  /*26c70*/  IMAD R0, R101, 0x1e4, RZ ;  /* 0x000001e465007824 */ /* 0x000fc600078e02ff */
[-C--:B------:R-:W-:Y:S01]  /*26c80*/  LEA.HI.X.SX32 R9, R3, R5.reuse, 0x2, P6 ;  /* 0x0000000503097211 */ /* 0x080fe200030f16ff */
[C---:B------:R-:W-:Y:S01]  /*26c90*/  IMAD R3, R101.reuse, 0x79, RZ ;  /* 0x0000007965037824 */ /* 0x040fe200078e02ff */
[----:B------:R-:W-:Y:S02]  /*26ca0*/  ISETP.GE.U32.AND P2, PT, R2, 0x7fffff76, PT ;  /* 0x7fffff760200780c */ /* 0x000fe40003f46070 */
[----:B---3--:R-:W-:Y:S01]  /*26cb0*/  IADD3 R10, P6, R0, R4, RZ ;  /* 0x00000004000a7210 */ /* 0x008fe20007fde0ff */
[----:B------:R-:W-:Y:S01]  /*26cc0*/  IMAD R0, R101, 0x1f4, RZ ;  /* 0x000001f465007824 */ /* 0x000fe200078e02ff */
[----:B------:R-:W-:Y:S01]  /*26cd0*/  IADD3 R2, R103, -0xf, RZ ;  /* 0xfffffff167027810 */ /* 0x000fe20007ffe0ff */
[----:B------:R1:W-:Y:S01]  /*26ce0*/  STL.64 [R1+0xd98], R8 ;  /* 0x000d980801007387 */ /* 0x0003e20000100a00 */
[----:B------:R-:W-:Y:S01]  /*26cf0*/  LEA.HI.X.SX32 R11, R3, R5, 0x2, P6 ;  /* 0x00000005030b7211 */ /* 0x000fe200030f16ff */
[----:B------:R-:W-:Y:S02]  /*26d00*/  IMAD R3, R101, 0x7d, RZ ;  /* 0x0000007d65037824 */ /* 0x000fe400078e02ff */
[----:B------:R1:W-:Y:S01]  /*26d10*/  LDGSTS.E [R7+0x4ea00], [R8.64], !P3 ;  /* 0x4ea0000008077fae */ /* 0x0003e2000d921846 */
[----:B------:R-:W-:-:S02]  /*26d20*/  ISETP.GE.U32.AND P3, PT, R2, 0x7fffff72, PT ;  /* 0x7fffff720200780c */ /* 0x000fc40003f66070 */
[C---:B------:R-:W-:Y:S01]  /*26d30*/  IADD3 R2, R103.reuse, -0x13, RZ ;  /* 0xffffffed67027810 */ /* 0x040fe20007ffe0ff */
[----:B------:R3:W-:Y:S01]  /*26d40*/  LDGSTS.E [R7+0x4f200], [R10.64], !P1 ;  /* 0x4f2000000a077fae */ /* 0x0007e2000c921846 */
[----:B------:R-:W-:Y:S02]  /*26d50*/  LOP3.LUT R6, R252, 0x40, RZ, 0x3c, !PT ;  /* 0x00000040fc067812 */ /* 0x000fe400078e3cff */
[----:B-1----:R-:W-:Y:S02]  /*26d60*/  IADD3 R8, P6, R0, R4, RZ ;  /* 0x0000000400087210 */ /* 0x002fe40007fde0ff */
[----:B------:R-:W-:Y:S02]  /*26d70*/  IADD3 R0, R103, -0x17, RZ ;  /* 0xffffffe967007810 */ /* 0x000fe40007ffe0ff */
[----:B------:R-:W-:Y:S02]  /*26d80*/  LEA.HI.X.SX32 R9, R3, R5, 0x2, P6 ;  /* 0x0000000503097211 */ /* 0x000fe400030f16ff */
[----:B------:R-:W-:-:S02]  /*26d90*/  ISETP.GE.U32.AND P1, PT, R0, 0x7fffff6a, PT ;  /* 0x7fffff6a0000780c */ /* 0x000fc40003f26070 */
[----:B------:R-:W-:Y:S01]  /*26da0*/  ISETP.GE.U32.AND P6, PT, R2, 0x7fffff6e, PT ;  /* 0x7fffff6e0200780c */ /* 0x000fe20003fc6070 */
[----:B------:R1:W-:Y:S01]  /*26db0*/  LDGSTS.E [R7+0x4fa00], [R8.64], !P4 ;  /* 0x4fa0000008077fae */ /* 0x0003e2000e121846 */
[C---:B------:R-:W-:Y:S02]  /*26dc0*/  IADD3 R0, R103.reuse, -0x1b, RZ ;  /* 0xffffffe567007810 */ /* 0x040fe40007ffe0ff */
[C---:B------:R-:W-:Y:S01]  /*26dd0*/  IADD3 R2, R103.reuse, -0x1f, RZ ;  /* 0xffffffe167027810 */ /* 0x040fe20007ffe0ff */
[----:B------:R1:W-:Y:S01]  /*26de0*/  LDGSTS.E [R6+0x40400], [R96.64], !P0 ;  /* 0x4040000060067fae */ /* 0x0003e2000c121846 */
[----:B------:R-:W-:Y:S02]  /*26df0*/  ISETP.GE.U32.AND P4, PT, R0, 0x7fffff66, PT ;  /* 0x7fffff660000780c */ /* 0x000fe40003f86070 */
[----:B------:R-:W-:Y:S01]  /*26e00*/  ISETP.GE.U32.AND P0, PT, R2, 0x7fffff62, PT ;  /* 0x7fffff620200780c */ /* 0x000fe20003f06070 */
[----:B------:R1:W-:Y:S01]  /*26e10*/  LDGSTS.E [R6+0x40c00], [R98.64], !P5 ;  /* 0x40c0000062067fae */ /* 0x0003e2000e921846 */
[----:B------:R-:W-:-:S02]  /*26e20*/  IADD3 R0, R103, -0x23, RZ ;  /* 0xffffffdd67007810 */ /* 0x000fc40007ffe0ff */
[C---:B------:R-:W-:Y:S01]  /*26e30*/  IADD3 R2, R103.reuse, -0x27, RZ ;  /* 0xffffffd967027810 */ /* 0x040fe20007ffe0ff */
[----:B------:R1:W-:Y:S01]  /*26e40*/  LDGSTS.E [R6+0x41400], [R164.64], !P2 ;  /* 0x41400000a4067fae */ /* 0x0003e2000d121846 */
[----:B------:R-:W-:Y:S02]  /*26e50*/  ISETP.GE.U32.AND P5, PT, R0, 0x7fffff5e, PT ;  /* 0x7fffff5e0000780c */ /* 0x000fe40003fa6070 */
[----:B------:R-:W-:Y:S01]  /*26e60*/  ISETP.GE.U32.AND P2, PT, R2, 0x7fffff5a, PT ;  /* 0x7fffff5a0200780c */ /* 0x000fe20003f46070 */
[----:B------:R1:W-:Y:S01]  /*26e70*/  LDGSTS.E [R6+0x41c00], [R162.64], !P3 ;  /* 0x41c00000a2067fae */ /* 0x0003e2000d921846 */
[C---:B------:R-:W-:Y:S02]  /*26e80*/  IADD3 R0, R103.reuse, -0x2f, RZ ;  /* 0xffffffd167007810 */ /* 0x040fe40007ffe0ff */
[----:B------:R-:W-:Y:S01]  /*26e90*/  IADD3 R2, R103, -0x2b, RZ ;  /* 0xffffffd567027810 */ /* 0x000fe20007ffe0ff */
[----:B------:R1:W-:Y:S01]  /*26ea0*/  LDGSTS.E [R6+0x42400], [R160.64], !P6 ;  /* 0x42400000a0067fae */ /* 0x0003e2000f121846 */
        /* <DEDUP_REMOVED lines=43> */
[----:B------:R-:W-:Y:S01]  /*27160*/  IADD3 R0, R103, -0x6b, RZ ;  /* 0xffffff9567007810 */ /* 0x000fe20007ffe0ff */
[----:B------:R1:W-:Y:S01]  /*27170*/  LDGSTS.E [R6+0x49c00], [R134.64], !P1 ;  /* 0x49c0000086067fae */ /* 0x0003e2000c921846 */
[----:B------:R-:W-:-:S02]  /*27180*/  ISETP.GE.U32.AND P6, PT, R2, 0x7fffff1a, PT ;  /* 0x7fffff1a0200780c */ /* 0x000fc40003fc6070 */
[----:B------:R-:W-:Y:S01]  /*27190*/  ISETP.GE.U32.AND P1, PT, R0, 0x7fffff16, PT ;  /* 0x7fffff160000780c */ /* 0x000fe20003f26070 */
[----:B------:R1:W-:Y:S01]  /*271a0*/  LDGSTS.E [R6+0x4a400], [R246.64], !P4 ;  /* 0x4a400000f6067fae */ /* 0x0003e2000e121846 */
[----:B------:R-:W-:-:S03]  /*271b0*/  IADD3 R0, R103, -0x77, RZ ;  /* 0xffffff8967007810 */ /* 0x000fc60007ffe0ff */
[----:B------:R1:W-:Y:S04]  /*271c0*/  LDGSTS.E [R6+0x4ac00], [R244.64], !P0 ;  /* 0x4ac00000f4067fae */ /* 0x0003e8000c121846 */
[----:B------:R1:W-:Y:S01]  /*271d0*/  LDGSTS.E [R6+0x4b400], [R240.64], !P5 ;  /* 0x4b400000f0067fae */ /* 0x0003e2000e921846 */
[----:B------:R-:W-:Y:S02]  /*271e0*/  ISETP.GE.U32.AND P5, PT, R0, 0x7fffff0a, PT ;  /* 0x7fffff0a0000780c */ /* 0x000fe40003fa6070 */
[C---:B------:R-:W-:Y:S01]  /*271f0*/  IADD3 R0, R103.reuse, -0x7b, RZ ;  /* 0xffffff8567007810 */ /* 0x040fe20007ffe0ff */
[----:B------:R-:W-:Y:S01]  /*27200*/  STL.64 [R1+0xdd0], R10 ;  /* 0x000dd00a01007387 */ /* 0x000fe20000100a00 */
[----:B------:R-:W-:-:S03]  /*27210*/  IADD3 R2, R103, -0x6f, RZ ;  /* 0xffffff9167027810 */ /* 0x000fc60007ffe0ff */
[----:B------:R2:W-:Y:S01]  /*27220*/  LDGSTS.E [R6+0x4bc00], [R238.64], !P2 ;  /* 0x4bc00000ee067fae */ /* 0x0005e2000d121846 */
[----:B------:R-:W-:Y:S01]  /*27230*/  ISETP.GE.U32.AND P2, PT, R0, 0x7fffff06, PT ;  /* 0x7fffff060000780c */ /* 0x000fe20003f46070 */
[----:B------:R-:W-:Y:S02]  /*27240*/  IMAD R0, R101, 0x1b8, RZ ;  /* 0x000001b865007824 */ /* 0x000fe400078e02ff */
[----:B------:R3:W-:Y:S01]  /*27250*/  STL.64 [R1+0xe08], R8 ;  /* 0x000e080801007387 */ /* 0x0007e20000100a00 */
[----:B------:R-:W-:-:S03]  /*27260*/  ISETP.GE.U32.AND P4, PT, R2, 0x7fffff12, PT ;  /* 0x7fffff120200780c */ /* 0x000fc60003f86070 */
[----:B-1----:R-:W3:Y:S01]  /*27270*/  LDL.LU.64 R164, [R1+0x2aa8] ;  /* 0x002aa80001a47983 */ /* 0x002ee20000300a00 */
[----:B------:R-:W-:-:S03]  /*27280*/  IMAD R3, R101, 0x6e, RZ ;  /* 0x0000006e65037824 */ /* 0x000fc600078e02ff */
[----:B------:R-:W3:Y:S01]  /*27290*/  LDL.LU.64 R162, [R1+0x2aa0] ;  /* 0x002aa00001a27983 */ /* 0x000ee20000300a00 */
[----:B------:R-:W-:-:S03]  /*272a0*/  IADD3 R2, R103, -0x73, RZ ;  /* 0xffffff8d67027810 */ /* 0x000fc60007ffe0ff */
[----:B------:R-:W3:Y:S04]  /*272b0*/  LDL.LU.64 R160, [R1+0x2a98] ;  /* 0x002a980001a07983 */ /* 0x000ee80000300a00 */
[----:B------:R-:W3:Y:S04]  /*272c0*/  LDL.LU.64 R158, [R1+0x2a90] ;  /* 0x002a9000019e7983 */ /* 0x000ee80000300a00 */
[----:B------:R2:W-:Y:S04]  /*272d0*/  LDGSTS.E [R6+0x4c400], [R228.64], !P3 ;  /* 0x4c400000e4067fae */ /* 0x0005e8000d921846 */
[----:B------:R-:W3:Y:S04]  /*272e0*/  LDL.LU.64 R156, [R1+0x2a88] ;  /* 0x002a8800019c7983 */ /* 0x000ee80000300a00 */
[----:B------:R2:W-:Y:S01]  /*272f0*/  LDGSTS.E [R6+0x4cc00], [R222.64], !P6 ;  /* 0x4cc00000de067fae */ /* 0x0005e2000f121846 */
[----:B---3--:R-:W-:Y:S01]  /*27300*/  IADD3 R8, P6, R0, R4, RZ ;  /* 0x0000000400087210 */ /* 0x008fe20007fde0ff */
[----:B------:R-:W-:-:S02]  /*27310*/  IMAD R0, R101, 0x1c8, RZ ;  /* 0x000001c865007824 */ /* 0x000fc400078e02ff */
[----:B------:R-:W3:Y:S01]  /*27320*/  LDL.LU.64 R154, [R1+0x2a80] ;  /* 0x002a8000019a7983 */ /* 0x000ee20000300a00 */
[----:B------:R-:W-:-:S03]  /*27330*/  ISETP.GE.U32.AND P0, PT, R2, 0x7fffff0e, PT ;  /* 0x7fffff0e0200780c */ /* 0x000fc60003f06070 */
[----:B------:R-:W3:Y:S01]  /*27340*/  LDL.LU.64 R152, [R1+0x2a78] ;  /* 0x002a780001987983 */ /* 0x000ee20000300a00 */
[----:B------:R-:W-:-:S03]  /*27350*/  LEA.HI.X.SX32 R9, R3, R5, 0x2, P6 ;  /* 0x0000000503097211 */ /* 0x000fc600030f16ff */
[----:B------:R-:W3:Y:S01]  /*27360*/  LDL.LU.64 R40, [R1+0x2a70] ;  /* 0x002a700001287983 */ /* 0x000ee20000300a00 */
[----:B------:R-:W-:Y:S01]  /*27370*/  IADD3 R2, R103, -0x7f, RZ ;  /* 0xffffff8167027810 */ /* 0x000fe20007ffe0ff */
[----:B------:R-:W-:Y:S02]  /*27380*/  IMAD R3, R101, 0x72, RZ ;  /* 0x0000007265037824 */ /* 0x000fe400078e02ff */
[----:B------:R-:W3:Y:S01]  /*27390*/  LDL.LU.64 R38, [R1+0x2a68] ;  /* 0x002a680001267983 */ /* 0x000ee20000300a00 */
[----:B------:R-:W-:-:S03]  /*273a0*/  IADD3 R10, P6, R0, R4, RZ ;  /* 0x00000004000a7210 */ /* 0x000fc60007fde0ff */
[----:B------:R-:W3:Y:S01]  /*273b0*/  LDL.LU.64 R28, [R1+0x2a60] ;  /* 0x002a6000011c7983 */ /* 0x000ee20000300a00 */
[----:B------:R-:W-:-:S03]  /*273c0*/  IMAD R0, R101, 0x1d8, RZ ;  /* 0x000001d865007824 */ /* 0x000fc600078e02ff */
[----:B------:R-:W3:Y:S01]  /*273d0*/  LDL.LU.64 R144, [R1+0x2a58] ;  /* 0x002a580001907983 */ /* 0x000ee20000300a00 */
[----:B------:R-:W-:-:S03]  /*273e0*/  ISETP.GE.U32.AND P3, PT, R2, 0x7fffff02, PT ;  /* 0x7fffff020200780c */ /* 0x000fc60003f66070 */
[----:B------:R-:W3:Y:S01]  /*273f0*/  LDL.LU.64 R142, [R1+0x2a50] ;  /* 0x002a5000018e7983 */ /* 0x000ee20000300a00 */
[----:B------:R-:W-:-:S03]  /*27400*/  IADD3 R2, R103, -0x4, RZ ;  /* 0xfffffffc67027810 */ /* 0x000fc60007ffe0ff */
[----:B------:R-:W3:Y:S01]  /*27410*/  LDL.LU.64 R140, [R1+0x2a48] ;  /* 0x002a4800018c7983 */ /* 0x000ee20000300a00 */
[----:B------:R-:W-:-:S03]  /*27420*/  LEA.HI.X.SX32 R11, R3, R5, 0x2, P6 ;  /* 0x00000005030b7211 */ /* 0x000fc600030f16ff */
[----:B------:R-:W3:Y:S01]  /*27430*/  LDL.LU.64 R138, [R1+0x2a40] ;  /* 0x002a4000018a7983 */ /* 0x000ee20000300a00 */
[----:B------:R-:W-:-:S03]  /*27440*/  IMAD R3, R101, 0x76, RZ ;  /* 0x0000007665037824 */ /* 0x000fc600078e02ff */
[----:B------:R-:W3:Y:S04]  /*27450*/  LDL.LU.64 R136, [R1+0x2a38] ;  /* 0x002a380001887983 */ /* 0x000ee80000300a00 */
[----:B------:R-:W3:Y:S04]  /*27460*/  LDL.LU.64 R134, [R1+0x2a30] ;  /* 0x002a300001867983 */ /* 0x000ee80000300a00 */
[----:B------:R2:W-:Y:S01]  /*27470*/  LDGSTS.E [R6+0x4d400], [R14.64], !P1 ;  /* 0x4d4000000e067fae */ /* 0x0005e2000c921846 */
[----:B------:R-:W-:-:S03]  /*27480*/  ISETP.GE.U32.AND P1, PT, R2, 0x7fffff7d, PT ;  /* 0x7fffff7d0200780c */ /* 0x000fc60003f26070 */
[----:B------:R1:W-:Y:S04]  /*27490*/  STL.64 [R1+0xa98], R8 ;  /* 0x000a980801007387 */ /* 0x0003e80000100a00 */
[----:B------:R1:W-:Y:S01]  /*274a0*/  LDGSTS.E [R6+0x4dc00], [R8.64], !P4 ;  /* 0x4dc0000008067fae */ /* 0x0003e2000e121846 */
[----:B------:R-:W-:-:S03]  /*274b0*/  IADD3 R2, R103, -0x8, RZ ;  /* 0xfffffff867027810 */ /* 0x000fc60007ffe0ff */
[----:B------:R1:W-:Y:S01]  /*274c0*/  STL.64 [R1+0xd70], R10 ;  /* 0x000d700a01007387 */ /* 0x0003e20000100a00 */
[----:B------:R-:W-:-:S03]  /*274d0*/  ISETP.GE.U32.AND P4, PT, R2, 0x7fffff79, PT ;  /* 0x7fffff790200780c */ /* 0x000fc60003f86070 */
[----:B------:R1:W-:Y:S02]  /*274e0*/  LDGSTS.E [R6+0x4e400], [R10.64], !P0 ;  /* 0x4e4000000a067fae */ /* 0x0003e4000c121846 */
[----:B-1----:R-:W-:Y:S01]  /*274f0*/  IADD3 R8, P6, R0, R4, RZ ;  /* 0x0000000400087210 */ /* 0x002fe20007fde0ff */
[----:B------:R-:W-:-:S03]  /*27500*/  IMAD R0, R101, 0x1e8, RZ ;  /* 0x000001e865007824 */ /* 0x000fc600078e02ff */
[-C--:B------:R-:W-:Y:S01]  /*27510*/  LEA.HI.X.SX32 R9, R3, R5.reuse, 0x2, P6 ;  /* 0x0000000503097211 */ /* 0x080fe200030f16ff */
[----:B------:R-:W-:Y:S01]  /*27520*/  IMAD R3, R101, 0x7a, RZ ;  /* 0x0000007a65037824 */ /* 0x000fe200078e02ff */
[----:B------:R-:W-:Y:S02]  /*27530*/  IADD3 R2, R103, -0xc, RZ ;  /* 0xfffffff467027810 */ /* 0x000fe40007ffe0ff */
[----:B------:R-:W-:Y:S01]  /*27540*/  IADD3 R10, P6, R0, R4, RZ ;  /* 0x00000004000a7210 */ /* 0x000fe20007fde0ff */
[----:B------:R-:W-:Y:S01]  /*27550*/  IMAD R0, R101, 0x1f8, RZ ;  /* 0x000001f865007824 */ /* 0x000fe200078e02ff */
[----:B------:R1:W-:Y:S02]  /*27560*/  STL.64 [R1+0xda8], R8 ;  /* 0x000da80801007387 */ /* 0x0003e40000100a00 */
[----:B------:R-:W-:Y:S01]  /*27570*/  LEA.HI.X.SX32 R11, R3, R5, 0x2, P6 ;  /* 0x00000005030b7211 */ /* 0x000fe200030f16ff */
[----:B------:R-:W-:Y:S01]  /*27580*/  IMAD R3, R101, 0x7e, RZ ;  /* 0x0000007e65037824 */ /* 0x000fe200078e02ff */
[----:B------:R1:W-:Y:S01]  /*27590*/  LDGSTS.E [R6+0x4ec00], [R8.64], !P5 ;  /* 0x4ec0000008067fae */ /* 0x0003e2000e921846 */
[----:B------:R-:W-:-:S02]  /*275a0*/  ISETP.GE.U32.AND P0, PT, R2, 0x7fffff75, PT ;  /* 0x7fffff750200780c */ /* 0x000fc40003f06070 */
[C---:B------:R-:W-:Y:S01]  /*275b0*/  IADD3 R2, R103.reuse, -0x10, RZ ;  /* 0xfffffff067027810 */ /* 0x040fe20007ffe0ff */
[----:B------:R2:W-:Y:S03]  /*275c0*/  LDGSTS.E [R6+0x4f400], [R10.64], !P2 ;  /* 0x4f4000000a067fae */ /* 0x0005e6000d121846 */
[----:B------:R-:W-:Y:S02]  /*275d0*/  ISETP.GE.U32.AND P5, PT, R2, 0x7fffff71, PT ;  /* 0x7fffff710200780c */ /* 0x000fe40003fa6070 */
[----:B-1----:R-:W-:Y:S02]  /*275e0*/  IADD3 R8, P6, R0, R4, RZ ;  /* 0x0000000400087210 */ /* 0x002fe40007fde0ff */
[----:B------:R-:W-:Y:S02]  /*275f0*/  IADD3 R0, R103, -0x18, RZ ;  /* 0xffffffe867007810 */ /* 0x000fe40007ffe0ff */
[----:B------:R-:W-:-:S02]  /*27600*/  LEA.HI.X.SX32 R9, R3, R5, 0x2, P6 ;  /* 0x0000000503097211 */ /* 0x000fc400030f16ff */
[----:B------:R-:W-:Y:S02]  /*27610*/  ISETP.GE.U32.AND P6, PT, R0, 0x7fffff69, PT ;  /* 0x7fffff690000780c */ /* 0x000fe40003fc6070 */
[C---:B------:R-:W-:Y:S01]  /*27620*/  IADD3 R2, R103.reuse, -0x14, RZ ;  /* 0xffffffec67027810 */ /* 0x040fe20007ffe0ff */
[----:B------:R2:W-:Y:S01]  /*27630*/  LDGSTS.E [R6+0x4fc00], [R8.64], !P3 ;  /* 0x4fc0000008067fae */ /* 0x0005e2000d921846 */
[C---:B------:R-:W-:Y:S02]  /*27640*/  IADD3 R0, R103.reuse, -0x1c, RZ ;  /* 0xffffffe467007810 */ /* 0x040fe40007ffe0ff */
[----:B------:R-:W-:Y:S02]  /*27650*/  LOP3.LUT R94, R252, 0x60, RZ, 0x3c, !PT ;  /* 0x00000060fc5e7812 */ /* 0x000fe400078e3cff */
[----:B------:R-:W-:Y:S02]  /*27660*/  ISETP.GE.U32.AND P2, PT, R2, 0x7fffff6d, PT ;  /* 0x7fffff6d0200780c */ /* 0x000fe40003f46070 */
[----:B------:R-:W-:Y:S01]  /*27670*/  ISETP.GE.U32.AND P3, PT, R0, 0x7fffff65, PT ;  /* 0x7fffff650000780c */ /* 0x000fe20003f66070 */
[----:B------:R1:W-:Y:S01]  /*27680*/  LDGSTS.E [R94+0x40600], [R132.64], !P1 ;  /* 0x40600000845e7fae */ /* 0x0003e2000c921846 */
[----:B------:R-:W-:-:S02]  /*27690*/  IADD3 R0, R103, -0x20, RZ ;  /* 0xffffffe067007810 */ /* 0x000fc40007ffe0ff */
[C---:B------:R-:W-:Y:S01]  /*276a0*/  IADD3 R2, R103.reuse, -0x24, RZ ;  /* 0xffffffdc67027810 */ /* 0x040fe20007ffe0ff */
[----:B------:R1:W-:Y:S01]  /*276b0*/  LDGSTS.E [R94+0x40e00], [R220.64], !P4 ;  /* 0x40e00000dc5e7fae */ /* 0x0003e2000e121846 */
[----:B------:R-:W-:Y:S02]  /*276c0*/  ISETP.GE.U32.AND P1, PT, R0, 0x7fffff61, PT ;  /* 0x7fffff610000780c */ /* 0x000fe40003f26070 */
[C---:B------:R-:W-:Y:S01]  /*276d0*/  IADD3 R0, R103.reuse, -0x28, RZ ;  /* 0xffffffd867007810 */ /* 0x040fe20007ffe0ff */
[----:B------:R1:W-:Y:S01]  /*276e0*/  LDGSTS.E [R94+0x41600], [R130.64], !P0 ;  /* 0x41600000825e7fae */ /* 0x0003e2000c121846 */
[----:B------:R-:W-:Y:S02]  /*276f0*/  ISETP.GE.U32.AND P4, PT, R2, 0x7fffff5d, PT ;  /* 0x7fffff5d0200780c */ /* 0x000fe40003f86070 */
[----:B------:R-:W-:Y:S01]  /*27700*/  IADD3 R2, R103, -0x2c, RZ ;  /* 0xffffffd467027810 */ /* 0x000fe20007ffe0ff */
[----:B------:R1:W-:Y:S01]  /*27710*/  LDGSTS.E [R94+0x41e00], [R128.64], !P5 ;  /* 0x41e00000805e7fae */ /* 0x0003e2000e921846 */
[----:B------:R-:W-:-:S02]  /*27720*/  ISETP.GE.U32.AND P0, PT, R0, 0x7fffff59, PT ;  /* 0x7fffff590000780c */ /* 0x000fc40003f06070 */
        /* <DEDUP_REMOVED lines=9> */
[----:B------:R-:W-:Y:S01]  /*277c0*/  ISETP.GE.U32.AND P3, PT, R0, 0x7fffff49, PT ;  /* 0x7fffff490000780c */ /* 0x000fe20003f66070 */
[----:B------:R-:W-:Y:S04]  /*277d0*/  STL.64 [R1+0xde0], R10 ;  /* 0x000de00a01007387 */ /* 0x000fe80000100a00 */
[----:B------:R-:W-:Y:S04]  /*277e0*/  STL.64 [R1+0xe18], R8 ;  /* 0x000e180801007387 */ /* 0x000fe80000100a00 */
[----:B-1----:R-:W4:Y:S04]  /*277f0*/  LDL.LU.64 R132, [R1+0x2a28] ;  /* 0x002a280001847983 */ /* 0x002f280000300a00 */
[----:B------:R-:W4:Y:S04]  /*27800*/  LDL.LU.64 R130, [R1+0x2a20] ;  /* 0x002a200001827983 */ /* 0x000f280000300a00 */
[----:B------:R4:W-:Y:S04]  /*27810*/  LDGSTS.E [R94+0x43e00], [R12.64], !P1 ;  /* 0x43e000000c5e7fae */ /* 0x0009e8000c921846 */
[----:B------:R-:W4:Y:S04]  /*27820*/  LDL.LU.64 R128, [R1+0x2a18] ;  /* 0x002a180001807983 */ /* 0x000f280000300a00 */
[----:B------:R1:W-:Y:S04]  /*27830*/  LDGSTS.E [R94+0x44600], [R126.64], !P4 ;  /* 0x446000007e5e7fae */ /* 0x0003e8000e121846 */
[----:B------:R2:W-:Y:S04]  /*27840*/  LDGSTS.E [R94+0x44e00], [R124.64], !P0 ;  /* 0x44e000007c5e7fae */ /* 0x0005e8000c121846 */
[----:B------:R2:W-:Y:S04]  /*27850*/  LDGSTS.E [R94+0x45600], [R30.64], !P5 ;  /* 0x456000001e5e7fae */ /* 0x0005e8000e921846 */
[----:B-1----:R-:W4:Y:S04]  /*27860*/  LDL.LU.64 R126, [R1+0x2a10] ;  /* 0x002a1000017e7983 */ /* 0x002f280000300a00 */
[----:B--2---:R-:W2:Y:S04]  /*27870*/  LDL.LU.64 R124, [R1+0x2a08] ;  /* 0x002a0800017c7983 */ /* 0x004ea80000300a00 */
[----:B------:R-:W2:Y:S04]  /*27880*/  LDL.LU.64 R30, [R1+0x2a00] ;  /* 0x002a0000011e7983 */ /* 0x000ea80000300a00 */
[----:B------:R1:W-:Y:S04]  /*27890*/  LDGSTS.E [R94+0x45e00], [R32.64], !P2 ;  /* 0x45e00000205e7fae */ /* 0x0003e8000d121846 */
[----:B------:R1:W-:Y:S04]  /*278a0*/  LDGSTS.E [R94+0x46600], [R34.64], !P6 ;  /* 0x46600000225e7fae */ /* 0x0003e8000f121846 */
[----:B------:R1:W-:Y:S04]  /*278b0*/  LDGSTS.E [R94+0x46e00], [R36.64], !P3 ;  /* 0x46e00000245e7fae */ /* 0x0003e8000d921846 */
[----:B-1----:R-:W4:Y:S04]  /*278c0*/  LDL.LU.64 R32, [R1+0x29f8] ;  /* 0x0029f80001207983 */ /* 0x002f280000300a00 */
[----:B------:R-:W4:Y:S04]  /*278d0*/  LDL.LU.64 R34, [R1+0x29f0] ;  /* 0x0029f00001227983 */ /* 0x000f280000300a00 */
[----:B------:R-:W4:Y:S01]  /*278e0*/  LDL.LU.64 R36, [R1+0x29e8] ;  /* 0x0029e80001247983 */ /* 0x000f220000300a00 */
[----:B------:R-:W-:-:S02]  /*278f0*/  IADD3 R2, R103, -0x3c, RZ ;  /* 0xffffffc467027810 */ /* 0x000fc40007ffe0ff */
[C---:B------:R-:W-:Y:S02]  /*27900*/  IADD3 R0, R103.reuse, -0x40, RZ ;  /* 0xffffffc067007810 */ /* 0x040fe40007ffe0ff */
[----:B------:R-:W-:Y:S02]  /*27910*/  ISETP.GE.U32.AND P1, PT, R2, 0x7fffff45, PT ;  /* 0x7fffff450200780c */ /* 0x000fe40003f26070 */
[C---:B------:R-:W-:Y:S02]  /*27920*/  IADD3 R2, R103.reuse, -0x44, RZ ;  /* 0xffffffbc67027810 */ /* 0x040fe40007ffe0ff */
[----:B------:R-:W-:Y:S02]  /*27930*/  ISETP.GE.U32.AND P4, PT, R0, 0x7fffff41, PT ;  /* 0x7fffff410000780c */ /* 0x000fe40003f86070 */
[----:B------:R-:W-:Y:S02]  /*27940*/  ISETP.GE.U32.AND P0, PT, R2, 0x7fffff3d, PT ;  /* 0x7fffff3d0200780c */ /* 0x000fe40003f06070 */
[----:B------:R-:W-:-:S02]  /*27950*/  IADD3 R2, R103, -0x48, RZ ;  /* 0xffffffb867027810 */ /* 0x000fc40007ffe0ff */
[C---:B------:R-:W-:Y:S02]  /*27960*/  IADD3 R0, R103.reuse, -0x4c, RZ ;  /* 0xffffffb467007810 */ /* 0x040fe40007ffe0ff */
        /* <DEDUP_REMOVED lines=28> */
[----:B------:R-:W-:Y:S01]  /*27b30*/  IADD3 R0, R103, -0x70, RZ ;  /* 0xffffff9067007810 */ /* 0x000fe20007ffe0ff */
[----:B------:R1:W-:Y:S01]  /*27b40*/  LDGSTS.E [R94+0x4be00], [R108.64], !P0 ;  /* 0x4be000006c5e7fae */ /* 0x0003e2000c121846 */
[----:B------:R-:W-:Y:S02]  /*27b50*/  ISETP.GE.U32.AND P1, PT, R2, 0x7fffff0d, PT ;  /* 0x7fffff0d0200780c */ /* 0x000fe40003f26070 */
[----:B------:R-:W-:Y:S01]  /*27b60*/  ISETP.GE.U32.AND P3, PT, R0, 0x7fffff11, PT ;  /* 0x7fffff110000780c */ /* 0x000fe20003f66070 */
[----:B------:R-:W-:Y:S01]  /*27b70*/  IMAD R0, R101, 0x1ac, RZ ;  /* 0x000001ac65007824 */ /* 0x000fe200078e02ff */
[----:B------:R-:W-:Y:S01]  /*27b80*/  IADD3 R2, R103, -0x78, RZ ;  /* 0xffffff8867027810 */ /* 0x000fe20007ffe0ff */
[----:B------:R1:W-:Y:S03]  /*27b90*/  LDGSTS.E [R94+0x4c600], [R106.64], !P5 ;  /* 0x4c6000006a5e7fae */ /* 0x0003e6000e921846 */
[----:B------:R-:W-:Y:S01]  /*27ba0*/  ISETP.GE.U32.AND P4, PT, R2, 0x7fffff09, PT ;  /* 0x7fffff090200780c */ /* 0x000fe20003f86070 */
[----:B------:R-:W-:Y:S01]  /*27bb0*/  IMAD R2, R101, 0x6b, RZ ;  /* 0x0000006b65027824 */ /* 0x000fe200078e02ff */
[----:B------:R-:W-:Y:S01]  /*27bc0*/  IADD3 R6, P0, R0, R4, RZ ;  /* 0x0000000400067210 */ /* 0x000fe20007f1e0ff */
[----:B------:R1:W-:Y:S01]  /*27bd0*/  LDGSTS.E [R94+0x4ce00], [R104.64], !P2 ;  /* 0x4ce00000685e7fae */ /* 0x0003e2000d121846 */
[----:B------:R-:W-:-:S02]  /*27be0*/  IADD3 R0, R103, -0x7c, RZ ;  /* 0xffffff8467007810 */ /* 0x000fc40007ffe0ff */
[----:B------:R-:W-:Y:S02]  /*27bf0*/  LEA.HI.X.SX32 R7, R2, R5, 0x2, P0 ;  /* 0x0000000502077211 */ /* 0x000fe400000f16ff */
[----:B------:R-:W-:Y:S01]  /*27c00*/  ISETP.GE.U32.AND P0, PT, R0, 0x7fffff05, PT ;  /* 0x7fffff050000780c */ /* 0x000fe20003f06070 */
[----:B------:R-:W-:Y:S02]  /*27c10*/  IMAD R0, R100, c[0x0][0x18c], RZ ;  /* 0x0000630064007a24 */ /* 0x000fe400078e02ff */
[----:B---3--:R-:W-:-:S03]  /*27c20*/  IMAD R38, R38, c[0x0][0x190], RZ ;  /* 0x0000640026267a24 */ /* 0x008fc600078e02ff */
[C---:B------:R-:W-:Y:S01]  /*27c30*/  LEA R2, P2, R0.reuse, c[0x0][0x168], 0x2 ;  /* 0x00005a0000027a11 */ /* 0x040fe200078410ff */
[----:B------:R-:W-:Y:S01]  /*27c40*/  IMAD R3, R123, c[0x0][0x190], RZ ;  /* 0x000064007b037a24 */ /* 0x000fe200078e02ff */
[----:B------:R3:W-:Y:S02]  /*27c50*/  LDGSTS.E [R94+0x4d600], [R6.64], !P6 ;  /* 0x4d600000065e7fae */ /* 0x0007e4000f121846 */
[----:B------:R-:W-:Y:S02]  /*27c60*/  LEA.HI.X.SX32 R0, R0, c[0x0][0x16c], 0x2, P2 ;  /* 0x00005b0000007a11 */ /* 0x000fe400010f16ff */
[C---:B------:R-:W-:Y:S01]  /*27c70*/  LEA R96, P2, R38.reuse, R2, 0x2 ;  /* 0x0000000226607211 */ /* 0x040fe200078410ff */
[----:B------:R-:W-:Y:S04]  /*27c80*/  STL.64 [R1+0x9b8], R6 ;  /* 0x0009b80601007387 */ /* 0x000fe80000100a00 */
[----:B------:R1:W-:Y:S02]  /*27c90*/  STL [R1+0x1ca4], R96 ;  /* 0x001ca46001007387 */ /* 0x0003e40000100800 */
[----:B-1----:R-:W-:Y:S01]  /*27ca0*/  LEA.HI.X.SX32 R96, R38, R0, 0x2, P2 ;  /* 0x0000000026607211 */ /* 0x002fe200010f16ff */
[----:B------:R-:W-:-:S02]  /*27cb0*/  IMAD R16, R134, c[0x0][0x190], RZ ;  /* 0x0000640086107a24 */ /* 0x000fc400078e02ff */
[----:B------:R-:W-:Y:S02]  /*27cc0*/  IMAD R17, R135, c[0x0][0x190], RZ ;  /* 0x0000640087117a24 */ /* 0x000fe400078e02ff */
[----:B------:R-:W-:Y:S02]  /*27cd0*/  IMAD R18, R136, c[0x0][0x190], RZ ;  /* 0x0000640088127a24 */ /* 0x000fe400078e02ff */
[----:B------:R-:W-:Y:S02]  /*27ce0*/  IMAD R19, R137, c[0x0][0x190], RZ ;  /* 0x0000640089137a24 */ /* 0x000fe400078e02ff */
[----:B------:R-:W-:Y:S02]  /*27cf0*/  IMAD R20, R138, c[0x0][0x190], RZ ;  /* 0x000064008a147a24 */ /* 0x000fe400078e02ff */
[----:B------:R-:W-:Y:S02]  /*27d00*/  IMAD R21, R139, c[0x0][0x190], RZ ;  /* 0x000064008b157a24 */ /* 0x000fe400078e02ff */
[----:B------:R-:W-:-:S02]  /*27d10*/  IMAD R22, R140, c[0x0][0x190], RZ ;  /* 0x000064008c167a24 */ /* 0x000fc400078e02ff */
[----:B------:R-:W-:Y:S02]  /*27d20*/  IMAD R23, R141, c[0x0][0x190], RZ ;  /* 0x000064008d177a24 */ /* 0x000fe400078e02ff */
[----:B------:R-:W-:Y:S02]  /*27d30*/  IMAD R24, R142, c[0x0][0x190], RZ ;  /* 0x000064008e187a24 */ /* 0x000fe400078e02ff */
[----:B------:R-:W-:Y:S02]  /*27d40*/  IMAD R25, R143, c[0x0][0x190], RZ ;  /* 0x000064008f197a24 */ /* 0x000fe400078e02ff */
[----:B------:R-:W-:Y:S02]  /*27d50*/  IMAD R26, R144, c[0x0][0x190], RZ ;  /* 0x00006400901a7a24 */ /* 0x000fe400078e02ff */
[----:B------:R-:W-:Y:S02]  /*27d60*/  IMAD R27, R145, c[0x0][0x190], RZ ;  /* 0x00006400911b7a24 */ /* 0x000fe400078e02ff */
[----:B------:R-:W-:-:S02]  /*27d70*/  IMAD R28, R28, c[0x0][0x190], RZ ;  /* 0x000064001c1c7a24 */ /* 0x000fc400078e02ff */
[----:B--2---:R-:W-:Y:S02]  /*27d80*/  IMAD R31, R31, c[0x0][0x190], RZ ;  /* 0x000064001f1f7a24 */ /* 0x004fe400078e02ff */
[----:B----4-:R-:W-:Y:S02]  /*27d90*/  IMAD R37, R37, c[0x0][0x190], RZ ;  /* 0x0000640025257a24 */ /* 0x010fe400078e02ff */
[----:B------:R-:W-:-:S03]  /*27da0*/  IMAD R36, R36, c[0x0][0x190], RZ ;  /* 0x0000640024247a24 */ /* 0x000fc600078e02ff */
[-C--:B------:R-:W-:Y:S01]  /*27db0*/  LEA R97, P5, R37, R2.reuse, 0x2 ;  /* 0x0000000225617211 */ /* 0x080fe200078a10ff */
[----:B------:R-:W-:Y:S01]  /*27dc0*/  IMAD R35, R35, c[0x0][0x190], RZ ;  /* 0x0000640023237a24 */ /* 0x000fe200078e02ff */
[----:B------:R-:W-:Y:S01]  /*27dd0*/  LEA R38, P2, R36, R2, 0x2 ;  /* 0x0000000224267211 */ /* 0x000fe200078410ff */
[----:B------:R-:W-:Y:S02]  /*27de0*/  IMAD R34, R34, c[0x0][0x190], RZ ;  /* 0x0000640022227a24 */ /* 0x000fe400078e02ff */
[----:B------:R-:W-:Y:S04]  /*27df0*/  STL [R1+0x1c98], R97 ;  /* 0x001c986101007387 */ /* 0x000fe80000100800 */
[----:B------:R1:W-:Y:S04]  /*27e00*/  STL [R1+0x1c88], R96 ;  /* 0x001c886001007387 */ /* 0x0003e80000100800 */
[----:B------:R2:W-:Y:S01]  /*27e10*/  STL [R1+0x1c8c], R38 ;  /* 0x001c8c2601007387 */ /* 0x0005e20000100800 */
[----:B------:R-:W-:Y:S01]  /*27e20*/  IMAD R33, R33, c[0x0][0x190], RZ ;  /* 0x0000640021217a24 */ /* 0x000fe200078e02ff */
[----:B-1----:R-:W-:-:S02]  /*27e30*/  LEA.HI.X.SX32 R96, R37, R0, 0x2, P5 ;  /* 0x0000000025607211 */ /* 0x002fc400028f16ff */
[----:B------:R-:W-:Y:S02]  /*27e40*/  LEA.HI.X.SX32 R37, R36, R0, 0x2, P2 ;  /* 0x0000000024257211 */ /* 0x000fe400010f16ff */
[-C--:B--2---:R-:W-:Y:S02]  /*27e50*/  LEA R38, P5, R35, R2.reuse, 0x2 ;  /* 0x0000000223267211 */ /* 0x084fe400078a10ff */
[----:B------:R-:W-:Y:S01]  /*27e60*/  LEA R36, P2, R34, R2, 0x2 ;  /* 0x0000000222247211 */ /* 0x000fe200078410ff */
[----:B------:R-:W-:Y:S01]  /*27e70*/  STL [R1+0x1c78], R96 ;  /* 0x001c786001007387 */ /* 0x000fe20000100800 */
[----:B------:R-:W-:-:S03]  /*27e80*/  IMAD R32, R32, c[0x0][0x190], RZ ;  /* 0x0000640020207a24 */ /* 0x000fc600078e02ff */
[----:B------:R-:W-:Y:S04]  /*27e90*/  STL [R1+0x1c7c], R38 ;  /* 0x001c7c2601007387 */ /* 0x000fe80000100800 */
[----:B------:R1:W-:Y:S04]  /*27ea0*/  STL [R1+0x1c70], R37 ;  /* 0x001c702501007387 */ /* 0x0003e80000100800 */
[----:B------:R2:W-:Y:S01]  /*27eb0*/  STL [R1+0x1c74], R36 ;  /* 0x001c742401007387 */ /* 0x0005e20000100800 */
[-C--:B-1----:R-:W-:Y:S02]  /*27ec0*/  LEA.HI.X.SX32 R37, R35, R0.reuse, 0x2, P5 ;  /* 0x0000000023257211 */ /* 0x082fe400028f16ff */
[----:B------:R-:W-:-:S02]  /*27ed0*/  LEA.HI.X.SX32 R35, R34, R0, 0x2, P2 ;  /* 0x0000000022237211 */ /* 0x000fc400010f16ff */
        /* <DEDUP_REMOVED lines=12> */
[----:B---3--:R-:W-:-:S03]  /*27fa0*/  IMAD R6, R124, c[0x0][0x190], RZ ;  /* 0x000064007c067a24 */ /* 0x008fc600078e02ff */
[----:B------:R-:W-:Y:S04]  /*27fb0*/  STL [R1+0x1c4c], R34 ;  /* 0x001c4c2201007387 */ /* 0x000fe80000100800 */
[----:B------:R1:W-:Y:S04]  /*27fc0*/  STL [R1+0x1c38], R33 ;  /* 0x001c382101007387 */ /* 0x0003e80000100800 */
[----:B------:R2:W-:Y:S01]  /*27fd0*/  STL [R1+0x1c3c], R32 ;  /* 0x001c3c2001007387 */ /* 0x0005e20000100800 */
[----:B------:R-:W-:Y:S01]  /*27fe0*/  IMAD R7, R125, c[0x0][0x190], RZ ;  /* 0x000064007d077a24 */ /* 0x000fe200078e02ff */
[----:B-1----:R-:W-:-:S02]  /*27ff0*/  LEA.HI.X.SX32 R33, R31, R0, 0x2, P5 ;  /* 0x000000001f217211 */ /* 0x002fc400028f16ff */
[----:B------:R-:W-:Y:S02]  /*28000*/  LEA.HI.X.SX32 R31, R30, R0, 0x2, P2 ;  /* 0x000000001e1f7211 */ /* 0x000fe400010f16ff */
[CC--:B--2---:R-:W-:Y:S02]  /*28010*/  LEA R32, P5, R3.reuse, R2.reuse, 0x2 ;  /* 0x0000000203207211 */ /* 0x0c4fe400078a10ff */
[----:B------:R-:W-:Y:S01]  /*28020*/  LEA R30, P2, R6, R2, 0x2 ;  /* 0x00000002061e7211 */ /* 0x000fe200078410ff */
[----:B------:R-:W-:Y:S01]  /*28030*/  STL [R1+0x1c28], R33 ;  /* 0x001c282101007387 */ /* 0x000fe20000100800 */
[-C--:B------:R-:W-:Y:S01]  /*28040*/  LEA.HI.X.SX32 R3, R3, R0.reuse, 0x2, P5 ;  /* 0x0000000003037211 */ /* 0x080fe200028f16ff */
[----:B------:R-:W-:Y:S02]  /*28050*/  IMAD R8, R126, c[0x0][0x190], RZ ;  /* 0x000064007e087a24 */ /* 0x000fe400078e02ff */
[----:B------:R-:W-:Y:S01]  /*28060*/  STL [R1+0x1c2c], R32 ;  /* 0x001c2c2001007387 */ /* 0x000fe20000100800 */
[----:B------:R-:W-:-:S03]  /*28070*/  LEA.HI.X.SX32 R6, R6, R0, 0x2, P2 ;  /* 0x0000000006067211 */ /* 0x000fc600010f16ff */
[----:B------:R-:W-:Y:S04]  /*28080*/  STL [R1+0x1c20], R31 ;  /* 0x001c201f01007387 */ /* 0x000fe80000100800 */
[----:B------:R1:W-:Y:S01]  /*28090*/  STL [R1+0x1c24], R30 ;  /* 0x001c241e01007387 */ /* 0x0003e20000100800 */
[----:B------:R-:W-:-:S03]  /*280a0*/  IMAD R9, R127, c[0x0][0x190], RZ ;  /* 0x000064007f097a24 */ /* 0x000fc600078e02ff */
[----:B------:R2:W-:Y:S01]  /*280b0*/  STL [R1+0x1c10], R3 ;  /* 0x001c100301007387 */ /* 0x0005e20000100800 */
[-C--:B-1----:R-:W-:Y:S02]  /*280c0*/  LEA R30, P5, R7, R2.reuse, 0x2 ;  /* 0x00000002071e7211 */ /* 0x082fe400078a10ff */
[----:B--2---:R-:W-:-:S03]  /*280d0*/  LEA R3, P2, R8, R2, 0x2 ;  /* 0x0000000208037211 */ /* 0x004fc600078410ff */
[----:B------:R-:W-:Y:S01]  /*280e0*/  STL [R1+0x1c14], R30 ;  /* 0x001c141e01007387 */ /* 0x000fe20000100800 */
[----:B------:R-:W-:-:S03]  /*280f0*/  IMAD R10, R128, c[0x0][0x190], RZ ;  /* 0x00006400800a7a24 */ /* 0x000fc600078e02ff */
[----:B------:R1:W-:Y:S04]  /*28100*/  STL [R1+0x1c00], R6 ;  /* 0x001c000601007387 */ /* 0x0003e80000100800 */
[----:B------:R2:W-:Y:S01]  /*28110*/  STL [R1+0x1c04], R3 ;  /* 0x001c040301007387 */ /* 0x0005e20000100800 */
[----:B-1----:R-:W-:Y:S02]  /*28120*/  LEA.HI.X.SX32 R6, R7, R0, 0x2, P5 ;  /* 0x0000000007067211 */ /* 0x002fe400028f16ff */
[----:B------:R-:W-:Y:S02]  /*28130*/  LEA R7, P5, R9, R2, 0x2 ;  /* 0x0000000209077211 */ /* 0x000fe400078a10ff */
[----:B--2---:R-:W-:Y:S01]  /*28140*/  LEA.HI.X.SX32 R3, R8, R0, 0x2, P2 ;  /* 0x0000000008037211 */ /* 0x004fe200010f16ff */
[----:B------:R1:W-:Y:S01]  /*28150*/  STL [R1+0x1bf0], R6 ;  /* 0x001bf00601007387 */ /* 0x0003e20000100800 */
[----:B------:R-:W-:-:S03]  /*28160*/  IMAD R11, R129, c[0x0][0x190], RZ ;  /* 0x00006400810b7a24 */ /* 0x000fc600078e02ff */
[----:B------:R-:W-:Y:S01]  /*28170*/  STL [R1+0x1bf8], R7 ;  /* 0x001bf80701007387 */ /* 0x000fe20000100800 */
[----:B------:R-:W-:-:S03]  /*28180*/  IMAD R12, R130, c[0x0][0x190], RZ ;  /* 0x00006400820c7a24 */ /* 0x000fc600078e02ff */
[----:B------:R2:W-:Y:S01]  /*28190*/  STL [R1+0x1be8], R3 ;  /* 0x001be80301007387 */ /* 0x0005e20000100800 */
[----:B-1----:R-:W-:Y:S01]  /*281a0*/  LEA R6, P2, R10, R2, 0x2 ;  /* 0x000000020a067211 */ /* 0x002fe200078410ff */
[----:B------:R-:W-:-:S04]  /*281b0*/  IMAD R13, R131, c[0x0][0x190], RZ ;  /* 0x00006400830d7a24 */ /* 0x000fc800078e02ff */
[----:B------:R1:W-:Y:S01]  /*281c0*/  STL [R1+0x1bec], R6 ;  /* 0x001bec0601007387 */ /* 0x0003e20000100800 */
[----:B--2---:R-:W-:Y:S02]  /*281d0*/  LEA.HI.X.SX32 R3, R9, R0, 0x2, P5 ;  /* 0x0000000009037211 */ /* 0x004fe400028f16ff */
[----:B------:R-:W-:-:S03]  /*281e0*/  LEA R7, P5, R11, R2, 0x2 ;  /* 0x000000020b077211 */ /* 0x000fc600078a10ff */
[----:B------:R2:W-:Y:S01]  /*281f0*/  STL [R1+0x1bd8], R3 ;  /* 0x001bd80301007387 */ /* 0x0005e20000100800 */
[----:B-1----:R-:W-:-:S03]  /*28200*/  LEA.HI.X.SX32 R6, R10, R0, 0x2, P2 ;  /* 0x000000000a067211 */ /* 0x002fc600010f16ff */
[----:B------:R-:W-:Y:S01]  /*28210*/  STL [R1+0x1bdc], R7 ;  /* 0x001bdc0701007387 */ /* 0x000fe20000100800 */
[----:B------:R-:W-:Y:S01]  /*28220*/  IMAD R14, R132, c[0x0][0x190], RZ ;  /* 0x00006400840e7a24 */ /* 0x000fe200078e02ff */
[----:B--2---:R-:W-:Y:S02]  /*28230*/  LEA R3, P2, R12, R2, 0x2 ;  /* 0x000000020c037211 */ /* 0x004fe400078410ff */
[----:B------:R1:W-:Y:S04]  /*28240*/  STL [R1+0x1bc8], R6 ;  /* 0x001bc80601007387 */ /* 0x0003e80000100800 */
[----:B------:R2:W-:Y:S01]  /*28250*/  STL [R1+0x1bd0], R3 ;  /* 0x001bd00301007387 */ /* 0x0005e20000100800 */
[----:B-1----:R-:W-:Y:S02]  /*28260*/  LEA.HI.X.SX32 R6, R11, R0, 0x2, P5 ;  /* 0x000000000b067211 */ /* 0x002fe400028f16ff */
[----:B------:R-:W-:-:S02]  /*28270*/  LEA R7, P5, R13, R2, 0x2 ;  /* 0x000000020d077211 */ /* 0x000fc400078a10ff */
[----:B--2---:R-:W-:Y:S01]  /*28280*/  LEA.HI.X.SX32 R3, R12, R0, 0x2, P2 ;  /* 0x000000000c037211 */ /* 0x004fe200010f16ff */
[----:B------:R1:W-:Y:S01]  /*28290*/  STL [R1+0x1bb8], R6 ;  /* 0x001bb80601007387 */ /* 0x0003e20000100800 */
[----:B------:R-:W-:-:S03]  /*282a0*/  IMAD R15, R133, c[0x0][0x190], RZ ;  /* 0x00006400850f7a24 */ /* 0x000fc600078e02ff */
[----:B------:R-:W-:Y:S04]  /*282b0*/  STL [R1+0x1bc0], R7 ;  /* 0x001bc00701007387 */ /* 0x000fe80000100800 */
[----:B------:R2:W-:Y:S01]  /*282c0*/  STL [R1+0x1bb0], R3 ;  /* 0x001bb00301007387 */ /* 0x0005e20000100800 */
[----:B-1----:R-:W-:-:S05]  /*282d0*/  LEA R6, P2, R14, R2, 0x2 ;  /* 0x000000020e067211 */ /* 0x002fca00078410ff */
[----:B------:R1:W-:Y:S01]  /*282e0*/  STL [R1+0x1bb4], R6 ;  /* 0x001bb40601007387 */ /* 0x0003e20000100800 */
[----:B--2---:R-:W-:Y:S02]  /*282f0*/  LEA.HI.X.SX32 R3, R13, R0, 0x2, P5 ;  /* 0x000000000d037211 */ /* 0x004fe400028f16ff */
[----:B------:R-:W-:-:S03]  /*28300*/  LEA R7, P5, R15, R2, 0x2 ;  /* 0x000000020f077211 */ /* 0x000fc600078a10ff */
[----:B------:R2:W-:Y:S01]  /*28310*/  STL [R1+0x1ba0], R3 ;  /* 0x001ba00301007387 */ /* 0x0005e20000100800 */
[----:B-1----:R-:W-:-:S03]  /*28320*/  LEA.HI.X.SX32 R6, R14, R0, 0x2, P2 ;  /* 0x000000000e067211 */ /* 0x002fc600010f16ff */
[----:B------:R-:W-:Y:S01]  /*28330*/  STL [R1+0x1ba4], R7 ;  /* 0x001ba40701007387 */ /* 0x000fe20000100800 */
[----:B--2---:R-:W-:-:S03]  /*28340*/  LEA R3, P2, R16, R2, 0x2 ;  /* 0x0000000210037211 */ /* 0x004fc600078410ff */
[----:B------:R1:W-:Y:S04]  /*28350*/  STL [R1+0x1b98], R6 ;  /* 0x001b980601007387 */ /* 0x0003e80000100800 */
[----:B------:R2:W-:Y:S01]  /*28360*/  STL [R1+0x1b9c], R3 ;  /* 0x001b9c0301007387 */ /* 0x0005e20000100800 */
[----:B-1----:R-:W-:Y:S02]  /*28370*/  LEA.HI.X.SX32 R6, R15, R0, 0x2, P5 ;  /* 0x000000000f067211 */ /* 0x002fe400028f16ff */
[----:B------:R-:W-:Y:S02]  /*28380*/  LEA R7, P5, R17, R2, 0x2 ;  /* 0x0000000211077211 */ /* 0x000fe400078a10ff */
[----:B--2---:R-:W-:Y:S01]  /*28390*/  LEA.HI.X.SX32 R3, R16, R0, 0x2, P2 ;  /* 0x0000000010037211 */ /* 0x004fe200010f16ff */
[----:B------:R1:W-:Y:S04]  /*283a0*/  STL [R1+0x1b88], R6 ;  /* 0x001b880601007387 */ /* 0x0003e80000100800 */
        /* <DEDUP_REMOVED lines=34> */
[----:B-1----:R-:W-:Y:S01]  /*285d0*/  LEA R6, P2, R26, R2, 0x2 ;  /* 0x000000021a067211 */ /* 0x002fe200078410ff */
[----:B------:R-:W-:-:S04]  /*285e0*/  IMAD R29, R29, c[0x0][0x190], RZ ;  /* 0x000064001d1d7a24 */ /* 0x000fc800078e02ff */
[----:B------:R1:W-:Y:S01]  /*285f0*/  STL [R1+0x1b14], R6 ;  /* 0x001b140601007387 */ /* 0x0003e20000100800 */
[-C--:B--2---:R-:W-:Y:S02]  /*28600*/  LEA.HI.X.SX32 R3, R25, R0.reuse, 0x2, P5 ;  /* 0x0000000019037211 */ /* 0x084fe400028f16ff */
[----:B------:R-:W-:-:S03]  /*28610*/  LEA.HI.X.SX32 R13, R26, R0, 0x2, P2 ;  /* 0x000000001a0d7211 */ /* 0x000fc600010f16ff */
[----:B------:R2:W-:Y:S01]  /*28620*/  STL [R1+0x1b08], R3 ;  /* 0x001b080301007387 */ /* 0x0005e20000100800 */
[----:B-1----:R-:W-:Y:S01]  /*28630*/  LEA R6, P5, R27, R2, 0x2 ;  /* 0x000000021b067211 */ /* 0x002fe200078a10ff */
[----:B------:R-:W-:-:S04]  /*28640*/  IMAD R39, R39, c[0x0][0x190], RZ ;  /* 0x0000640027277a24 */ /* 0x000fc800078e02ff */
[----:B------:R-:W-:Y:S01]  /*28650*/  STL [R1+0x1b0c], R6 ;  /* 0x001b0c0601007387 */ /* 0x000fe20000100800 */
[----:B--2---:R-:W-:-:S03]  /*28660*/  LEA R3, P2, R28, R2, 0x2 ;  /* 0x000000021c037211 */ /* 0x004fc600078410ff */
[----:B------:R1:W-:Y:S04]  /*28670*/  STL [R1+0x1af8], R13 ;  /* 0x001af80d01007387 */ /* 0x0003e80000100800 */
[----:B------:R2:W-:Y:S01]  /*28680*/  STL [R1+0x1afc], R3 ;  /* 0x001afc0301007387 */ /* 0x0005e20000100800 */
[-C--:B------:R-:W-:Y:S02]  /*28690*/  LEA.HI.X.SX32 R14, R28, R0.reuse, 0x2, P2 ;  /* 0x000000001c0e7211 */ /* 0x080fe400010f16ff */
[----:B-1----:R-:W-:Y:S02]  /*286a0*/  LEA.HI.X.SX32 R13, R27, R0, 0x2, P5 ;  /* 0x000000001b0d7211 */ /* 0x002fe400028f16ff */
[----:B--2---:R-:W-:-:S03]  /*286b0*/  LEA R3, P5, R29, R2, 0x2 ;  /* 0x000000021d037211 */ /* 0x004fc600078a10ff */
[----:B------:R1:W-:Y:S01]  /*286c0*/  STL [R1+0x1af0], R13 ;  /* 0x001af00d01007387 */ /* 0x0003e20000100800 */
[----:B------:R-:W-:-:S03]  /*286d0*/  IMAD R40, R40, c[0x0][0x190], RZ ;  /* 0x0000640028287a24 */ /* 0x000fc600078e02ff */
[----:B------:R-:W-:Y:S01]  /*286e0*/  STL [R1+0x1af4], R3 ;  /* 0x001af40301007387 */ /* 0x000fe20000100800 */
[----:B------:R-:W-:-:S03]  /*286f0*/  IMAD R42, R42, c[0x0][0x190], RZ ;  /* 0x000064002a2a7a24 */ /* 0x000fc600078e02ff */
[----:B------:R2:W-:Y:S01]  /*28700*/  STL [R1+0x1ae0], R14 ;  /* 0x001ae00e01007387 */ /* 0x0005e20000100800 */
[----:B-1----:R-:W-:Y:S01]  /*28710*/  LEA R13, P2, R39, R2, 0x2 ;  /* 0x00000002270d7211 */ /* 0x002fe200078410ff */
[----:B------:R-:W-:Y:S01]  /*28720*/  IMAD R41, R41, c[0x0][0x190], RZ ;  /* 0x0000640029297a24 */ /* 0x000fe200078e02ff */
[----:B--2---:R-:W-:-:S03]  /*28730*/  LEA.HI.X.SX32 R14, R29, R0, 0x2, P5 ;  /* 0x000000001d0e7211 */ /* 0x004fc600028f16ff */
[----:B------:R1:W-:Y:S01]  /*28740*/  STL [R1+0x1ae8], R13 ;  /* 0x001ae80d01007387 */ /* 0x0003e20000100800 */
[----:B------:R-:W-:-:S03]  /*28750*/  LEA R36, P5, R40, R2, 0x2 ;  /* 0x0000000228247211 */ /* 0x000fc600078a10ff */
[----:B------:R2:W-:Y:S01]  /*28760*/  STL [R1+0x1adc], R14 ;  /* 0x001adc0e01007387 */ /* 0x0005e20000100800 */
[-C--:B------:R-:W-:Y:S02]  /*28770*/  LEA.HI.X.SX32 R37, R40, R0.reuse, 0x2, P5 ;  /* 0x0000000028257211 */ /* 0x080fe400028f16ff */
[----:B-1----:R-:W-:Y:S02]  /*28780*/  LEA.HI.X.SX32 R13, R39, R0, 0x2, P2 ;  /* 0x00000000270d7211 */ /* 0x002fe400010f16ff */
[-C--:B--2---:R-:W-:Y:S01]  /*28790*/  LEA R14, P2, R42, R2.reuse, 0x2 ;  /* 0x000000022a0e7211 */ /* 0x084fe200078410ff */
[----:B------:R-:W-:Y:S01]  /*287a0*/  IMAD R38, R152, c[0x0][0x190], RZ ;  /* 0x0000640098267a24 */ /* 0x000fe200078e02ff */
[C---:B------:R-:W-:Y:S02]  /*287b0*/  LEA R20, P5, R41.reuse, R2, 0x2 ;  /* 0x0000000229147211 */ /* 0x040fe400078a10ff */
[-C--:B------:R-:W-:Y:S01]  /*287c0*/  LEA.HI.X.SX32 R15, R42, R0.reuse, 0x2, P2 ;  /* 0x000000002a0f7211 */ /* 0x080fe200010f16ff */
[----:B------:R-:W-:Y:S01]  /*287d0*/  STL [R1+0x1ad8], R13 ;  /* 0x001ad80d01007387 */ /* 0x000fe20000100800 */
[----:B------:R-:W-:Y:S01]  /*287e0*/  LEA.HI.X.SX32 R21, R41, R0, 0x2, P5 ;  /* 0x0000000029157211 */ /* 0x000fe200028f16ff */
[----:B------:R-:W-:-:S02]  /*287f0*/  IMAD R35, R153, c[0x0][0x190], RZ ;  /* 0x0000640099237a24 */ /* 0x000fc400078e02ff */
[----:B------:R-:W-:Y:S04]  /*28800*/  STL.64 [R1+0x29b8], R36 ;  /* 0x0029b82401007387 */ /* 0x000fe80000100a00 */
[----:B------:R1:W-:Y:S01]  /*28810*/  STL.64 [R1+0x960], R14 ;  /* 0x0009600e01007387 */ /* 0x0003e20000100a00 */
[----:B------:R-:W-:-:S03]  /*28820*/  IMAD R34, R154, c[0x0][0x190], RZ ;  /* 0x000064009a227a24 */ /* 0x000fc600078e02ff */
[----:B------:R2:W-:Y:S01]  /*28830*/  STL.64 [R1+0x5e0], R20 ;  /* 0x0005e01401007387 */ /* 0x0005e20000100a00 */
[CC--:B-1----:R-:W-:Y:S02]  /*28840*/  LEA R14, P2, R38.reuse, R2.reuse, 0x2 ;  /* 0x00000002260e7211 */ /* 0x0c2fe400078410ff */
[----:B--2---:R-:W-:Y:S02]  /*28850*/  LEA R20, P5, R35, R2, 0x2 ;  /* 0x0000000223147211 */ /* 0x004fe400078a10ff */
[-C--:B------:R-:W-:Y:S01]  /*28860*/  LEA.HI.X.SX32 R15, R38, R0.reuse, 0x2, P2 ;  /* 0x00000000260f7211 */ /* 0x080fe200010f16ff */
[----:B------:R-:W-:Y:S01]  /*28870*/  IMAD R33, R155, c[0x0][0x190], RZ ;  /* 0x000064009b217a24 */ /* 0x000fe200078e02ff */
[----:B------:R-:W-:Y:S01]  /*28880*/  LEA.HI.X.SX32 R21, R35, R0, 0x2, P5 ;  /* 0x0000000023157211 */ /* 0x000fe200028f16ff */
[----:B------:R-:W-:Y:S02]  /*28890*/  IMAD R32, R156, c[0x0][0x190], RZ ;  /* 0x000064009c207a24 */ /* 0x000fe400078e02ff */
[----:B------:R1:W-:Y:S01]  /*288a0*/  STL.64 [R1+0x4c8], R14 ;  /* 0x0004c80e01007387 */ /* 0x0003e20000100a00 */
[----:B------:R-:W-:-:S03]  /*288b0*/  IMAD R31, R157, c[0x0][0x190], RZ ;  /* 0x000064009d1f7a24 */ /* 0x000fc600078e02ff */
[----:B------:R2:W-:Y:S01]  /*288c0*/  STL.64 [R1+0x378], R20 ;  /* 0x0003781401007387 */ /* 0x0005e20000100a00 */
[----:B------:R-:W-:Y:S01]  /*288d0*/  IMAD R30, R158, c[0x0][0x190], RZ ;  /* 0x000064009e1e7a24 */ /* 0x000fe200078e02ff */
[CC--:B-1----:R-:W-:Y:S02]  /*288e0*/  LEA R14, P2, R34.reuse, R2.reuse, 0x2 ;  /* 0x00000002220e7211 */ /* 0x0c2fe400078410ff */
[C---:B--2---:R-:W-:Y:S02]  /*288f0*/  LEA R20, P5, R33.reuse, R2, 0x2 ;  /* 0x0000000221147211 */ /* 0x044fe400078a10ff */
[----:B------:R-:W-:Y:S02]  /*28900*/  LEA.HI.X.SX32 R15, R34, R0, 0x2, P2 ;  /* 0x00000000220f7211 */ /* 0x000fe400010f16ff */
[----:B------:R-:W-:Y:S02]  /*28910*/  LEA R228, P2, R32, R2, 0x2 ;  /* 0x0000000220e47211 */ /* 0x000fe400078410ff */
[----:B------:R-:W-:-:S02]  /*28920*/  LEA.HI.X.SX32 R21, R33, R0, 0x2, P5 ;  /* 0x0000000021157211 */ /* 0x000fc400028f16ff */
[----:B------:R-:W-:Y:S02]  /*28930*/  LEA R34, P5, R31, R2, 0x2 ;  /* 0x000000021f227211 */ /* 0x000fe400078a10ff */
[----:B------:R-:W-:Y:S01]  /*28940*/  LEA.HI.X.SX32 R229, R32, R0, 0x2, P2 ;  /* 0x0000000020e57211 */ /* 0x000fe200010f16ff */
[----:B------:R-:W-:Y:S01]  /*28950*/  IMAD R12, R159, c[0x0][0x190], RZ ;  /* 0x000064009f0c7a24 */ /* 0x000fe200078e02ff */
[----:B------:R-:W-:Y:S01]  /*28960*/  LEA R22, P2, R30, R2, 0x2 ;  /* 0x000000021e167211 */ /* 0x000fe200078410ff */
[----:B------:R-:W-:Y:S01]  /*28970*/  STL.64 [R1+0x2a8], R14 ;  /* 0x0002a80e01007387 */ /* 0x000fe20000100a00 */
[-C--:B------:R-:W-:Y:S01]  /*28980*/  LEA.HI.X.SX32 R35, R31, R0.reuse, 0x2, P5 ;  /* 0x000000001f237211 */ /* 0x080fe200028f16ff */
[----:B------:R-:W-:Y:S01]  /*28990*/  IMAD R11, R160, c[0x0][0x190], RZ ;  /* 0x00006400a00b7a24 */ /* 0x000fe200078e02ff */
[----:B------:R-:W-:Y:S01]  /*289a0*/  LEA.HI.X.SX32 R23, R30, R0, 0x2, P2 ;  /* 0x000000001e177211 */ /* 0x000fe200010f16ff */
[----:B------:R-:W-:Y:S04]  /*289b0*/  STL.64 [R1+0x29c0], R228 ;  /* 0x0029c0e401007387 */ /* 0x000fe80000100a00 */
[----:B------:R1:W-:Y:S01]  /*289c0*/  STL.64 [R1+0x78], R20 ;  /* 0x0000781401007387 */ /* 0x0003e20000100a00 */
[----:B------:R-:W-:-:S03]  /*289d0*/  IMAD R10, R161, c[0x0][0x190], RZ ;  /* 0x00006400a10a7a24 */ /* 0x000fc600078e02ff */
[----:B------:R-:W-:Y:S04]  /*289e0*/  STL.64 [R1+0x29c8], R34 ;  /* 0x0029c82201007387 */ /* 0x000fe80000100a00 */
[----:B------:R2:W-:Y:S01]  /*289f0*/  STL.64 [R1+0x958], R22 ;  /* 0x0009581601007387 */ /* 0x0005e20000100a00 */
[----:B-1----:R-:W-:-:S04]  /*28a00*/  LEA R20, P5, R12, R2, 0x2 ;  /* 0x000000020c147211 */ /* 0x002fc800078a10ff */
[----:B------:R-:W-:Y:S02]  /*28a10*/  LEA.HI.X.SX32 R21, R12, R0, 0x2, P5 ;  /* 0x000000000c157211 */ /* 0x000fe400028f16ff */
[C---:B--2---:R-:W-:Y:S01]  /*28a20*/  LEA R22, P2, R11.reuse, R2, 0x2 ;  /* 0x000000020b167211 */ /* 0x044fe200078410ff */
[----:B------:R-:W-:Y:S02]  /*28a30*/  IMAD R9, R162, c[0x0][0x190], RZ ;  /* 0x00006400a2097a24 */ /* 0x000fe400078e02ff */
[----:B------:R1:W-:Y:S01]  /*28a40*/  STL.64 [R1+0x5d8], R20 ;  /* 0x0005d81401007387 */ /* 0x0003e20000100a00 */
[----:B------:R-:W-:Y:S01]  /*28a50*/  LEA.HI.X.SX32 R23, R11, R0, 0x2, P2 ;  /* 0x000000000b177211 */ /* 0x000fe200010f16ff */
[----:B------:R-:W-:Y:S02]  /*28a60*/  IMAD R7, R164, c[0x0][0x190], RZ ;  /* 0x00006400a4077a24 */ /* 0x000fe400078e02ff */
[----:B------:R-:W-:Y:S02]  /*28a70*/  IMAD R8, R163, c[0x0][0x190], RZ ;  /* 0x00006400a3087a24 */ /* 0x000fe400078e02ff */
[----:B------:R2:W-:Y:S01]  /*28a80*/  STL.64 [R1+0x4c0], R22 ;  /* 0x0004c01601007387 */ /* 0x0005e20000100a00 */
[----:B-1----:R-:W-:-:S04]  /*28a90*/  LEA R20, P5, R10, R2, 0x2 ;  /* 0x000000020a147211 */ /* 0x002fc800078a10ff */
[----:B------:R-:W-:Y:S02]  /*28aa0*/  LEA.HI.X.SX32 R21, R10, R0, 0x2, P5 ;  /* 0x000000000a157211 */ /* 0x000fe400028f16ff */
[----:B--2---:R-:W-:-:S03]  /*28ab0*/  LEA R22, P2, R9, R2, 0x2 ;  /* 0x0000000209167211 */ /* 0x004fc600078410ff */
[----:B------:R1:W-:Y:S01]  /*28ac0*/  STL.64 [R1+0x370], R20 ;  /* 0x0003701401007387 */ /* 0x0003e20000100a00 */
[----:B------:R-:W-:Y:S02]  /*28ad0*/  LEA.HI.X.SX32 R23, R9, R0, 0x2, P2 ;  /* 0x0000000009177211 */ /* 0x000fe400010f16ff */
[----:B------:R-:W-:Y:S01]  /*28ae0*/  LEA R222, P2, R7, R2, 0x2 ;  /* 0x0000000207de7211 */ /* 0x000fe200078410ff */
[----:B------:R-:W-:-:S03]  /*28af0*/  IMAD R6, R165, c[0x0][0x190], RZ ;  /* 0x00006400a5067a24 */ /* 0x000fc600078e02ff */
[----:B------:R-:W-:Y:S02]  /*28b00*/  LEA.HI.X.SX32 R223, R7, R0, 0x2, P2 ;  /* 0x0000000007df7211 */ /* 0x000fe400010f16ff */
[----:B-1----:R-:W-:Y:S01]  /*28b10*/  LEA R20, P5, R8, R2, 0x2 ;  /* 0x0000000208147211 */ /* 0x002fe200078a10ff */
[----:B------:R-:W-:-:S03]  /*28b20*/  IMAD R3, R166, c[0x0][0x190], RZ ;  /* 0x00006400a6037a24 */ /* 0x000fc600078e02ff */
[----:B------:R-:W-:Y:S01]  /*28b30*/  LEA.HI.X.SX32 R21, R8, R0, 0x2, P5 ;  /* 0x0000000008157211 */ /* 0x000fe200028f16ff */
[----:B------:R-:W-:Y:S01]  /*28b40*/  STL.64 [R1+0x2a0], R22 ;  /* 0x0002a01601007387 */ /* 0x000fe20000100a00 */
[----:B------:R-:W-:-:S03]  /*28b50*/  LEA R32, P5, R6, R2, 0x2 ;  /* 0x0000000206207211 */ /* 0x000fc600078a10ff */
[----:B------:R-:W-:Y:S04]  /*28b60*/  STL.64 [R1+0x29d0], R222 ;  /* 0x0029d0de01007387 */ /* 0x000fe80000100a00 */
[----:B------:R1:W-:Y:S01]  /*28b70*/  STL.64 [R1+0x70], R20 ;  /* 0x0000701401007387 */ /* 0x0003e20000100a00 */
[----:B------:R-:W-:Y:S01]  /*28b80*/  LEA.HI.X.SX32 R33, R6, R0, 0x2, P5 ;  /* 0x0000000006217211 */ /* 0x000fe200028f16ff */
[----:B------:R-:W-:Y:S02]  /*28b90*/  IMAD R18, R167, c[0x0][0x190], RZ ;  /* 0x00006400a7127a24 */ /* 0x000fe400078e02ff */
[----:B------:R-:W-:Y:S01]  /*28ba0*/  IMAD R17, R168, c[0x0][0x190], RZ ;  /* 0x00006400a8117a24 */ /* 0x000fe200078e02ff */
[----:B-1----:R-:W-:-:S04]  /*28bb0*/  LEA R20, P2, R3, R2, 0x2 ;  /* 0x0000000203147211 */ /* 0x002fc800078410ff */
[----:B------:R-:W-:Y:S01]  /*28bc0*/  LEA.HI.X.SX32 R21, R3, R0, 0x2, P2 ;  /* 0x0000000003157211 */ /* 0x000fe200010f16ff */
[----:B------:R-:W-:Y:S01]  /*28bd0*/  STL.64 [R1+0x29d8], R32 ;  /* 0x0029d82001007387 */ /* 0x000fe20000100a00 */
[----:B------:R-:W-:-:S03]  /*28be0*/  LEA R22, P5, R18, R2, 0x2 ;  /* 0x0000000212167211 */ /* 0x000fc600078a10ff */
[----:B------:R1:W-:Y:S01]  /*28bf0*/  STL.64 [R1+0x950], R20 ;  /* 0x0009501401007387 */ /* 0x0003e20000100a00 */
[----:B------:R-:W-:Y:S01]  /*28c00*/  LEA.HI.X.SX32 R23, R18, R0, 0x2, P5 ;  /* 0x0000000012177211 */ /* 0x000fe200028f16ff */
[----:B------:R-:W-:Y:S02]  /*28c10*/  IMAD R15, R170, c[0x0][0x190], RZ ;  /* 0x00006400aa0f7a24 */ /* 0x000fe400078e02ff */
[----:B------:R-:W-:Y:S01]  /*28c20*/  IMAD R16, R169, c[0x0][0x190], RZ ;  /* 0x00006400a9107a24 */ /* 0x000fe200078e02ff */
[----:B-1----:R-:W-:-:S04]  /*28c30*/  LEA R20, P2, R17, R2, 0x2 ;  /* 0x0000000211147211 */ /* 0x002fc800078410ff */
[----:B------:R-:W-:Y:S01]  /*28c40*/  LEA.HI.X.SX32 R21, R17, R0, 0x2, P2 ;  /* 0x0000000011157211 */ /* 0x000fe200010f16ff */
[----:B------:R1:W-:Y:S01]  /*28c50*/  STL.64 [R1+0x5d0], R22 ;  /* 0x0005d01601007387 */ /* 0x0003e20000100a00 */
[----:B------:R-:W-:-:S03]  /*28c60*/  IMAD R13, R172, c[0x0][0x190], RZ ;  /* 0x00006400ac0d7a24 */ /* 0x000fc600078e02ff */
[----:B------:R2:W-:Y:S01]  /*28c70*/  STL.64 [R1+0x498], R20 ;  /* 0x0004981401007387 */ /* 0x0005e20000100a00 */
[----:B------:R-:W-:Y:S01]  /*28c80*/  IMAD R14, R171, c[0x0][0x190], RZ ;  /* 0x00006400ab0e7a24 */ /* 0x000fe200078e02ff */
[CC--:B-1----:R-:W-:Y:S02]  /*28c90*/  LEA R22, P5, R16.reuse, R2.reuse, 0x2 ;  /* 0x0000000210167211 */ /* 0x0c2fe400078a10ff */
[C---:B--2---:R-:W-:Y:S02]  /*28ca0*/  LEA R20, P2, R15.reuse, R2, 0x2 ;  /* 0x000000020f147211 */ /* 0x044fe400078410ff */
[-C--:B------:R-:W-:Y:S02]  /*28cb0*/  LEA.HI.X.SX32 R23, R16, R0.reuse, 0x2, P5 ;  /* 0x0000000010177211 */ /* 0x080fe400028f16ff */
[----:B------:R-:W-:Y:S02]  /*28cc0*/  LEA.HI.X.SX32 R21, R15, R0, 0x2, P2 ;  /* 0x000000000f157211 */ /* 0x000fe400010f16ff */
[----:B------:R-:W-:-:S02]  /*28cd0*/  LEA R220, P2, R13, R2, 0x2 ;  /* 0x000000020ddc7211 */ /* 0x000fc400078410ff */
[----:B------:R-:W-:Y:S01]  /*28ce0*/  LEA R18, P5, R14, R2, 0x2 ;  /* 0x000000020e127211 */ /* 0x000fe200078a10ff */
[----:B------:R-:W-:Y:S01]  /*28cf0*/  IMAD R11, R173, c[0x0][0x190], RZ ;  /* 0x00006400ad0b7a24 */ /* 0x000fe200078e02ff */
[-C--:B------:R-:W-:Y:S01]  /*28d00*/  LEA.HI.X.SX32 R221, R13, R0.reuse, 0x2, P2 ;  /* 0x000000000ddd7211 */ /* 0x080fe200010f16ff */
[----:B------:R-:W-:Y:S01]  /*28d10*/  IMAD R9, R174, c[0x0][0x190], RZ ;  /* 0x00006400ae097a24 */ /* 0x000fe200078e02ff */
[----:B------:R-:W-:Y:S01]  /*28d20*/  LEA.HI.X.SX32 R19, R14, R0, 0x2, P5 ;  /* 0x000000000e137211 */ /* 0x000fe200028f16ff */
[----:B------:R-:W-:Y:S01]  /*28d30*/  STL.64 [R1+0x368], R22 ;  /* 0x0003681601007387 */ /* 0x000fe20000100a00 */
[----:B------:R-:W-:Y:S01]  /*28d40*/  IMAD R7, R175, c[0x0][0x190], RZ ;  /* 0x00006400af077a24 */ /* 0x000fe200078e02ff */
[----:B------:R-:W-:Y:S02]  /*28d50*/  LEA R30, P5, R11, R2, 0x2 ;  /* 0x000000020b1e7211 */ /* 0x000fe400078a10ff */
[----:B------:R-:W-:Y:S01]  /*28d60*/  STL.64 [R1+0x298], R20 ;  /* 0x0002981401007387 */ /* 0x000fe20000100a00 */
[----:B------:R-:W-:-:S03]  /*28d70*/  IMAD R3, R176, c[0x0][0x190], RZ ;  /* 0x00006400b0037a24 */ /* 0x000fc600078e02ff */
[----:B------:R-:W-:Y:S01]  /*28d80*/  STL.64 [R1+0x29e0], R220 ;  /* 0x0029e0dc01007387 */ /* 0x000fe20000100a00 */
[----:B------:R-:W-:-:S03]  /*28d90*/  LEA.HI.X.SX32 R31, R11, R0, 0x2, P5 ;  /* 0x000000000b1f7211 */ /* 0x000fc600028f16ff */
[----:B------:R1:W-:Y:S01]  /*28da0*/  STL.64 [R1+0x68], R18 ;  /* 0x0000681201007387 */ /* 0x0003e20000100a00 */
[----:B------:R-:W-:Y:S01]  /*28db0*/  IMAD R8, R177, c[0x0][0x190], RZ ;  /* 0x00006400b1087a24 */ /* 0x000fe200078e02ff */
[----:B------:R-:W-:-:S04]  /*28dc0*/  LEA R16, P5, R7, R2, 0x2 ;  /* 0x0000000207107211 */ /* 0x000fc800078a10ff */
[----:B------:R-:W-:Y:S02]  /*28dd0*/  LEA.HI.X.SX32 R17, R7, R0, 0x2, P5 ;  /* 0x0000000007117211 */ /* 0x000fe400028f16ff */
[----:B-1----:R-:W-:-:S04]  /*28de0*/  LEA R18, P2, R9, R2, 0x2 ;  /* 0x0000000209127211 */ /* 0x002fc800078410ff */
[----:B------:R-:W-:Y:S02]  /*28df0*/  LEA.HI.X.SX32 R19, R9, R0, 0x2, P2 ;  /* 0x0000000009137211 */ /* 0x000fe400010f16ff */
[CC--:B------:R-:W-:Y:S02]  /*28e00*/  LEA R14, P2, R3.reuse, R2.reuse, 0x2 ;  /* 0x00000002030e7211 */ /* 0x0c0fe400078410ff */
[----:B------:R-:W-:Y:S02]  /*28e10*/  LEA R12, P5, R8, R2, 0x2 ;  /* 0x00000002080c7211 */ /* 0x000fe400078a10ff */
[-C--:B------:R-:W-:Y:S01]  /*28e20*/  LEA.HI.X.SX32 R15, R3, R0.reuse, 0x2, P2 ;  /* 0x00000000030f7211 */ /* 0x080fe200010f16ff */
[----:B------:R-:W-:Y:S01]  /*28e30*/  IMAD R6, R178, c[0x0][0x190], RZ ;  /* 0x00006400b2067a24 */ /* 0x000fe200078e02ff */
[----:B------:R-:W-:Y:S01]  /*28e40*/  LEA.HI.X.SX32 R13, R8, R0, 0x2, P5 ;  /* 0x00000000080d7211 */ /* 0x000fe200028f16ff */
[----:B------:R-:W-:Y:S01]  /*28e50*/  IMAD R10, R179, c[0x0][0x190], RZ ;  /* 0x00006400b30a7a24 */ /* 0x000fe200078e02ff */
[----:B------:R-:W-:Y:S01]  /*28e60*/  STL.64 [R1+0x948], R18 ;  /* 0x0009481201007387 */ /* 0x000fe20000100a00 */
[----:B------:R-:W-:-:S03]  /*28e70*/  IMAD R3, R181, c[0x0][0x190], RZ ;  /* 0x00006400b5037a24 */ /* 0x000fc600078e02ff */
[----:B------:R1:W-:Y:S04]  /*28e80*/  STL.64 [R1+0x490], R14 ;  /* 0x0004900e01007387 */ /* 0x0003e80000100a00 */
[----:B------:R-:W-:Y:S04]  /*28e90*/  STL.64 [R1+0x5c8], R16 ;  /* 0x0005c81001007387 */ /* 0x000fe80000100a00 */
[----:B------:R2:W-:Y:S01]  /*28ea0*/  STL.64 [R1+0x360], R12 ;  /* 0x0003600c01007387 */ /* 0x0005e20000100a00 */
[----:B-1----:R-:W-:-:S04]  /*28eb0*/  LEA R14, P2, R6, R2, 0x2 ;  /* 0x00000002060e7211 */ /* 0x002fc800078410ff */
[----:B------:R-:W-:Y:S02]  /*28ec0*/  LEA.HI.X.SX32 R15, R6, R0, 0x2, P2 ;  /* 0x00000000060f7211 */ /* 0x000fe400010f16ff */
[----:B--2---:R-:W-:-:S04]  /*28ed0*/  LEA R12, P5, R10, R2, 0x2 ;  /* 0x000000020a0c7211 */ /* 0x004fc800078a10ff */
[----:B------:R-:W-:Y:S02]  /*28ee0*/  LEA.HI.X.SX32 R13, R10, R0, 0x2, P5 ;  /* 0x000000000a0d7211 */ /* 0x000fe400028f16ff */
[C---:B------:R-:W-:Y:S01]  /*28ef0*/  LEA R28, P5, R3.reuse, R2, 0x2 ;  /* 0x00000002031c7211 */ /* 0x040fe200078a10ff */
[----:B------:R-:W-:Y:S03]  /*28f00*/  STL.64 [R1+0x290], R14 ;  /* 0x0002900e01007387 */ /* 0x000fe60000100a00 */
[----:B------:R-:W-:Y:S01]  /*28f10*/  LEA.HI.X.SX32 R29, R3, R0, 0x2, P5 ;  /* 0x00000000031d7211 */ /* 0x000fe200028f16ff */
[----:B------:R1:W-:Y:S01]  /*28f20*/  STL.64 [R1+0x60], R12 ;  /* 0x0000600c01007387 */ /* 0x0003e20000100a00 */
[----:B------:R-:W-:-:S03]  /*28f30*/  ISETP.GE.AND P5, PT, R100, c[0x0][0x180], PT ;  /* 0x0000600064007a0c */ /* 0x000fc60003fa6270 */
[----:B------:R-:W2:Y:S01]  /*28f40*/  LDL.LU R100, [R1+0x200] ;  /* 0x0002000001647983 */ /* 0x000ea20000300800 */
[----:B------:R-:W-:Y:S02]  /*28f50*/  IMAD R9, R180, c[0x0][0x190], RZ ;  /* 0x00006400b4097a24 */ /* 0x000fe400078e02ff */
[----:B------:R-:W-:Y:S01]  /*28f60*/  IMAD R6, R182, c[0x0][0x190], RZ ;  /* 0x00006400b6067a24 */ /* 0x000fe200078e02ff */
[----:B------:R-:W-:Y:S02]  /*28f70*/  IADD3 R95, R103, 0x7f, RZ ;  /* 0x0000007f675f7810 */ /* 0x000fe40007ffe0ff */
[-C--:B------:R-:W-:Y:S02]  /*28f80*/  LEA R218, P2, R9, R2.reuse, 0x2 ;  /* 0x0000000209da7211 */ /* 0x080fe400078410ff */
[----:B------:R-:W-:Y:S01]  /*28f90*/  LEA R10, P6, R6, R2, 0x2 ;  /* 0x00000002060a7211 */ /* 0x000fe200078c10ff */
[----:B------:R-:W-:Y:S01]  /*28fa0*/  IMAD R7, R183, c[0x0][0x190], RZ ;  /* 0x00006400b7077a24 */ /* 0x000fe200078e02ff */
[-C--:B------:R-:W-:Y:S01]  /*28fb0*/  LEA.HI.X.SX32 R219, R9, R0.reuse, 0x2, P2 ;  /* 0x0000000009db7211 */ /* 0x080fe200010f16ff */
[----:B------:R-:W-:Y:S01]  /*28fc0*/  IMAD R8, R184, c[0x0][0x190], RZ ;  /* 0x00006400b8087a24 */ /* 0x000fe200078e02ff */
[----:B------:R-:W-:-:S02]  /*28fd0*/  LEA.HI.X.SX32 R11, R6, R0, 0x2, P6 ;  /* 0x00000000060b7211 */ /* 0x000fc400030f16ff */
[----:B------:R-:W-:Y:S02]  /*28fe0*/  ISETP.GT.AND P2, PT, R95, 0x7f, PT ;  /* 0x0000007f5f00780c */ /* 0x000fe40003f44270 */
[C---:B-1----:R-:W-:Y:S01]  /*28ff0*/  LEA R12, P6, R7.reuse, R2, 0x2 ;  /* 0x00000002070c7211 */ /* 0x042fe200078c10ff */
[----:B------:R1:W-:Y:S01]  /*29000*/  STL.64 [R1+0x940], R10 ;  /* 0x0009400a01007387 */ /* 0x0003e20000100a00 */
[----:B------:R-:W-:Y:S02]  /*29010*/  SEL R3, RZ, 0x4, !P2 ;  /* 0x00000004ff037807 */ /* 0x000fe40005000000 */
[----:B------:R-:W-:Y:S01]  /*29020*/  LEA.HI.X.SX32 R13, R7, R0, 0x2, P6 ;  /* 0x00000000070d7211 */ /* 0x000fe200030f16ff */
[----:B------:R-:W-:Y:S02]  /*29030*/  IMAD R91, R101, 0x1bc, RZ ;  /* 0x000001bc655b7824 */ /* 0x000fe400078e02ff */
[----:B------:R-:W-:Y:S01]  /*29040*/  IMAD R9, R185, c[0x0][0x190], RZ ;  /* 0x00006400b9097a24 */ /* 0x000fe200078e02ff */
[----:B-1----:R-:W-:-:S04]  /*29050*/  LEA R10, P2, R8, R2, 0x2 ;  /* 0x00000002080a7211 */ /* 0x002fc800078410ff */
[----:B------:R-:W-:Y:S01]  /*29060*/  LEA.HI.X.SX32 R11, R8, R0, 0x2, P2 ;  /* 0x00000000080b7211 */ /* 0x000fe200010f16ff */
[----:B------:R1:W-:Y:S01]  /*29070*/  STL.64 [R1+0x5c0], R12 ;  /* 0x0005c00c01007387 */ /* 0x0003e20000100a00 */
[----:B------:R-:W-:Y:S01]  /*29080*/  IMAD R93, R101, 0x6f, RZ ;  /* 0x0000006f655d7824 */ /* 0x000fe200078e02ff */
[----:B------:R-:W-:Y:S02]  /*29090*/  SEL R3, R3, RZ, !P5 ;  /* 0x000000ff03037207 */ /* 0x000fe40006800000 */
[----:B------:R3:W-:Y:S01]  /*290a0*/  STL.64 [R1+0x468], R10 ;  /* 0x0004680a01007387 */ /* 0x0007e20000100a00 */
[----:B------:R-:W-:Y:S01]  /*290b0*/  IMAD R6, R186, c[0x0][0x190], RZ ;  /* 0x00006400ba067a24 */ /* 0x000fe200078e02ff */
[----:B-1----:R-:W-:Y:S02]  /*290c0*/  IADD3 R12, P5, R91, R4, RZ ;  /* 0x000000045b0c7210 */ /* 0x002fe40007fbe0ff */
[----:B---3--:R-:W-:Y:S02]  /*290d0*/  LEA R10, P2, R9, R2, 0x2 ;  /* 0x00000002090a7211 */ /* 0x008fe400078410ff */
[----:B------:R-:W-:-:S02]  /*290e0*/  LEA.HI.X.SX32 R13, R93, R5, 0x2, P5 ;  /* 0x000000055d0d7211 */ /* 0x000fc400028f16ff */
[----:B------:R-:W-:Y:S02]  /*290f0*/  LEA.HI.X.SX32 R11, R9, R0, 0x2, P2 ;  /* 0x00000000090b7211 */ /* 0x000fe400010f16ff */
[----:B------:R-:W-:Y:S01]  /*29100*/  ISETP.NE.U32.AND P2, PT, R3, RZ, PT ;  /* 0x000000ff0300720c */ /* 0x000fe20003f45070 */
[----:B------:R-:W-:Y:S01]  /*29110*/  IMAD R3, R187, c[0x0][0x190], RZ ;  /* 0x00006400bb037a24 */ /* 0x000fe200078e02ff */
[----:B------:R-:W-:Y:S01]  /*29120*/  STL.64 [R1+0x9b0], R12 ;  /* 0x0009b00c01007387 */ /* 0x000fe20000100a00 */
[----:B------:R-:W-:-:S03]  /*29130*/  IMAD R7, R188, c[0x0][0x190], RZ ;  /* 0x00006400bc077a24 */ /* 0x000fc600078e02ff */
[----:B------:R1:W-:Y:S04]  /*29140*/  STL.64 [R1+0x358], R10 ;  /* 0x0003580a01007387 */ /* 0x0003e80000100a00 */
[----:B------:R3:W-:Y:S01]  /*29150*/  LDGSTS.E [R94+0x4de00], [R12.64], !P3 ;  /* 0x4de000000c5e7fae */ /* 0x0007e2000d921846 */
[CC--:B------:R-:W-:Y:S02]  /*29160*/  LEA R8, P3, R3.reuse, R2.reuse, 0x2 ;  /* 0x0000000203087211 */ /* 0x0c0fe400078610ff */
[C---:B-1----:R-:W-:Y:S02]  /*29170*/  LEA R10, P6, R6.reuse, R2, 0x2 ;  /* 0x00000002060a7211 */ /* 0x042fe400078c10ff */
[-C--:B------:R-:W-:Y:S02]  /*29180*/  LEA.HI.X.SX32 R9, R3, R0.reuse, 0x2, P3 ;  /* 0x0000000003097211 */ /* 0x080fe400018f16ff */
[----:B------:R-:W-:Y:S01]  /*29190*/  LEA.HI.X.SX32 R11, R6, R0, 0x2, P6 ;  /* 0x00000000060b7211 */ /* 0x000fe200030f16ff */
[----:B------:R-:W-:Y:S01]  /*291a0*/  IMAD R6, R189, c[0x0][0x190], RZ ;  /* 0x00006400bd067a24 */ /* 0x000fe200078e02ff */
[----:B------:R-:W-:Y:S01]  /*291b0*/  LEA R216, P3, R7, R2, 0x2 ;  /* 0x0000000207d87211 */ /* 0x000fe200078610ff */
[----:B------:R-:W-:-:S03]  /*291c0*/  IMAD R3, R190, c[0x0][0x190], RZ ;  /* 0x00006400be037a24 */ /* 0x000fc600078e02ff */
[----:B------:R-:W-:Y:S02]  /*291d0*/  LEA.HI.X.SX32 R217, R7, R0, 0x2, P3 ;  /* 0x0000000007d97211 */ /* 0x000fe400018f16ff */
[C---:B------:R-:W-:Y:S01]  /*291e0*/  LEA R26, P3, R6.reuse, R2, 0x2 ;  /* 0x00000002061a7211 */ /* 0x040fe200078610ff */
[----:B------:R1:W-:Y:S01]  /*291f0*/  STL.64 [R1+0x288], R10 ;  /* 0x0002880a01007387 */ /* 0x0003e20000100a00 */
[----:B------:R-:W-:Y:S02]  /*29200*/  IMAD R7, R191, c[0x0][0x190], RZ ;  /* 0x00006400bf077a24 */ /* 0x000fe400078e02ff */
[----:B------:R-:W-:Y:S01]  /*29210*/  LEA.HI.X.SX32 R27, R6, R0, 0x2, P3 ;  /* 0x00000000061b7211 */ /* 0x000fe200018f16ff */
[----:B------:R-:W-:Y:S01]  /*29220*/  IMAD R6, R192, c[0x0][0x190], RZ ;  /* 0x00006400c0067a24 */ /* 0x000fe200078e02ff */
[----:B-1----:R-:W-:-:S04]  /*29230*/  LEA R10, P3, R3, R2, 0x2 ;  /* 0x00000002030a7211 */ /* 0x002fc800078610ff */
[----:B------:R-:W-:Y:S02]  /*29240*/  LEA.HI.X.SX32 R11, R3, R0, 0x2, P3 ;  /* 0x00000000030b7211 */ /* 0x000fe400018f16ff */
[C---:B---3--:R-:W-:Y:S01]  /*29250*/  LEA R12, P3, R7.reuse, R2, 0x2 ;  /* 0x00000002070c7211 */ /* 0x048fe200078610ff */
[----:B------:R1:W-:Y:S03]  /*29260*/  STL.64 [R1+0x58], R8 ;  /* 0x0000580801007387 */ /* 0x0003e60000100a00 */
[----:B------:R-:W-:Y:S02]  /*29270*/  LEA.HI.X.SX32 R13, R7, R0, 0x2, P3 ;  /* 0x00000000070d7211 */ /* 0x000fe400018f16ff */
[----:B------:R-:W-:Y:S01]  /*29280*/  LEA R14, P3, R6, R2, 0x2 ;  /* 0x00000002060e7211 */ /* 0x000fe200078610ff */
[----:B------:R-:W-:Y:S02]  /*29290*/  IMAD R3, R194, c[0x0][0x190], RZ ;  /* 0x00006400c2037a24 */ /* 0x000fe400078e02ff */
[----:B-1----:R-:W-:Y:S01]  /*292a0*/  IMAD R8, R193, c[0x0][0x190], RZ ;  /* 0x00006400c1087a24 */ /* 0x002fe200078e02ff */
[----:B------:R-:W-:-:S04]  /*292b0*/  LEA.HI.X.SX32 R15, R6, R0, 0x2, P3 ;  /* 0x00000000060f7211 */ /* 0x000fc800018f16ff */
[----:B------:R-:W-:Y:S01]  /*292c0*/  LEA R16, P3, R8, R2, 0x2 ;  /* 0x0000000208107211 */ /* 0x000fe200078610ff */
[----:B------:R-:W-:-:S03]  /*292d0*/  IMAD R9, R195, c[0x0][0x190], RZ ;  /* 0x00006400c3097a24 */ /* 0x000fc600078e02ff */
[----:B------:R-:W-:Y:S02]  /*292e0*/  LEA.HI.X.SX32 R17, R8, R0, 0x2, P3 ;  /* 0x0000000008117211 */ /* 0x000fe400018f16ff */
[C---:B------:R-:W-:Y:S01]  /*292f0*/  LEA R18, P3, R3.reuse, R2, 0x2 ;  /* 0x0000000203127211 */ /* 0x040fe200078610ff */
        /* <DEDUP_REMOVED lines=9> */
[----:B------:R-:W-:-:S04]  /*29390*/  LEA R24, P3, R7, R2, 0x2 ;  /* 0x0000000207187211 */ /* 0x000fc800078610ff */
[----:B------:R-:W-:Y:S02]  /*293a0*/  LEA.HI.X.SX32 R25, R7, R0, 0x2, P3 ;  /* 0x0000000007197211 */ /* 0x000fe400018f16ff */
[C---:B------:R-:W-:Y:S01]  /*293b0*/  LEA R22, P3, R11.reuse, R2, 0x2 ;  /* 0x000000020b167211 */ /* 0x040fe200078610ff */
[----:B------:R1:W-:Y:S03]  /*293c0*/  STL.64 [R1+0x5b8], R12 ;  /* 0x0005b80c01007387 */ /* 0x0003e60000100a00 */
[----:B------:R-:W-:Y:S01]  /*293d0*/  LEA.HI.X.SX32 R23, R11, R0, 0x2, P3 ;  /* 0x000000000b177211 */ /* 0x000fe200018f16ff */
[----:B------:R-:W-:Y:S04]  /*293e0*/  STL.64 [R1+0x460], R14 ;  /* 0x0004600e01007387 */ /* 0x000fe80000100a00 */
[----:B------:R-:W-:Y:S01]  /*293f0*/  STL.64 [R1+0x350], R16 ;  /* 0x0003501001007387 */ /* 0x000fe20000100a00 */
[----:B-1----:R-:W-:-:S03]  /*29400*/  IMAD R12, R199, c[0x0][0x190], RZ ;  /* 0x00006400c70c7a24 */ /* 0x002fc600078e02ff */
[----:B------:R-:W-:Y:S04]  /*29410*/  STL.64 [R1+0x280], R18 ;  /* 0x0002801201007387 */ /* 0x000fe80000100a00 */
[----:B------:R-:W-:Y:S04]  /*29420*/  STL.64 [R1+0x50], R20 ;  /* 0x0000501401007387 */ /* 0x000fe80000100a00 */
[----:B------:R1:W-:Y:S01]  /*29430*/  STL.64 [R1+0x930], R22 ;  /* 0x0009301601007387 */ /* 0x0003e20000100a00 */
[----:B------:R-:W-:Y:S01]  /*29440*/  IMAD R6, R200, c[0x0][0x190], RZ ;  /* 0x00006400c8067a24 */ /* 0x000fe200078e02ff */
[----:B-1----:R-:W-:-:S04]  /*29450*/  LEA R22, P3, R12, R2, 0x2 ;  /* 0x000000020c167211 */ /* 0x002fc800078610ff */
[----:B------:R-:W-:-:S05]  /*29460*/  LEA.HI.X.SX32 R23, R12, R0, 0x2, P3 ;  /* 0x000000000c177211 */ /* 0x000fca00018f16ff */
        /* <DEDUP_REMOVED lines=11> */
[----:B------:R-:W-:Y:S01]  /*29520*/  LEA.HI.X.SX32 R23, R14, R0, 0x2, P3 ;  /* 0x000000000e177211 */ /* 0x000fe200018f16ff */
[----:B------:R-:W-:-:S04]  /*29530*/  IMAD R15, R204, c[0x0][0x190], RZ ;  /* 0x00006400cc0f7a24 */ /* 0x000fc800078e02ff */
[----:B------:R1:W-:Y:S01]  /*29540*/  STL.64 [R1+0x278], R22 ;  /* 0x0002781601007387 */ /* 0x0003e20000100a00 */
[----:B------:R-:W-:Y:S02]  /*29550*/  IMAD R10, R212, c[0x0][0x190], RZ ;  /* 0x00006400d40a7a24 */ /* 0x000fe400078e02ff */
[----:B------:R-:W-:Y:S01]  /*29560*/  IMAD R16, R205, c[0x0][0x190], RZ ;  /* 0x00006400cd107a24 */ /* 0x000fe200078e02ff */
[----:B-1----:R-:W-:-:S04]  /*29570*/  LEA R22, P3, R8, R2, 0x2 ;  /* 0x0000000208167211 */ /* 0x002fc800078610ff */
[----:B------:R-:W-:Y:S02]  /*29580*/  LEA.HI.X.SX32 R23, R8, R0, 0x2, P3 ;  /* 0x0000000008177211 */ /* 0x000fe400018f16ff */
[----:B------:R-:W-:Y:S01]  /*29590*/  LEA R212, P3, R15, R2, 0x2 ;  /* 0x000000020fd47211 */ /* 0x000fe200078610ff */
[----:B------:R-:W-:Y:S02]  /*295a0*/  IMAD R21, R213, c[0x0][0x190], RZ ;  /* 0x00006400d5157a24 */ /* 0x000fe400078e02ff */
[----:B------:R1:W-:Y:S01]  /*295b0*/  STL.64 [R1+0x48], R22 ;  /* 0x0000481601007387 */ /* 0x0003e20000100a00 */
[----:B------:R-:W-:Y:S01]  /*295c0*/  LEA.HI.X.SX32 R213, R15, R0, 0x2, P3 ;  /* 0x000000000fd57211 */ /* 0x000fe200018f16ff */
[----:B------:R-:W-:Y:S01]  /*295d0*/  IMAD R3, R206, c[0x0][0x190], RZ ;  /* 0x00006400ce037a24 */ /* 0x000fe200078e02ff */
[----:B-1----:R-:W-:-:S04]  /*295e0*/  LEA R22, P3, R16, R2, 0x2 ;  /* 0x0000000210167211 */ /* 0x002fc800078610ff */
[----:B------:R-:W-:Y:S02]  /*295f0*/  LEA.HI.X.SX32 R23, R16, R0, 0x2, P3 ;  /* 0x0000000010177211 */ /* 0x000fe400018f16ff */
[----:B------:R-:W-:Y:S01]  /*29600*/  LEA R34, P3, R3, R2, 0x2 ;  /* 0x0000000203227211 */ /* 0x000fe200078610ff */
[----:B------:R-:W-:-:S03]  /*29610*/  IMAD R17, R207, c[0x0][0x190], RZ ;  /* 0x00006400cf117a24 */ /* 0x000fc600078e02ff */
[----:B------:R-:W-:-:S05]  /*29620*/  LEA.HI.X.SX32 R35, R3, R0, 0x2, P3 ;  /* 0x0000000003237211 */ /* 0x000fca00018f16ff */
[----:B------:R1:W-:Y:S01]  /*29630*/  STL.64 [R1+0x928], R34 ;  /* 0x0009282201007387 */ /* 0x0003e20000100a00 */
[----:B------:R-:W-:Y:S01]  /*29640*/  IMAD R18, R208, c[0x0][0x190], RZ ;  /* 0x00006400d0127a24 */ /* 0x000fe200078e02ff */
[----:B-1----:R-:W-:-:S04]  /*29650*/  LEA R34, P3, R17, R2, 0x2 ;  /* 0x0000000211227211 */ /* 0x002fc800078610ff */
[----:B------:R-:W-:Y:S01]  /*29660*/  LEA.HI.X.SX32 R35, R17, R0, 0x2, P3 ;  /* 0x0000000011237211 */ /* 0x000fe200018f16ff */
[----:B------:R-:W-:-:S04]  /*29670*/  IMAD R9, R209, c[0x0][0x190], RZ ;  /* 0x00006400d1097a24 */ /* 0x000fc800078e02ff */
[----:B------:R1:W-:Y:S01]  /*29680*/  STL.64 [R1+0x5a8], R34 ;  /* 0x0005a82201007387 */ /* 0x0003e20000100a00 */
[----:B------:R-:W-:Y:S01]  /*29690*/  IMAD R19, R210, c[0x0][0x190], RZ ;  /* 0x00006400d2137a24 */ /* 0x000fe200078e02ff */
[----:B-1----:R-:W-:-:S04]  /*296a0*/  LEA R34, P3, R18, R2, 0x2 ;  /* 0x0000000212227211 */ /* 0x002fc800078610ff */
[----:B------:R-:W-:Y:S02]  /*296b0*/  LEA.HI.X.SX32 R35, R18, R0, 0x2, P3 ;  /* 0x0000000012237211 */ /* 0x000fe400018f16ff */
[----:B------:R-:W-:-:S04]  /*296c0*/  LEA R16, P3, R9, R2, 0x2 ;  /* 0x0000000209107211 */ /* 0x000fc800078610ff */
[----:B------:R-:W-:Y:S01]  /*296d0*/  LEA.HI.X.SX32 R17, R9, R0, 0x2, P3 ;  /* 0x0000000009117211 */ /* 0x000fe200018f16ff */
[----:B------:R-:W-:Y:S04]  /*296e0*/  STL.64 [R1+0x420], R34 ;  /* 0x0004202201007387 */ /* 0x000fe80000100a00 */
[----:B------:R1:W-:Y:S01]  /*296f0*/  STL.64 [R1+0x330], R16 ;  /* 0x0003301001007387 */ /* 0x0003e20000100a00 */
[----:B------:R-:W-:Y:S01]  /*29700*/  IMAD R20, R211, c[0x0][0x190], RZ ;  /* 0x00006400d3147a24 */ /* 0x000fe200078e02ff */
[----:B-1----:R-:W-:-:S04]  /*29710*/  LEA R16, P3, R19, R2, 0x2 ;  /* 0x0000000213107211 */ /* 0x002fc800078610ff */
[----:B------:R-:W-:Y:S01]  /*29720*/  LEA.HI.X.SX32 R17, R19, R0, 0x2, P3 ;  /* 0x0000000013117211 */ /* 0x000fe200018f16ff */
[----:B------:R-:W-:-:S04]  /*29730*/  IMAD R42, R47, c[0x0][0x190], RZ ;  /* 0x000064002f2a7a24 */ /* 0x000fc800078e02ff */
[----:B------:R1:W-:Y:S01]  /*29740*/  STL.64 [R1+0x270], R16 ;  /* 0x0002701001007387 */ /* 0x0003e20000100a00 */
[----:B------:R-:W-:-:S03]  /*29750*/  IMAD R47, R62, c[0x0][0x190], RZ ;  /* 0x000064003e2f7a24 */ /* 0x000fc600078e02ff */
[----:B------:R-:W3:Y:S01]  /*29760*/  LDL.LU R107, [R1+0x228] ;  /* 0x00022800016b7983 */ /* 0x000ee20000300800 */
[----:B------:R-:W-:Y:S02]  /*29770*/  IMAD R9, R63, c[0x0][0x190], RZ ;  /* 0x000064003f097a24 */ /* 0x000fe400078e02ff */
[----:B------:R-:W-:Y:S01]  /*29780*/  IMAD R38, R43, c[0x0][0x190], RZ ;  /* 0x000064002b267a24 */ /* 0x000fe200078e02ff */
[----:B------:R-:W4:Y:S01]  /*29790*/  LDL.LU R109, [R1+0x224] ;  /* 0x00022400016d7983 */ /* 0x000f220000300800 */
[----:B-1----:R-:W-:-:S04]  /*297a0*/  LEA R16, P3, R20, R2, 0x2 ;  /* 0x0000000214107211 */ /* 0x002fc800078610ff */
[----:B------:R-:W-:Y:S02]  /*297b0*/  LEA.HI.X.SX32 R17, R20, R0, 0x2, P3 ;  /* 0x0000000014117211 */ /* 0x000fe400018f16ff */
[----:B------:R-:W-:-:S04]  /*297c0*/  LEA R62, P3, R10, R2, 0x2 ;  /* 0x000000020a3e7211 */ /* 0x000fc800078610ff */
[----:B------:R-:W-:Y:S02]  /*297d0*/  LEA.HI.X.SX32 R63, R10, R0, 0x2, P3 ;  /* 0x000000000a3f7211 */ /* 0x000fe400018f16ff */
[----:B------:R-:W-:Y:S01]  /*297e0*/  LEA R20, P3, R21, R2, 0x2 ;  /* 0x0000000215147211 */ /* 0x000fe200078610ff */
[----:B------:R1:W-:Y:S01]  /*297f0*/  STL.64 [R1+0x40], R16 ;  /* 0x0000401001007387 */ /* 0x0003e20000100a00 */
[----:B------:R-:W-:Y:S01]  /*29800*/  IADD3 R92, R103, -0x80, RZ ;  /* 0xffffff80675c7810 */ /* 0x000fe20007ffe0ff */
[----:B--2---:R-:W-:Y:S01]  /*29810*/  IMAD R117, R100, c[0x0][0x190], RZ ;  /* 0x0000640064757a24 */ /* 0x004fe200078e02ff */
[----:B------:R-:W-:Y:S01]  /*29820*/  LEA.HI.X.SX32 R21, R21, R0, 0x2, P3 ;  /* 0x0000000015157211 */ /* 0x000fe200018f16ff */
[----:B------:R-:W2:Y:S04]  /*29830*/  LDL.LU R103, [R1+0x31c] ;  /* 0x00031c0001677983 */ /* 0x000ea80000300800 */
[----:B------:R-:W2:Y:S01]  /*29840*/  LDL.LU R100, [R1+0x2bc] ;  /* 0x0002bc0001647983 */ /* 0x000ea20000300800 */
[----:B-1----:R-:W-:-:S03]  /*29850*/  LEA R16, P3, R38, R2, 0x2 ;  /* 0x0000000226107211 */ /* 0x002fc600078610ff */
[----:B------:R-:W2:Y:S01]  /*29860*/  LDL.LU R105, [R1+0x220] ;  /* 0x0002200001697983 */ /* 0x000ea20000300800 */
[----:B------:R-:W-:Y:S01]  /*29870*/  IMAD R7, R46, c[0x0][0x190], RZ ;  /* 0x000064002e077a24 */ /* 0x000fe200078e02ff */
[----:B------:R-:W-:-:S05]  /*29880*/  LEA.HI.X.SX32 R17, R38, R0, 0x2, P3 ;  /* 0x0000000026117211 */ /* 0x000fca00018f16ff */
[----:B------:R1:W-:Y:S01]  /*29890*/  STL.64 [R1+0x920], R16 ;  /* 0x0009201001007387 */ /* 0x0003e20000100a00 */
[C---:B------:R-:W-:Y:S02]  /*298a0*/  IMAD R244, R101.reuse, 0x73, RZ ;  /* 0x0000007365f47824 */ /* 0x040fe400078e02ff */
[C---:B------:R-:W-:Y:S01]  /*298b0*/  IMAD R246, R101.reuse, 0x77, RZ ;  /* 0x0000007765f67824 */ /* 0x040fe200078e02ff */
[----:B------:R-:W2:Y:S01]  /*298c0*/  LDL.LU R108, [R1+0x2b8] ;  /* 0x0002b800016c7983 */ /* 0x000ea20000300800 */
[C---:B------:R-:W-:Y:S02]  /*298d0*/  IMAD R245, R101.reuse, 0x7b, RZ ;  /* 0x0000007b65f57824 */ /* 0x040fe400078e02ff */
[----:B------:R-:W-:Y:S01]  /*298e0*/  IMAD R240, R101, 0x1cc, RZ ;  /* 0x000001cc65f07824 */ /* 0x000fe200078e02ff */
[----:B------:R-:W2:Y:S01]  /*298f0*/  LDL.LU R104, [R1+0x21c] ;  /* 0x00021c0001687983 */ /* 0x000ea20000300800 */
[----:B-1----:R-:W-:Y:S01]  /*29900*/  LEA R16, P3, R7, R2, 0x2 ;  /* 0x0000000207107211 */ /* 0x002fe200078610ff */
[----:B------:R-:W-:-:S03]  /*29910*/  IMAD R241, R101, 0x1dc, RZ ;  /* 0x000001dc65f17824 */ /* 0x000fc600078e02ff */
[----:B------:R-:W-:Y:S01]  /*29920*/  LEA.HI.X.SX32 R17, R7, R0, 0x2, P3 ;  /* 0x0000000007117211 */ /* 0x000fe200018f16ff */
[----:B------:R-:W-:Y:S02]  /*29930*/  IMAD R243, R101, 0x1ec, RZ ;  /* 0x000001ec65f37824 */ /* 0x000fe400078e02ff */
[----:B------:R-:W2:Y:S04]  /*29940*/  LDL.LU R101, [R1+0x204] ;  /* 0x0002040001657983 */ /* 0x000ea80000300800 */
[----:B------:R1:W-:Y:S04]  /*29950*/  STL.64 [R1+0x5a0], R16 ;  /* 0x0005a01001007387 */ /* 0x0003e80000100a00 */
[----:B------:R-:W2:Y:S01]  /*29960*/  LDL.LU R106, [R1+0x2b4] ;  /* 0x0002b400016a7983 */ /* 0x000ea20000300800 */
[----:B------:R-:W-:-:S02]  /*29970*/  IMAD R39, R45, c[0x0][0x190], RZ ;  /* 0x000064002d277a24 */ /* 0x000fc400078e02ff */
[----:B------:R-:W-:Y:S01]  /*29980*/  IMAD R40, R44, c[0x0][0x190], RZ ;  /* 0x000064002c287a24 */ /* 0x000fe200078e02ff */
[----:B------:R-:W2:Y:S02]  /*29990*/  LDL.LU R111, [R1+0x2b0] ;  /* 0x0002b000016f7983 */ /* 0x000ea40000300800 */
[C---:B-1----:R-:W-:Y:S02]  /*299a0*/  LEA R16, P3, R39.reuse, R2, 0x2 ;  /* 0x0000000227107211 */ /* 0x042fe400078610ff */
[----:B------:R-:W2:Y:S02]  /*299b0*/  LDL.LU R110, [R1+0x264] ;  /* 0x00026400016e7983 */ /* 0x000ea40000300800 */
[----:B------:R-:W-:-:S05]  /*299c0*/  LEA.HI.X.SX32 R17, R39, R0, 0x2, P3 ;  /* 0x0000000027117211 */ /* 0x000fca00018f16ff */
[----:B------:R1:W-:Y:S01]  /*299d0*/  STL.64 [R1+0x3f8], R16 ;  /* 0x0003f81001007387 */ /* 0x0003e20000100a00 */
[----:B------:R-:W-:-:S03]  /*299e0*/  IMAD R11, R49, c[0x0][0x190], RZ ;  /* 0x00006400310b7a24 */ /* 0x000fc600078e02ff */
[----:B------:R-:W2:Y:S01]  /*299f0*/  LDL.LU R102, [R1+0x318] ;  /* 0x0003180001667983 */ /* 0x000ea20000300800 */
[----:B-1----:R-:W-:-:S04]  /*29a00*/  LEA R16, P3, R40, R2, 0x2 ;  /* 0x0000000228107211 */ /* 0x002fc800078610ff */
[----:B------:R-:W-:-:S05]  /*29a10*/  LEA.HI.X.SX32 R17, R40, R0, 0x2, P3 ;  /* 0x0000000028117211 */ /* 0x000fca00018f16ff */
[----:B------:R1:W-:Y:S02]  /*29a20*/  STL.64 [R1+0x328], R16 ;  /* 0x0003281001007387 */ /* 0x0003e40000100a00 */
[----:B-1----:R-:W-:-:S04]  /*29a30*/  LEA R16, P3, R11, R2, 0x2 ;  /* 0x000000020b107211 */ /* 0x002fc800078610ff */
[----:B------:R-:W-:Y:S01]  /*29a40*/  LEA.HI.X.SX32 R17, R11, R0, 0x2, P3 ;  /* 0x000000000b117211 */ /* 0x000fe200018f16ff */
[----:B------:R-:W-:Y:S02]  /*29a50*/  IMAD R41, R48, c[0x0][0x190], RZ ;  /* 0x0000640030297a24 */ /* 0x000fe400078e02ff */
[----:B------:R-:W-:Y:S02]  /*29a60*/  IMAD R15, R236, c[0x0][0x190], RZ ;  /* 0x00006400ec0f7a24 */ /* 0x000fe400078e02ff */
[----:B---3--:R-:W-:Y:S02]  /*29a70*/  IMAD R116, R107, c[0x0][0x190], RZ ;  /* 0x000064006b747a24 */ /* 0x008fe400078e02ff */
[----:B------:R-:W3:Y:S01]  /*29a80*/  LDL.LU R107, [R1+0x260] ;  /* 0x00026000016b7983 */ /* 0x000ee20000300800 */
[----:B----4-:R-:W-:-:S03]  /*29a90*/  IMAD R132, R109, c[0x0][0x190], RZ ;  /* 0x000064006d847a24 */ /* 0x010fc600078e02ff */
[----:B------:R-:W4:Y:S04]  /*29aa0*/  LDL.LU R109, [R1+0x218] ;  /* 0x00021800016d7983 */ /* 0x000f280000300800 */
[----:B------:R1:W-:Y:S01]  /*29ab0*/  STL.64 [R1+0x268], R16 ;  /* 0x0002681001007387 */ /* 0x0003e20000100a00 */
[----:B--2---:R-:W-:-:S03]  /*29ac0*/  IMAD R159, R103, c[0x0][0x190], RZ ;  /* 0x00006400679f7a24 */ /* 0x004fc600078e02ff */
[----:B------:R-:W2:Y:S01]  /*29ad0*/  LDL.LU R103, [R1+0x25c] ;  /* 0x00025c0001677983 */ /* 0x000ea20000300800 */
[----:B------:R-:W-:-:S03]  /*29ae0*/  IMAD R181, R100, c[0x0][0x190], RZ ;  /* 0x0000640064b57a24 */ /* 0x000fc600078e02ff */
[----:B------:R-:W2:Y:S01]  /*29af0*/  LDL.LU R100, [R1+0x214] ;  /* 0x0002140001647983 */ /* 0x000ea20000300800 */
[----:B------:R-:W-:-:S03]  /*29b00*/  IMAD R202, R105, c[0x0][0x190], RZ ;  /* 0x0000640069ca7a24 */ /* 0x000fc600078e02ff */
[----:B------:R-:W2:Y:S01]  /*29b10*/  LDL.LU R105, [R1+0x210] ;  /* 0x0002100001697983 */ /* 0x000ea20000300800 */
[----:B-1----:R-:W-:-:S03]  /*29b20*/  LEA R16, P3, R41, R2, 0x2 ;  /* 0x0000000229107211 */ /* 0x002fc600078610ff */
[----:B------:R-:W2:Y:S01]  /*29b30*/  LDL.LU R112, [R1+0x314] ;  /* 0x0003140001707983 */ /* 0x000ea20000300800 */
[----:B------:R-:W-:Y:S01]  /*29b40*/  LEA.HI.X.SX32 R17, R41, R0, 0x2, P3 ;  /* 0x0000000029117211 */ /* 0x000fe200018f16ff */
[----:B------:R-:W-:-:S04]  /*29b50*/  IMAD R236, R108, c[0x0][0x190], RZ ;  /* 0x000064006cec7a24 */ /* 0x000fc800078e02ff */
[----:B------:R-:W-:Y:S01]  /*29b60*/  STL.64 [R1+0x38], R16 ;  /* 0x0000381001007387 */ /* 0x000fe20000100a00 */
[----:B------:R-:W-:-:S03]  /*29b70*/  IMAD R228, R104, c[0x0][0x190], RZ ;  /* 0x0000640068e47a24 */ /* 0x000fc600078e02ff */
[----:B------:R-:W2:Y:S01]  /*29b80*/  LDL.LU R108, [R1+0x310] ;  /* 0x00031000016c7983 */ /* 0x000ea20000300800 */
[----:B------:R-:W-:-:S03]  /*29b90*/  IMAD R104, R101, c[0x0][0x190], RZ ;  /* 0x0000640065687a24 */ /* 0x000fc600078e02ff */
[----:B------:R-:W2:Y:S01]  /*29ba0*/  LDL.LU R101, [R1+0x258] ;  /* 0x0002580001657983 */ /* 0x000ea20000300800 */
[----:B------:R-:W-:-:S03]  /*29bb0*/  IMAD R114, R106, c[0x0][0x190], RZ ;  /* 0x000064006a727a24 */ /* 0x000fc600078e02ff */
[----:B------:R-:W2:Y:S01]  /*29bc0*/  LDL.LU R106, [R1+0x30c] ;  /* 0x00030c00016a7983 */ /* 0x000ea20000300800 */
[----:B------:R-:W-:Y:S01]  /*29bd0*/  IMAD R38, R60, c[0x0][0x190], RZ ;  /* 0x000064003c267a24 */ /* 0x000fe200078e02ff */
[----:B------:R-:W-:Y:S01]  /*29be0*/  LEA R60, P3, R42, R2, 0x2 ;  /* 0x000000022a3c7211 */ /* 0x000fe200078610ff */
[----:B------:R-:W-:Y:S01]  /*29bf0*/  IMAD R12, R52, c[0x0][0x190], RZ ;  /* 0x00006400340c7a24 */ /* 0x000fe200078e02ff */
[----:B------:R-:W2:Y:S01]  /*29c00*/  LDL.LU R113, [R1+0x254] ;  /* 0x0002540001717983 */ /* 0x000ea20000300800 */
[----:B------:R-:W-:Y:S01]  /*29c10*/  IMAD R7, R61, c[0x0][0x190], RZ ;  /* 0x000064003d077a24 */ /* 0x000fe200078e02ff */
[----:B------:R-:W-:Y:S01]  /*29c20*/  LEA.HI.X.SX32 R61, R42, R0, 0x2, P3 ;  /* 0x000000002a3d7211 */ /* 0x000fe200018f16ff */
[----:B------:R-:W-:Y:S01]  /*29c30*/  IMAD R43, R51, c[0x0][0x190], RZ ;  /* 0x00006400332b7a24 */ /* 0x000fe200078e02ff */
[----:B------:R-:W-:Y:S01]  /*29c40*/  LEA R18, P3, R12, R2, 0x2 ;  /* 0x000000020c127211 */ /* 0x000fe200078610ff */
[----:B------:R-:W-:Y:S02]  /*29c50*/  IMAD R157, R110, c[0x0][0x190], RZ ;  /* 0x000064006e9d7a24 */ /* 0x000fe400078e02ff */
[----:B------:R-:W2:Y:S01]  /*29c60*/  LDL.LU R110, [R1+0x20c] ;  /* 0x00020c00016e7983 */ /* 0x000ea20000300800 */
[----:B------:R-:W-:-:S02]  /*29c70*/  LEA.HI.X.SX32 R19, R12, R0, 0x2, P3 ;  /* 0x000000000c137211 */ /* 0x000fc400018f16ff */
[C---:B------:R-:W-:Y:S01]  /*29c80*/  LEA R10, P3, R43.reuse, R2, 0x2 ;  /* 0x000000022b0a7211 */ /* 0x040fe200078610ff */
[----:B------:R-:W-:Y:S02]  /*29c90*/  IMAD R179, R102, c[0x0][0x190], RZ ;  /* 0x0000640066b37a24 */ /* 0x000fe400078e02ff */
[----:B------:R-:W2:Y:S01]  /*29ca0*/  LDL.LU R102, [R1+0x250] ;  /* 0x0002500001667983 */ /* 0x000ea20000300800 */
[----:B------:R-:W-:Y:S01]  /*29cb0*/  LEA.HI.X.SX32 R11, R43, R0, 0x2, P3 ;  /* 0x000000002b0b7211 */ /* 0x000fe200018f16ff */
[----:B------:R-:W-:Y:S02]  /*29cc0*/  IMAD R44, R50, c[0x0][0x190], RZ ;  /* 0x00006400322c7a24 */ /* 0x000fe400078e02ff */
[----:B------:R-:W-:Y:S02]  /*29cd0*/  IMAD R131, R111, c[0x0][0x190], RZ ;  /* 0x000064006f837a24 */ /* 0x000fe400078e02ff */
[----:B------:R-:W-:Y:S02]  /*29ce0*/  IMAD R51, R234, c[0x0][0x190], RZ ;  /* 0x00006400ea337a24 */ /* 0x000fe400078e02ff */
[----:B------:R-:W-:-:S02]  /*29cf0*/  IMAD R6, R224, c[0x0][0x190], RZ ;  /* 0x00006400e0067a24 */ /* 0x000fc400078e02ff */
[----:B---3--:R-:W-:Y:S02]  /*29d00*/  IMAD R200, R107, c[0x0][0x190], RZ ;  /* 0x000064006bc87a24 */ /* 0x008fe400078e02ff */
[----:B------:R-:W3:Y:S01]  /*29d10*/  LDL.LU R107, [R1+0x24c] ;  /* 0x00024c00016b7983 */ /* 0x000ee20000300800 */
[----:B----4-:R-:W-:-:S03]  /*29d20*/  IMAD R234, R109, c[0x0][0x190], RZ ;  /* 0x000064006dea7a24 */ /* 0x010fc600078e02ff */
[----:B------:R-:W4:Y:S04]  /*29d30*/  LDL.LU R111, [R1+0x248] ;  /* 0x00024800016f7983 */ /* 0x000f280000300800 */
[----:B------:R1:W-:Y:S04]  /*29d40*/  STL.64 [R1+0x668], R10 ;  /* 0x0006680a01007387 */ /* 0x0003e80000100a00 */
[----:B------:R-:W4:Y:S01]  /*29d50*/  LDL.LU R109, [R1+0x558] ;  /* 0x00055800016d7983 */ /* 0x000f220000300800 */
[----:B-1----:R-:W-:Y:S01]  /*29d60*/  LEA R10, P3, R44, R2, 0x2 ;  /* 0x000000022c0a7211 */ /* 0x002fe200078610ff */
[----:B--2---:R-:W-:-:S02]  /*29d70*/  IMAD R222, R103, c[0x0][0x190], RZ ;  /* 0x0000640067de7a24 */ /* 0x004fc400078e02ff */
[----:B------:R-:W-:Y:S02]  /*29d80*/  IMAD R103, R100, c[0x0][0x190], RZ ;  /* 0x0000640064677a24 */ /* 0x000fe400078e02ff */
[----:B------:R-:W2:Y:S01]  /*29d90*/  LDL.LU R100, [R1+0x308] ;  /* 0x0003080001647983 */ /* 0x000ea20000300800 */
[----:B------:R-:W-:-:S03]  /*29da0*/  IMAD R115, R105, c[0x0][0x190], RZ ;  /* 0x0000640069737a24 */ /* 0x000fc600078e02ff */
[----:B------:R-:W2:Y:S01]  /*29db0*/  LDL.LU R105, [R1+0x244] ;  /* 0x0002440001697983 */ /* 0x000ea20000300800 */
[----:B------:R-:W-:-:S05]  /*29dc0*/  LEA.HI.X.SX32 R11, R44, R0, 0x2, P3 ;  /* 0x000000002c0b7211 */ /* 0x000fca00018f16ff */
[----:B------:R1:W-:Y:S01]  /*29dd0*/  STL.64 [R1+0x598], R10 ;  /* 0x0005980a01007387 */ /* 0x0003e20000100a00 */
[----:B------:R-:W-:-:S03]  /*29de0*/  IMAD R130, R112, c[0x0][0x190], RZ ;  /* 0x0000640070827a24 */ /* 0x000fc600078e02ff */
[----:B------:R-:W2:Y:S01]  /*29df0*/  LDL.LU R112, [R1+0x304] ;  /* 0x0003040001707983 */ /* 0x000ea20000300800 */
[----:B-1----:R-:W-:Y:S01]  /*29e00*/  LEA R10, P3, R6, R2, 0x2 ;  /* 0x00000002060a7211 */ /* 0x002fe200078610ff */
[----:B------:R-:W-:Y:S02]  /*29e10*/  IMAD R155, R108, c[0x0][0x190], RZ ;  /* 0x000064006c9b7a24 */ /* 0x000fe400078e02ff */
[----:B------:R-:W2:Y:S01]  /*29e20*/  LDL.LU R108, [R1+0x240] ;  /* 0x00024000016c7983 */ /* 0x000ea20000300800 */
[----:B------:R-:W-:Y:S01]  /*29e30*/  LEA.HI.X.SX32 R11, R6, R0, 0x2, P3 ;  /* 0x00000000060b7211 */ /* 0x000fe200018f16ff */
[----:B------:R-:W-:Y:S02]  /*29e40*/  IMAD R177, R101, c[0x0][0x190], RZ ;  /* 0x0000640065b17a24 */ /* 0x000fe400078e02ff */
[----:B------:R-:W2:Y:S04]  /*29e50*/  LDL.LU R101, [R1+0x208] ;  /* 0x0002080001657983 */ /* 0x000ea80000300800 */
[----:B------:R1:W-:Y:S01]  /*29e60*/  STL.64 [R1+0x3f0], R10 ;  /* 0x0003f00a01007387 */ /* 0x0003e20000100a00 */
[----:B------:R-:W-:-:S03]  /*29e70*/  IMAD R198, R106, c[0x0][0x190], RZ ;  /* 0x000064006ac67a24 */ /* 0x000fc600078e02ff */
[----:B------:R-:W2:Y:S04]  /*29e80*/  LDL.LU R106, [R1+0x300] ;  /* 0x00030000016a7983 */ /* 0x000ea80000300800 */
[----:B------:R-:W2:Y:S01]  /*29e90*/  LDL.LU R119, [R1+0x2fc] ;  /* 0x0002fc0001777983 */ /* 0x000ea20000300800 */
[----:B------:R-:W-:Y:S02]  /*29ea0*/  IMAD R45, R225, c[0x0][0x190], RZ ;  /* 0x00006400e12d7a24 */ /* 0x000fe400078e02ff */
[----:B------:R-:W-:Y:S01]  /*29eb0*/  IMAD R46, R226, c[0x0][0x190], RZ ;  /* 0x00006400e22e7a24 */ /* 0x000fe200078e02ff */
[----:B------:R-:W2:Y:S02]  /*29ec0*/  LDL.LU R121, [R1+0x2f8] ;  /* 0x0002f80001797983 */ /* 0x000ea40000300800 */
[----:B-1----:R-:W-:-:S04]  /*29ed0*/  LEA R10, P3, R45, R2, 0x2 ;  /* 0x000000022d0a7211 */ /* 0x002fc800078610ff */
[----:B------:R-:W-:Y:S01]  /*29ee0*/  LEA.HI.X.SX32 R11, R45, R0, 0x2, P3 ;  /* 0x000000002d0b7211 */ /* 0x000fe200018f16ff */
[----:B------:R-:W-:Y:S02]  /*29ef0*/  IMAD R14, R230, c[0x0][0x190], RZ ;  /* 0x00006400e60e7a24 */ /* 0x000fe400078e02ff */
[----:B------:R-:W-:Y:S02]  /*29f00*/  IMAD R230, R113, c[0x0][0x190], RZ ;  /* 0x0000640071e67a24 */ /* 0x000fe400078e02ff */
[----:B------:R-:W-:Y:S01]  /*29f10*/  IMAD R35, R110, c[0x0][0x190], RZ ;  /* 0x000064006e237a24 */ /* 0x000fe200078e02ff */
[----:B------:R1:W-:Y:S04]  /*29f20*/  STL.64 [R1+0x320], R10 ;  /* 0x0003200a01007387 */ /* 0x0003e80000100a00 */
[----:B------:R-:W2:Y:S01]  /*29f30*/  LDL.LU R110, [R1+0x534] ;  /* 0x00053400016e7983 */ /* 0x000ea20000300800 */
[----:B------:R-:W-:Y:S01]  /*29f40*/  IMAD R13, R227, c[0x0][0x190], RZ ;  /* 0x00006400e30d7a24 */ /* 0x000fe200078e02ff */
[----:B-1----:R-:W-:-:S04]  /*29f50*/  LEA R10, P3, R46, R2, 0x2 ;  /* 0x000000022e0a7211 */ /* 0x002fc800078610ff */
[----:B------:R-:W-:Y:S01]  /*29f60*/  LEA.HI.X.SX32 R11, R46, R0, 0x2, P3 ;  /* 0x000000002e0b7211 */ /* 0x000fe200018f16ff */
[----:B------:R-:W-:Y:S02]  /*29f70*/  IMAD R49, R231, c[0x0][0x190], RZ ;  /* 0x00006400e7317a24 */ /* 0x000fe400078e02ff */
[----:B---3--:R-:W-:Y:S02]  /*29f80*/  IMAD R113, R107, c[0x0][0x190], RZ ;  /* 0x000064006b717a24 */ /* 0x008fe400078e02ff */
[----:B------:R-:W3:Y:S01]  /*29f90*/  LDL.LU R107, [R1+0x2f4] ;  /* 0x0002f400016b7983 */ /* 0x000ee20000300800 */
[----:B----4-:R-:W-:-:S03]  /*29fa0*/  IMAD R129, R111, c[0x0][0x190], RZ ;  /* 0x000064006f817a24 */ /* 0x010fc600078e02ff */
[----:B------:R-:W4:Y:S04]  /*29fb0*/  LDL.LU R111, [R1+0x23c] ;  /* 0x00023c00016f7983 */ /* 0x000f280000300800 */
[----:B------:R1:W-:Y:S01]  /*29fc0*/  STL.64 [R1+0x260], R10 ;  /* 0x0002600a01007387 */ /* 0x0003e20000100a00 */
[----:B------:R-:W-:-:S03]  /*29fd0*/  IMAD R153, R109, c[0x0][0x190], RZ ;  /* 0x000064006d997a24 */ /* 0x000fc600078e02ff */
[----:B------:R-:W4:Y:S01]  /*29fe0*/  LDL.LU R109, [R1+0x2f0] ;  /* 0x0002f000016d7983 */ /* 0x000f220000300800 */
[----:B-1----:R-:W-:Y:S01]  /*29ff0*/  LEA R10, P3, R13, R2, 0x2 ;  /* 0x000000020d0a7211 */ /* 0x002fe200078610ff */
[----:B--2---:R-:W-:Y:S02]  /*2a000*/  IMAD R175, R100, c[0x0][0x190], RZ ;  /* 0x0000640064af7a24 */ /* 0x004fe400078e02ff */
[----:B------:R-:W2:Y:S01]  /*2a010*/  LDL.LU R100, [R1+0x238] ;  /* 0x0002380001647983 */ /* 0x000ea20000300800 */
[----:B------:R-:W-:-:S03]  /*2a020*/  IMAD R196, R105, c[0x0][0x190], RZ ;  /* 0x0000640069c47a24 */ /* 0x000fc600078e02ff */
[----:B------:R-:W2:Y:S01]  /*2a030*/  LDL.LU R105, [R1+0x234] ;  /* 0x0002340001697983 */ /* 0x000ea20000300800 */
[----:B------:R-:W-:-:S03]  /*2a040*/  LEA.HI.X.SX32 R11, R13, R0, 0x2, P3 ;  /* 0x000000000d0b7211 */ /* 0x000fc600018f16ff */
[----:B------:R-:W2:Y:S04]  /*2a050*/  LDL.LU R118, [R1+0x51c] ;  /* 0x00051c0001767983 */ /* 0x000ea80000300800 */
[----:B------:R1:W-:Y:S04]  /*2a060*/  STL.64 [R1+0x30], R10 ;  /* 0x0000300a01007387 */ /* 0x0003e80000100a00 */
[----:B------:R-:W2:Y:S01]  /*2a070*/  LDL.LU R122, [R1+0x518] ;  /* 0x00051800017a7983 */ /* 0x000ea20000300800 */
[----:B------:R-:W-:Y:S02]  /*2a080*/  IMAD R231, R112, c[0x0][0x190], RZ ;  /* 0x0000640070e77a24 */ /* 0x000fe400078e02ff */
[----:B------:R-:W-:-:S02]  /*2a090*/  IMAD R34, R108, c[0x0][0x190], RZ ;  /* 0x000064006c227a24 */ /* 0x000fc400078e02ff */
        /* <DEDUP_REMOVED lines=10> */
[----:B------:R-:W-:Y:S02]  /*2a140*/  LEA.HI.X.SX32 R59, R47, R0, 0x2, P3 ;  /* 0x000000002f3b7211 */ /* 0x000fe400018f16ff */
[----:B------:R-:W-:Y:S01]  /*2a150*/  LEA R16, P3, R48, R2, 0x2 ;  /* 0x0000000230107211 */ /* 0x000fe200078610ff */
[----:B------:R-:W-:-:S03]  /*2a160*/  IMAD R151, R121, c[0x0][0x190], RZ ;  /* 0x0000640079977a24 */ /* 0x000fc600078e02ff */
[----:B------:R-:W-:Y:S02]  /*2a170*/  LEA.HI.X.SX32 R17, R48, R0, 0x2, P3 ;  /* 0x0000000030117211 */ /* 0x000fe400018f16ff */
[----:B-1----:R-:W-:Y:S01]  /*2a180*/  LEA R10, P3, R14, R2, 0x2 ;  /* 0x000000020e0a7211 */ /* 0x002fe200078610ff */
[----:B------:R-:W-:Y:S02]  /*2a190*/  IMAD R173, R110, c[0x0][0x190], RZ ;  /* 0x000064006ead7a24 */ /* 0x000fe400078e02ff */
[----:B------:R-:W2:Y:S01]  /*2a1a0*/  LDL.LU R110, [R1+0x2e4] ;  /* 0x0002e400016e7983 */ /* 0x000ea20000300800 */
[----:B------:R-:W-:Y:S01]  /*2a1b0*/  LEA.HI.X.SX32 R11, R14, R0, 0x2, P3 ;  /* 0x000000000e0b7211 */ /* 0x000fe200018f16ff */
[----:B------:R-:W-:Y:S02]  /*2a1c0*/  IMAD R50, R232, c[0x0][0x190], RZ ;  /* 0x00006400e8327a24 */ /* 0x000fe400078e02ff */
[----:B---3--:R-:W-:Y:S02]  /*2a1d0*/  IMAD R194, R107, c[0x0][0x190], RZ ;  /* 0x000064006bc27a24 */ /* 0x008fe400078e02ff */
[----:B------:R-:W3:Y:S04]  /*2a1e0*/  LDL.LU R107, [R1+0x2e0] ;  /* 0x0002e000016b7983 */ /* 0x000ee80000300800 */
[----:B------:R-:W3:Y:S01]  /*2a1f0*/  LDL.LU R121, [R1+0x2dc] ;  /* 0x0002dc0001797983 */ /* 0x000ee20000300800 */
[----:B----4-:R-:W-:-:S03]  /*2a200*/  IMAD R226, R111, c[0x0][0x190], RZ ;  /* 0x000064006fe27a24 */ /* 0x010fc600078e02ff */
[----:B------:R1:W-:Y:S01]  /*2a210*/  STL.64 [R1+0x660], R10 ;  /* 0x0006600a01007387 */ /* 0x0003e20000100a00 */
[----:B------:R-:W-:-:S03]  /*2a220*/  IMAD R36, R109, c[0x0][0x190], RZ ;  /* 0x000064006d247a24 */ /* 0x000fc600078e02ff */
[----:B------:R-:W4:Y:S04]  /*2a230*/  LDL.LU R120, [R1+0x4f8] ;  /* 0x0004f80001787983 */ /* 0x000f280000300800 */
[----:B------:R-:W4:Y:S01]  /*2a240*/  LDL.LU R109, [R1+0x4f4] ;  /* 0x0004f400016d7983 */ /* 0x000f220000300800 */
[----:B-1----:R-:W-:-:S04]  /*2a250*/  LEA R10, P3, R49, R2, 0x2 ;  /* 0x00000002310a7211 */ /* 0x002fc800078610ff */
[----:B------:R-:W-:Y:S01]  /*2a260*/  LEA.HI.X.SX32 R11, R49, R0, 0x2, P3 ;  /* 0x00000000310b7211 */ /* 0x000fe200018f16ff */
[----:B--2---:R-:W-:Y:S02]  /*2a270*/  IMAD R111, R105, c[0x0][0x190], RZ ;  /* 0x00006400696f7a24 */ /* 0x004fe400078e02ff */
[----:B------:R-:W2:Y:S01]  /*2a280*/  LDL.LU R105, [R1+0x2d8] ;  /* 0x0002d80001697983 */ /* 0x000ea20000300800 */
[----:B------:R-:W-:-:S03]  /*2a290*/  IMAD R126, R118, c[0x0][0x190], RZ ;  /* 0x00006400767e7a24 */ /* 0x000fc600078e02ff */
[----:B------:R1:W-:Y:S04]  /*2a2a0*/  STL.64 [R1+0x590], R10 ;  /* 0x0005900a01007387 */ /* 0x0003e80000100a00 */
[----:B------:R-:W2:Y:S01]  /*2a2b0*/  LDL.LU R118, [R1+0x3ac] ;  /* 0x0003ac0001767983 */ /* 0x000ea20000300800 */
[----:B------:R-:W-:-:S03]  /*2a2c0*/  IMAD R149, R122, c[0x0][0x190], RZ ;  /* 0x000064007a957a24 */ /* 0x000fc600078e02ff */
[----:B------:R-:W2:Y:S01]  /*2a2d0*/  LDL.LU R122, [R1+0x2d4] ;  /* 0x0002d400017a7983 */ /* 0x000ea20000300800 */
[----:B-1----:R-:W-:-:S04]  /*2a2e0*/  LEA R10, P3, R50, R2, 0x2 ;  /* 0x00000002320a7211 */ /* 0x002fc800078610ff */
[----:B------:R-:W-:Y:S01]  /*2a2f0*/  LEA.HI.X.SX32 R11, R50, R0, 0x2, P3 ;  /* 0x00000000320b7211 */ /* 0x000fe200018f16ff */
[----:B------:R-:W-:Y:S02]  /*2a300*/  IMAD R171, R108, c[0x0][0x190], RZ ;  /* 0x000064006cab7a24 */ /* 0x000fe400078e02ff */
[----:B------:R-:W2:Y:S04]  /*2a310*/  LDL.LU R108, [R1+0x22c] ;  /* 0x00022c00016c7983 */ /* 0x000ea80000300800 */
[----:B------:R1:W-:Y:S01]  /*2a320*/  STL.64 [R1+0x3e8], R10 ;  /* 0x0003e80a01007387 */ /* 0x0003e20000100a00 */
[----:B------:R-:W-:-:S03]  /*2a330*/  IMAD R192, R106, c[0x0][0x190], RZ ;  /* 0x000064006ac07a24 */ /* 0x000fc600078e02ff */
[----:B------:R-:W2:Y:S01]  /*2a340*/  LDL.LU R106, [R1+0x3a8] ;  /* 0x0003a800016a7983 */ /* 0x000ea20000300800 */
[----:B------:R-:W-:-:S03]  /*2a350*/  IMAD R224, R119, c[0x0][0x190], RZ ;  /* 0x0000640077e07a24 */ /* 0x000fc600078e02ff */
[----:B------:R-:W2:Y:S04]  /*2a360*/  LDL.LU R119, [R1+0x3a4] ;  /* 0x0003a40001777983 */ /* 0x000ea80000300800 */
[----:B------:R-:W2:Y:S01]  /*2a370*/  LDL.LU R148, [R1+0x3a0] ;  /* 0x0003a00001947983 */ /* 0x000ea20000300800 */
[----:B------:R-:W-:-:S05]  /*2a380*/  IMAD R8, R233, c[0x0][0x190], RZ ;  /* 0x00006400e9087a24 */ /* 0x000fca00078e02ff */
[----:B-1----:R-:W-:-:S04]  /*2a390*/  LEA R10, P3, R8, R2, 0x2 ;  /* 0x00000002080a7211 */ /* 0x002fc800078610ff */
[----:B------:R-:W-:Y:S01]  /*2a3a0*/  LEA.HI.X.SX32 R11, R8, R0, 0x2, P3 ;  /* 0x00000000080b7211 */ /* 0x000fe200018f16ff */
[----:B------:R-:W-:-:S04]  /*2a3b0*/  IMAD R99, R110, c[0x0][0x190], RZ ;  /* 0x000064006e637a24 */ /* 0x000fc800078e02ff */
[----:B------:R1:W-:Y:S04]  /*2a3c0*/  STL.64 [R1+0x318], R10 ;  /* 0x0003180a01007387 */ /* 0x0003e80000100a00 */
[----:B------:R-:W2:Y:S01]  /*2a3d0*/  LDL.LU R146, [R1+0x4d4] ;  /* 0x0004d40001927983 */ /* 0x000ea20000300800 */
[----:B------:R-:W-:Y:S01]  /*2a3e0*/  IMAD R52, R235, c[0x0][0x190], RZ ;  /* 0x00006400eb347a24 */ /* 0x000fe200078e02ff */
[----:B-1----:R-:W-:-:S04]  /*2a3f0*/  LEA R10, P3, R51, R2, 0x2 ;  /* 0x00000002330a7211 */ /* 0x002fc800078610ff */
[----:B------:R-:W-:Y:S01]  /*2a400*/  LEA.HI.X.SX32 R11, R51, R0, 0x2, P3 ;  /* 0x00000000330b7211 */ /* 0x000fe200018f16ff */
[----:B------:R-:W-:Y:S02]  /*2a410*/  IMAD R247, R147, c[0x0][0x190], RZ ;  /* 0x0000640093f77a24 */ /* 0x000fe400078e02ff */
[----:B------:R-:W-:Y:S02]  /*2a420*/  IMAD R3, R242, c[0x0][0x190], RZ ;  /* 0x00006400f2037a24 */ /* 0x000fe400078e02ff */
[----:B---3--:R-:W-:Y:S02]  /*2a430*/  IMAD R110, R107, c[0x0][0x190], RZ ;  /* 0x000064006b6e7a24 */ /* 0x008fe400078e02ff */
[----:B------:R-:W3:Y:S01]  /*2a440*/  LDL.LU R107, [R1+0x39c] ;  /* 0x00039c00016b7983 */ /* 0x000ee20000300800 */
[----:B------:R-:W-:-:S03]  /*2a450*/  IMAD R127, R121, c[0x0][0x190], RZ ;  /* 0x00006400797f7a24 */ /* 0x000fc600078e02ff */
[----:B------:R-:W3:Y:S04]  /*2a460*/  LDL.LU R121, [R1+0x2d0] ;  /* 0x0002d00001797983 */ /* 0x000ee80000300800 */
[----:B------:R1:W-:Y:S01]  /*2a470*/  STL.64 [R1+0x258], R10 ;  /* 0x0002580a01007387 */ /* 0x0003e20000100a00 */
[----:B----4-:R-:W-:-:S03]  /*2a480*/  IMAD R147, R120, c[0x0][0x190], RZ ;  /* 0x0000640078937a24 */ /* 0x010fc600078e02ff */
[----:B------:R-:W4:Y:S01]  /*2a490*/  LDL.LU R120, [R1+0x398] ;  /* 0x0003980001787983 */ /* 0x000f220000300800 */
[----:B------:R-:W-:-:S03]  /*2a4a0*/  IMAD R169, R109, c[0x0][0x190], RZ ;  /* 0x000064006da97a24 */ /* 0x000fc600078e02ff */
[----:B------:R-:W4:Y:S01]  /*2a4b0*/  LDL.LU R109, [R1+0x2cc] ;  /* 0x0002cc00016d7983 */ /* 0x000f220000300800 */
[----:B-1----:R-:W-:-:S04]  /*2a4c0*/  LEA R10, P3, R52, R2, 0x2 ;  /* 0x00000002340a7211 */ /* 0x002fc800078610ff */
[----:B------:R-:W-:Y:S01]  /*2a4d0*/  LEA.HI.X.SX32 R11, R52, R0, 0x2, P3 ;  /* 0x00000000340b7211 */ /* 0x000fe200018f16ff */
[----:B--2---:R-:W-:Y:S02]  /*2a4e0*/  IMAD R190, R105, c[0x0][0x190], RZ ;  /* 0x0000640069be7a24 */ /* 0x004fe400078e02ff */
[----:B------:R-:W2:Y:S01]  /*2a4f0*/  LDL.LU R105, [R1+0x2c8] ;  /* 0x0002c80001697983 */ /* 0x000ea20000300800 */
[----:B------:R-:W-:-:S03]  /*2a500*/  IMAD R210, R118, c[0x0][0x190], RZ ;  /* 0x0000640076d27a24 */ /* 0x000fc600078e02ff */
[----:B------:R-:W2:Y:S01]  /*2a510*/  LDL.LU R118, [R1+0x4bc] ;  /* 0x0004bc0001767983 */ /* 0x000ea20000300800 */
[----:B------:R-:W-:-:S03]  /*2a520*/  IMAD R242, R122, c[0x0][0x190], RZ ;  /* 0x000064007af27a24 */ /* 0x000fc600078e02ff */
[----:B------:R1:W-:Y:S04]  /*2a530*/  STL.64 [R1+0x28], R10 ;  /* 0x0000280a01007387 */ /* 0x0003e80000100a00 */
[----:B------:R-:W2:Y:S04]  /*2a540*/  LDL.LU R239, [R1+0x4b8] ;  /* 0x0004b80001ef7983 */ /* 0x000ea80000300800 */
[----:B------:R-:W2:Y:S01]  /*2a550*/  LDL.LU R122, [R1+0x394] ;  /* 0x00039400017a7983 */ /* 0x000ea20000300800 */
[----:B------:R-:W-:Y:S02]  /*2a560*/  IMAD R98, R108, c[0x0][0x190], RZ ;  /* 0x000064006c627a24 */ /* 0x000fe400078e02ff */
[----:B------:R-:W-:-:S02]  /*2a570*/  IMAD R108, R106, c[0x0][0x190], RZ ;  /* 0x000064006a6c7a24 */ /* 0x000fc400078e02ff */
[----:B------:R-:W2:Y:S01]  /*2a580*/  LDL.LU R106, [R1+0x4b0] ;  /* 0x0004b000016a7983 */ /* 0x000ea20000300800 */
[----:B------:R-:W-:-:S03]  /*2a590*/  IMAD R125, R119, c[0x0][0x190], RZ ;  /* 0x00006400777d7a24 */ /* 0x000fc600078e02ff */
[----:B------:R-:W2:Y:S01]  /*2a5a0*/  LDL.LU R119, [R1+0x390] ;  /* 0x0003900001777983 */ /* 0x000ea20000300800 */
[----:B------:R-:W-:-:S03]  /*2a5b0*/  IMAD R145, R148, c[0x0][0x190], RZ ;  /* 0x0000640094917a24 */ /* 0x000fc600078e02ff */
[----:B------:R-:W2:Y:S04]  /*2a5c0*/  LDL.LU R150, [R1+0x2c4] ;  /* 0x0002c40001967983 */ /* 0x000ea80000300800 */
[----:B------:R-:W2:Y:S01]  /*2a5d0*/  LDL.LU R148, [R1+0x38c] ;  /* 0x00038c0001947983 */ /* 0x000ea20000300800 */
[----:B------:R-:W-:Y:S01]  /*2a5e0*/  IMAD R93, R56, c[0x0][0x190], RZ ;  /* 0x00006400385d7a24 */ /* 0x000fe200078e02ff */
[----:B------:R-:W-:Y:S01]  /*2a5f0*/  LEA R56, P3, R15, R2, 0x2 ;  /* 0x000000020f387211 */ /* 0x000fe200078610ff */
[----:B------:R-:W-:Y:S01]  /*2a600*/  IMAD R54, R237, c[0x0][0x190], RZ ;  /* 0x00006400ed367a24 */ /* 0x000fe200078e02ff */
[----:B------:R-:W-:Y:S01]  /*2a610*/  ISETP.GE.U32.AND P5, PT, R92, 0x7fffff01, PT ;  /* 0x7fffff015c00780c */ /* 0x000fe20003fa6070 */
[----:B------:R-:W-:Y:S01]  /*2a620*/  IMAD R92, R57, c[0x0][0x190], RZ ;  /* 0x00006400395c7a24 */ /* 0x000fe200078e02ff */
[----:B------:R-:W-:Y:S01]  /*2a630*/  LEA.HI.X.SX32 R57, R15, R0, 0x2, P3 ;  /* 0x000000000f397211 */ /* 0x000fe200018f16ff */
[----:B------:R-:W-:Y:S01]  /*2a640*/  IMAD R64, R64, c[0x0][0x190], RZ ;  /* 0x0000640040407a24 */ /* 0x000fe200078e02ff */
[----:B------:R-:W-:-:S04]  /*2a650*/  LEA R14, P3, R54, R2, 0x2 ;  /* 0x00000002360e7211 */ /* 0x000fc800078610ff */
[----:B------:R-:W-:Y:S02]  /*2a660*/  LEA.HI.X.SX32 R15, R54, R0, 0x2, P3 ;  /* 0x00000000360f7211 */ /* 0x000fe400018f16ff */
[----:B-1----:R-:W-:Y:S01]  /*2a670*/  LEA R10, P3, R64, R2, 0x2 ;  /* 0x00000002400a7211 */ /* 0x002fe200078610ff */
[----:B------:R-:W-:-:S03]  /*2a680*/  IMAD R65, R65, c[0x0][0x190], RZ ;  /* 0x0000640041417a24 */ /* 0x000fc600078e02ff */
[----:B------:R-:W-:Y:S01]  /*2a690*/  LEA.HI.X.SX32 R11, R64, R0, 0x2, P3 ;  /* 0x00000000400b7211 */ /* 0x000fe200018f16ff */
[----:B------:R-:W-:Y:S02]  /*2a6a0*/  IMAD R68, R68, c[0x0][0x190], RZ ;  /* 0x0000640044447a24 */ /* 0x000fe400078e02ff */
        /* <DEDUP_REMOVED lines=14> */
[----:B------:R-:W2:Y:S04]  /*2a790*/  LDL.LU R105, [R1+0x380] ;  /* 0x0003800001697983 */ /* 0x000ea80000300800 */
[----:B------:R1:W-:Y:S01]  /*2a7a0*/  STL.64 [R1+0x588], R10 ;  /* 0x0005880a01007387 */ /* 0x0003e20000100a00 */
[----:B------:R-:W-:-:S03]  /*2a7b0*/  IMAD R124, R118, c[0x0][0x190], RZ ;  /* 0x00006400767c7a24 */ /* 0x000fc600078e02ff */
[----:B------:R-:W2:Y:S04]  /*2a7c0*/  LDL.LU R118, [R1+0x48c] ;  /* 0x00048c0001767983 */ /* 0x000ea80000300800 */
[----:B------:R-:W2:Y:S01]  /*2a7d0*/  LDL.LU R238, [R1+0x34c] ;  /* 0x00034c0001ee7983 */ /* 0x000ea20000300800 */
[----:B-1----:R-:W-:-:S04]  /*2a7e0*/  LEA R10, P3, R68, R2, 0x2 ;  /* 0x00000002440a7211 */ /* 0x002fc800078610ff */
[----:B------:R-:W-:Y:S01]  /*2a7f0*/  LEA.HI.X.SX32 R11, R68, R0, 0x2, P3 ;  /* 0x00000000440b7211 */ /* 0x000fe200018f16ff */
[----:B------:R-:W-:Y:S02]  /*2a800*/  IMAD R165, R122, c[0x0][0x190], RZ ;  /* 0x000064007aa57a24 */ /* 0x000fe400078e02ff */
[----:B------:R-:W2:Y:S04]  /*2a810*/  LDL.LU R122, [R1+0x2c0] ;  /* 0x0002c000017a7983 */ /* 0x000ea80000300800 */
[----:B------:R1:W-:Y:S01]  /*2a820*/  STL.64 [R1+0x3e0], R10 ;  /* 0x0003e00a01007387 */ /* 0x0003e20000100a00 */
[----:B------:R-:W-:Y:S02]  /*2a830*/  IMAD R144, R239, c[0x0][0x190], RZ ;  /* 0x00006400ef907a24 */ /* 0x000fe400078e02ff */
[----:B------:R-:W-:-:S02]  /*2a840*/  IMAD R186, R106, c[0x0][0x190], RZ ;  /* 0x000064006aba7a24 */ /* 0x000fc400078e02ff */
[----:B------:R-:W2:Y:S01]  /*2a850*/  LDL.LU R106, [R1+0x480] ;  /* 0x00048000016a7983 */ /* 0x000ea20000300800 */
[----:B-1----:R-:W-:Y:S01]  /*2a860*/  LEA R10, P3, R69, R2, 0x2 ;  /* 0x00000002450a7211 */ /* 0x002fe200078610ff */
[----:B------:R-:W-:Y:S02]  /*2a870*/  IMAD R207, R119, c[0x0][0x190], RZ ;  /* 0x0000640077cf7a24 */ /* 0x000fe400078e02ff */
[----:B------:R-:W2:Y:S01]  /*2a880*/  LDL.LU R119, [R1+0x47c] ;  /* 0x00047c0001777983 */ /* 0x000ea20000300800 */
[----:B------:R-:W-:Y:S01]  /*2a890*/  LEA.HI.X.SX32 R11, R69, R0, 0x2, P3 ;  /* 0x00000000450b7211 */ /* 0x000fe200018f16ff */
[----:B------:R-:W-:Y:S02]  /*2a8a0*/  IMAD R96, R148, c[0x0][0x190], RZ ;  /* 0x0000640094607a24 */ /* 0x000fe400078e02ff */
[----:B------:R-:W2:Y:S01]  /*2a8b0*/  LDL.LU R239, [R1+0x478] ;  /* 0x0004780001ef7983 */ /* 0x000ea20000300800 */
[----:B------:R-:W-:-:S03]  /*2a8c0*/  IMAD R220, R150, c[0x0][0x190], RZ ;  /* 0x0000640096dc7a24 */ /* 0x000fc600078e02ff */
[----:B------:R1:W-:Y:S04]  /*2a8d0*/  STL.64 [R1+0x310], R10 ;  /* 0x0003100a01007387 */ /* 0x0003e80000100a00 */
[----:B------:R-:W2:Y:S04]  /*2a8e0*/  LDL.LU R148, [R1+0x484] ;  /* 0x0004840001947983 */ /* 0x000ea80000300800 */
[----:B------:R-:W2:Y:S01]  /*2a8f0*/  LDL.LU R150, [R1+0x474] ;  /* 0x0004740001967983 */ /* 0x000ea20000300800 */
[----:B-1----:R-:W-:Y:S01]  /*2a900*/  LEA R10, P3, R3, R2, 0x2 ;  /* 0x00000002030a7211 */ /* 0x002fe200078610ff */
[----:B------:R-:W-:-:S03]  /*2a910*/  IMAD R73, R73, c[0x0][0x190], RZ ;  /* 0x0000640049497a24 */ /* 0x000fc600078e02ff */
[----:B------:R-:W-:Y:S01]  /*2a920*/  LEA.HI.X.SX32 R11, R3, R0, 0x2, P3 ;  /* 0x00000000030b7211 */ /* 0x000fe200018f16ff */
[----:B---3--:R-:W-:Y:S02]  /*2a930*/  IMAD R123, R121, c[0x0][0x190], RZ ;  /* 0x00006400797b7a24 */ /* 0x008fe400078e02ff */
        /* <DEDUP_REMOVED lines=12> */
[----:B------:R-:W2:Y:S01]  /*2aa00*/  LDL.LU R118, [R1+0x45c] ;  /* 0x00045c0001767983 */ /* 0x000ea20000300800 */
[----:B------:R-:W-:-:S03]  /*2aa10*/  IMAD R250, R238, c[0x0][0x190], RZ ;  /* 0x00006400eefa7a24 */ /* 0x000fc600078e02ff */
[----:B------:R-:W2:Y:S04]  /*2aa20*/  LDL.LU R238, [R1+0x458] ;  /* 0x0004580001ee7983 */ /* 0x000ea80000300800 */
        /* <DEDUP_REMOVED lines=9> */
[----:B------:R-:W-:-:S03]  /*2aac0*/  IMAD R184, R150, c[0x0][0x190], RZ ;  /* 0x0000640096b87a24 */ /* 0x000fc600078e02ff */
[----:B------:R-:W2:Y:S01]  /*2aad0*/  LDL.LU R150, [R1+0x440] ;  /* 0x0004400001967983 */ /* 0x000ea20000300800 */
[----:B------:R-:W-:Y:S02]  /*2aae0*/  IMAD R76, R76, c[0x0][0x190], RZ ;  /* 0x000064004c4c7a24 */ /* 0x000fe400078e02ff */
[----:B------:R-:W-:-:S03]  /*2aaf0*/  IMAD R80, R80, c[0x0][0x190], RZ ;  /* 0x0000640050507a24 */ /* 0x000fc600078e02ff */
[C---:B------:R-:W-:Y:S01]  /*2ab00*/  LEA R54, P3, R76.reuse, R2, 0x2 ;  /* 0x000000024c367211 */ /* 0x040fe200078610ff */
[----:B------:R-:W-:Y:S02]  /*2ab10*/  IMAD R94, R55, c[0x0][0x190], RZ ;  /* 0x00006400375e7a24 */ /* 0x000fe400078e02ff */
[----:B------:R-:W-:Y:S01]  /*2ab20*/  IMAD R81, R81, c[0x0][0x190], RZ ;  /* 0x0000640051517a24 */ /* 0x000fe200078e02ff */
[----:B------:R-:W-:Y:S02]  /*2ab30*/  LEA.HI.X.SX32 R55, R76, R0, 0x2, P3 ;  /* 0x000000004c377211 */ /* 0x000fe400018f16ff */
[----:B------:R-:W-:-:S04]  /*2ab40*/  LEA R12, P3, R80, R2, 0x2 ;  /* 0x00000002500c7211 */ /* 0x000fc800078610ff */
[----:B------:R-:W-:Y:S02]  /*2ab50*/  LEA.HI.X.SX32 R13, R80, R0, 0x2, P3 ;  /* 0x00000000500d7211 */ /* 0x000fe400018f16ff */
[----:B-1----:R-:W-:Y:S01]  /*2ab60*/  LEA R10, P3, R81, R2, 0x2 ;  /* 0x00000002510a7211 */ /* 0x002fe200078610ff */
[----:B------:R-:W-:-:S03]  /*2ab70*/  IMAD R82, R82, c[0x0][0x190], RZ ;  /* 0x0000640052527a24 */ /* 0x000fc600078e02ff */
[----:B------:R-:W-:Y:S01]  /*2ab80*/  LEA.HI.X.SX32 R11, R81, R0, 0x2, P3 ;  /* 0x00000000510b7211 */ /* 0x000fe200018f16ff */
[----:B------:R-:W-:Y:S02]  /*2ab90*/  IMAD R86, R86, c[0x0][0x190], RZ ;  /* 0x0000640056567a24 */ /* 0x000fe400078e02ff */
[----:B------:R-:W-:Y:S02]  /*2aba0*/  IMAD R249, R249, c[0x0][0x190], RZ ;  /* 0x00006400f9f97a24 */ /* 0x000fe400078e02ff */
[----:B---3--:R-:W-:Y:S02]  /*2abb0*/  IMAD R205, R121, c[0x0][0x190], RZ ;  /* 0x0000640079cd7a24 */ /* 0x008fe400078e02ff */
[----:B------:R-:W3:Y:S04]  /*2abc0*/  LDL.LU R121, [R1+0x43c] ;  /* 0x00043c0001797983 */ /* 0x000ee80000300800 */
[----:B------:R1:W-:Y:S01]  /*2abd0*/  STL.64 [R1+0x630], R10 ;  /* 0x0006300a01007387 */ /* 0x0003e20000100a00 */
[----:B----4-:R-:W-:-:S03]  /*2abe0*/  IMAD R248, R146, c[0x0][0x190], RZ ;  /* 0x0000640092f87a24 */ /* 0x010fc600078e02ff */
[----:B------:R-:W4:Y:S04]  /*2abf0*/  LDL.LU R136, [R1+0x4b4] ;  /* 0x0004b40001887983 */ /* 0x000f280000300800 */
[----:B------:R-:W3:Y:S01]  /*2ac00*/  LDL.LU R137, [R1+0x4ac] ;  /* 0x0004ac0001897983 */ /* 0x000ee20000300800 */
[----:B-1----:R-:W-:-:S03]  /*2ac10*/  LEA R10, P3, R82, R2, 0x2 ;  /* 0x00000002520a7211 */ /* 0x002fc600078610ff */
[----:B------:R-:W3:Y:S01]  /*2ac20*/  LDL.LU R146, [R1+0x438] ;  /* 0x0004380001927983 */ /* 0x000ee20000300800 */
[----:B------:R-:W-:-:S05]  /*2ac30*/  LEA.HI.X.SX32 R11, R82, R0, 0x2, P3 ;  /* 0x00000000520b7211 */ /* 0x000fca00018f16ff */
[----:B------:R1:W-:Y:S01]  /*2ac40*/  STL.64 [R1+0x580], R10 ;  /* 0x0005800a01007387 */ /* 0x0003e20000100a00 */
[----:B------:R-:W-:Y:S01]  /*2ac50*/  IMAD R69, R120, c[0x0][0x190], RZ ;  /* 0x0000640078457a24 */ /* 0x000fe200078e02ff */
[----:B-1----:R-:W-:Y:S01]  /*2ac60*/  LEA R10, P3, R86, R2, 0x2 ;  /* 0x00000002560a7211 */ /* 0x002fe200078610ff */
[----:B--2---:R-:W-:Y:S02]  /*2ac70*/  IMAD R120, R118, c[0x0][0x190], RZ ;  /* 0x0000640076787a24 */ /* 0x004fe400078e02ff */
[----:B------:R-:W2:Y:S01]  /*2ac80*/  LDL.LU R118, [R1+0x4a8] ;  /* 0x0004a80001767983 */ /* 0x000ea20000300800 */
[----:B------:R-:W-:Y:S01]  /*2ac90*/  LEA.HI.X.SX32 R11, R86, R0, 0x2, P3 ;  /* 0x00000000560b7211 */ /* 0x000fe200018f16ff */
[----:B------:R-:W-:Y:S02]  /*2aca0*/  IMAD R141, R238, c[0x0][0x190], RZ ;  /* 0x00006400ee8d7a24 */ /* 0x000fe400078e02ff */
[----:B------:R-:W2:Y:S04]  /*2acb0*/  LDL.LU R238, [R1+0x434] ;  /* 0x0004340001ee7983 */ /* 0x000ea80000300800 */
[----:B------:R-:W2:Y:S04]  /*2acc0*/  LDL.LU R135, [R1+0x430] ;  /* 0x0004300001877983 */ /* 0x000ea80000300800 */
[----:B------:R1:W-:Y:S01]  /*2acd0*/  STL.64 [R1+0x3c8], R10 ;  /* 0x0003c80a01007387 */ /* 0x0003e20000100a00 */
[----:B------:R-:W-:-:S02]  /*2ace0*/  IMAD R183, R133, c[0x0][0x190], RZ ;  /* 0x0000640085b77a24 */ /* 0x000fc400078e02ff */
[----:B------:R-:W-:Y:S01]  /*2acf0*/  IMAD R162, R134, c[0x0][0x190], RZ ;  /* 0x0000640086a27a24 */ /* 0x000fe200078e02ff */
[----:B------:R-:W2:Y:S01]  /*2ad00*/  LDL.LU R133, [R1+0x488] ;  /* 0x0004880001857983 */ /* 0x000ea20000300800 */
[----:B-1----:R-:W-:-:S04]  /*2ad10*/  LEA R10, P3, R249, R2, 0x2 ;  /* 0x00000002f90a7211 */ /* 0x002fc800078610ff */
[----:B------:R-:W-:Y:S01]  /*2ad20*/  LEA.HI.X.SX32 R11, R249, R0, 0x2, P3 ;  /* 0x00000000f90b7211 */ /* 0x000fe200018f16ff */
[----:B------:R-:W-:Y:S02]  /*2ad30*/  IMAD R204, R119, c[0x0][0x190], RZ ;  /* 0x0000640077cc7a24 */ /* 0x000fe400078e02ff */
[----:B------:R-:W2:Y:S04]  /*2ad40*/  LDL.LU R119, [R1+0x41c] ;  /* 0x00041c0001777983 */ /* 0x000ea80000300800 */
[----:B------:R-:W2:Y:S04]  /*2ad50*/  LDL.LU R134, [R1+0x418] ;  /* 0x0004180001867983 */ /* 0x000ea80000300800 */
[----:B------:R1:W-:Y:S01]  /*2ad60*/  STL.64 [R1+0x2f8], R10 ;  /* 0x0002f80a01007387 */ /* 0x0003e20000100a00 */
[----:B------:R-:W-:-:S03]  /*2ad70*/  IMAD R68, R148, c[0x0][0x190], RZ ;  /* 0x0000640094447a24 */ /* 0x000fc600078e02ff */
[----:B------:R-:W2:Y:S01]  /*2ad80*/  LDL.LU R148, [R1+0x4ec] ;  /* 0x0004ec0001947983 */ /* 0x000ea20000300800 */
[----:B------:R-:W-:-:S03]  /*2ad90*/  IMAD R86, R150, c[0x0][0x190], RZ ;  /* 0x0000640096567a24 */ /* 0x000fc600078e02ff */
[----:B------:R-:W2:Y:S01]  /*2ada0*/  LDL.LU R150, [R1+0x414] ;  /* 0x0004140001967983 */ /* 0x000ea20000300800 */
[----:B------:R-:W-:Y:S02]  /*2adb0*/  IMAD R89, R89, c[0x0][0x190], RZ ;  /* 0x0000640059597a24 */ /* 0x000fe400078e02ff */
[----:B------:R-:W-:Y:S01]  /*2adc0*/  IMAD R90, R90, c[0x0][0x190], RZ ;  /* 0x000064005a5a7a24 */ /* 0x000fe200078e02ff */
[----:B------:R-:W2:Y:S02]  /*2add0*/  LDL.LU R152, [R1+0x40c] ;  /* 0x00040c0001987983 */ /* 0x000ea40000300800 */
[----:B-1----:R-:W-:-:S04]  /*2ade0*/  LEA R10, P3, R89, R2, 0x2 ;  /* 0x00000002590a7211 */ /* 0x002fc800078610ff */
[----:B------:R-:W-:-:S05]  /*2adf0*/  LEA.HI.X.SX32 R11, R89, R0, 0x2, P3 ;  /* 0x00000000590b7211 */ /* 0x000fca00018f16ff */
[----:B------:R1:W-:Y:S02]  /*2ae00*/  STL.64 [R1+0x238], R10 ;  /* 0x0002380a01007387 */ /* 0x0003e40000100a00 */
[----:B-1----:R-:W-:-:S04]  /*2ae10*/  LEA R10, P3, R90, R2, 0x2 ;  /* 0x000000025a0a7211 */ /* 0x002fc800078610ff */
[----:B------:R-:W-:Y:S01]  /*2ae20*/  LEA.HI.X.SX32 R11, R90, R0, 0x2, P3 ;  /* 0x000000005a0b7211 */ /* 0x000fe200018f16ff */
[----:B----4-:R-:W-:Y:S02]  /*2ae30*/  IMAD R140, R136, c[0x0][0x190], RZ ;  /* 0x00006400888c7a24 */ /* 0x010fe400078e02ff */
[----:B------:R-:W4:Y:S04]  /*2ae40*/  LDL.LU R136, [R1+0x410] ;  /* 0x0004100001887983 */ /* 0x000f280000300800 */
[----:B------:R-:W4:Y:S01]  /*2ae50*/  LDL.LU R138, [R1+0x404] ;  /* 0x00040400018a7983 */ /* 0x000f220000300800 */
[----:B---3--:R-:W-:-:S03]  /*2ae60*/  IMAD R182, R146, c[0x0][0x190], RZ ;  /* 0x0000640092b67a24 */ /* 0x008fc600078e02ff */
[----:B------:R-:W3:Y:S04]  /*2ae70*/  LDL.LU R146, [R1+0x400] ;  /* 0x0004000001927983 */ /* 0x000ee80000300800 */
[----:B------:R1:W-:Y:S01]  /*2ae80*/  STL.64 [R1+0x18], R10 ;  /* 0x0000180a01007387 */ /* 0x0003e20000100a00 */
[----:B------:R-:W-:Y:S02]  /*2ae90*/  IMAD R161, R137, c[0x0][0x190], RZ ;  /* 0x0000640089a17a24 */ /* 0x000fe400078e02ff */
[----:B--2---:R-:W-:Y:S02]  /*2aea0*/  IMAD R203, R118, c[0x0][0x190], RZ ;  /* 0x0000640076cb7a24 */ /* 0x004fe400078e02ff */
[----:B------:R-:W2:Y:S01]  /*2aeb0*/  LDL.LU R118, [R1+0x4e8] ;  /* 0x0004e80001767983 */ /* 0x000ea20000300800 */
[----:B------:R-:W-:-:S03]  /*2aec0*/  IMAD R65, R135, c[0x0][0x190], RZ ;  /* 0x0000640087417a24 */ /* 0x000fc600078e02ff */
[----:B------:R-:W2:Y:S04]  /*2aed0*/  LDL.LU R135, [R1+0x4e4] ;  /* 0x0004e40001877983 */ /* 0x000ea80000300800 */
        /* <DEDUP_REMOVED lines=9> */
[----:B------:R-:W2:Y:S04]  /*2af70*/  LDL.LU R134, [R1+0x4d0] ;  /* 0x0004d00001867983 */ /* 0x000ea80000300800 */
[----:B------:R-:W2:Y:S01]  /*2af80*/  LDL.LU R150, [R1+0x3dc] ;  /* 0x0003dc0001967983 */ /* 0x000ea20000300800 */
[----:B------:R-:W-:Y:S02]  /*2af90*/  IMAD R88, R88, c[0x0][0x190], RZ ;  /* 0x0000640058587a24 */ /* 0x000fe400078e02ff */
[----:B------:R-:W-:-:S03]  /*2afa0*/  IMAD R85, R85, c[0x0][0x190], RZ ;  /* 0x0000640055557a24 */ /* 0x000fc600078e02ff */
[C---:B------:R-:W-:Y:S01]  /*2afb0*/  LEA R52, P3, R88.reuse, R2, 0x2 ;  /* 0x0000000258347211 */ /* 0x040fe200078610ff */
[----:B------:R-:W-:Y:S02]  /*2afc0*/  IMAD R95, R53, c[0x0][0x190], RZ ;  /* 0x00006400355f7a24 */ /* 0x000fe400078e02ff */
[----:B------:R-:W-:Y:S01]  /*2afd0*/  IMAD R87, R87, c[0x0][0x190], RZ ;  /* 0x0000640057577a24 */ /* 0x000fe200078e02ff */
[----:B------:R-:W-:Y:S02]  /*2afe0*/  LEA.HI.X.SX32 R53, R88, R0, 0x2, P3 ;  /* 0x0000000058357211 */ /* 0x000fe400018f16ff */
        /* <DEDUP_REMOVED lines=9> */
[----:B------:R-:W-:Y:S02]  /*2b080*/  IMAD R201, R152, c[0x0][0x190], RZ ;  /* 0x0000640098c97a24 */ /* 0x000fe400078e02ff */
[----:B------:R-:W-:Y:S02]  /*2b090*/  IMAD R83, R83, c[0x0][0x190], RZ ;  /* 0x0000640053537a24 */ /* 0x000fe400078e02ff */
[----:B------:R-:W-:Y:S02]  /*2b0a0*/  IMAD R78, R78, c[0x0][0x190], RZ ;  /* 0x000064004e4e7a24 */ /* 0x000fe400078e02ff */
[----:B----4-:R-:W-:Y:S02]  /*2b0b0*/  IMAD R237, R136, c[0x0][0x190], RZ ;  /* 0x0000640088ed7a24 */ /* 0x010fe400078e02ff */
[----:B------:R-:W4:Y:S04]  /*2b0c0*/  LDL.LU R136, [R1+0x508] ;  /* 0x0005080001887983 */ /* 0x000f280000300800 */
[----:B------:R-:W4:Y:S04]  /*2b0d0*/  LDL.LU R156, [R1+0x504] ;  /* 0x00050400019c7983 */ /* 0x000f280000300800 */
[----:B------:R-:W4:Y:S04]  /*2b0e0*/  LDL.LU R166, [R1+0x3d8] ;  /* 0x0003d80001a67983 */ /* 0x000f280000300800 */
[----:B------:R1:W-:Y:S01]  /*2b0f0*/  STL.64 [R1+0x578], R40 ;  /* 0x0005782801007387 */ /* 0x0003e20000100a00 */
[----:B---3--:R-:W-:-:S03]  /*2b100*/  IMAD R82, R146, c[0x0][0x190], RZ ;  /* 0x0000640092527a24 */ /* 0x008fc600078e02ff */
[----:B------:R-:W3:Y:S01]  /*2b110*/  LDL.LU R152, [R1+0x500] ;  /* 0x0005000001987983 */ /* 0x000ee20000300800 */
[----:B------:R-:W-:-:S03]  /*2b120*/  IMAD R47, R138, c[0x0][0x190], RZ ;  /* 0x000064008a2f7a24 */ /* 0x000fc600078e02ff */
[----:B------:R-:W3:Y:S01]  /*2b130*/  LDL.LU R146, [R1+0x3d4] ;  /* 0x0003d40001927983 */ /* 0x000ee20000300800 */
        /* <DEDUP_REMOVED lines=8> */
[----:B------:R-:W2:Y:S01]  /*2b1c0*/  LDL.LU R133, [R1+0x3bc] ;  /* 0x0003bc0001857983 */ /* 0x000ea20000300800 */
[----:B-1----:R-:W-:Y:S01]  /*2b1d0*/  LEA R40, P3, R83, R2, 0x2 ;  /* 0x0000000253287211 */ /* 0x002fe200078610ff */
[----:B------:R-:W-:Y:S02]  /*2b1e0*/  IMAD R235, R137, c[0x0][0x190], RZ ;  /* 0x0000640089eb7a24 */ /* 0x000fe400078e02ff */
        /* <DEDUP_REMOVED lines=8> */
[----:B------:R-:W-:-:S03]  /*2b270*/  IMAD R90, R150, c[0x0][0x190], RZ ;  /* 0x00006400965a7a24 */ /* 0x000fc600078e02ff */
[----:B------:R-:W2:Y:S01]  /*2b280*/  LDL.LU R150, [R1+0x1fc] ;  /* 0x0001fc0001967983 */ /* 0x000ea20000300800 */
[----:B------:R-:W-:-:S05]  /*2b290*/  LEA.HI.X.SX32 R41, R78, R0, 0x2, P3 ;  /* 0x000000004e297211 */ /* 0x000fca00018f16ff */
[----:B------:R1:W-:Y:S04]  /*2b2a0*/  STL.64 [R1+0x230], R40 ;  /* 0x0002302801007387 */ /* 0x0003e80000100a00 */
[----:B------:R-:W2:Y:S04]  /*2b2b0*/  LDL.LU R37, [R1+0x1f8] ;  /* 0x0001f80001257983 */ /* 0x000ea80000300800 */
[----:B------:R-:W2:Y:S01]  /*2b2c0*/  LDL.LU R32, [R1+0x1f4] ;  /* 0x0001f40001207983 */ /* 0x000ea20000300800 */
[----:B-1----:R-:W-:Y:S01]  /*2b2d0*/  LEA R40, P3, R9, R2, 0x2 ;  /* 0x0000000209287211 */ /* 0x002fe200078610ff */
[----:B------:R-:W-:-:S02]  /*2b2e0*/  IMAD R77, R77, c[0x0][0x190], RZ ;  /* 0x000064004d4d7a24 */ /* 0x000fc400078e02ff */
[----:B------:R-:W2:Y:S01]  /*2b2f0*/  LDL.LU R172, [R1+0x1f0] ;  /* 0x0001f00001ac7983 */ /* 0x000ea20000300800 */
[----:B------:R-:W-:Y:S01]  /*2b300*/  LEA.HI.X.SX32 R41, R9, R0, 0x2, P3 ;  /* 0x0000000009297211 */ /* 0x000fe200018f16ff */
[----:B------:R-:W-:Y:S01]  /*2b310*/  IMAD R75, R75, c[0x0][0x190], RZ ;  /* 0x000064004b4b7a24 */ /* 0x000fe200078e02ff */
[----:B------:R-:W-:-:S03]  /*2b320*/  LEA R50, P3, R77, R2, 0x2 ;  /* 0x000000024d327211 */ /* 0x000fc600078610ff */
[----:B------:R1:W-:Y:S01]  /*2b330*/  STL.64 [R1+0x10], R40 ;  /* 0x0000102801007387 */ /* 0x0003e20000100a00 */
[----:B------:R-:W-:Y:S01]  /*2b340*/  LEA.HI.X.SX32 R51, R77, R0, 0x2, P3 ;  /* 0x000000004d337211 */ /* 0x000fe200018f16ff */
[----:B------:R-:W-:Y:S01]  /*2b350*/  IMAD R72, R72, c[0x0][0x190], RZ ;  /* 0x0000640048487a24 */ /* 0x000fe200078e02ff */
[----:B------:R-:W-:-:S04]  /*2b360*/  LEA R8, P3, R75, R2, 0x2 ;  /* 0x000000024b087211 */ /* 0x000fc800078610ff */
[----:B------:R-:W-:Y:S02]  /*2b370*/  LEA.HI.X.SX32 R9, R75, R0, 0x2, P3 ;  /* 0x000000004b097211 */ /* 0x000fe400018f16ff */
[----:B-1----:R-:W-:Y:S01]  /*2b380*/  LEA R40, P3, R72, R2, 0x2 ;  /* 0x0000000248287211 */ /* 0x002fe200078610ff */
[----:B------:R-:W-:-:S03]  /*2b390*/  IMAD R74, R74, c[0x0][0x190], RZ ;  /* 0x000064004a4a7a24 */ /* 0x000fc600078e02ff */
[----:B------:R-:W-:Y:S01]  /*2b3a0*/  LEA.HI.X.SX32 R41, R72, R0, 0x2, P3 ;  /* 0x0000000048297211 */ /* 0x000fe200018f16ff */
[----:B----4-:R-:W-:Y:S02]  /*2b3b0*/  IMAD R176, R166, c[0x0][0x190], RZ ;  /* 0x00006400a6b07a24 */ /* 0x010fe400078e02ff */
[----:B---3--:R-:W-:Y:S02]  /*2b3c0*/  IMAD R233, R146, c[0x0][0x190], RZ ;  /* 0x0000640092e97a24 */ /* 0x008fe400078e02ff */
[----:B------:R-:W3:Y:S01]  /*2b3d0*/  LDL.LU R146, [R1+0x1ec] ;  /* 0x0001ec0001927983 */ /* 0x000ee20000300800 */
[----:B------:R-:W-:Y:S02]  /*2b3e0*/  IMAD R197, R152, c[0x0][0x190], RZ ;  /* 0x0000640098c57a24 */ /* 0x000fe400078e02ff */
[----:B--2---:R-:W-:Y:S02]  /*2b3f0*/  IMAD R45, R135, c[0x0][0x190], RZ ;  /* 0x00006400872d7a24 */ /* 0x004fe400078e02ff */
[----:B------:R-:W2:Y:S04]  /*2b400*/  LDL.LU R135, [R1+0x1e8] ;  /* 0x0001e80001877983 */ /* 0x000ea80000300800 */
[----:B------:R-:W4:Y:S04]  /*2b410*/  LDL.LU R152, [R1+0x1e4] ;  /* 0x0001e40001987983 */ /* 0x000f280000300800 */
[----:B------:R-:W2:Y:S01]  /*2b420*/  LDL.LU R166, [R1+0x1e0] ;  /* 0x0001e00001a67983 */ /* 0x000ea20000300800 */
[----:B------:R-:W-:-:S03]  /*2b430*/  IMAD R89, R133, c[0x0][0x190], RZ ;  /* 0x0000640085597a24 */ /* 0x000fc600078e02ff */
[----:B------:R-:W4:Y:S01]  /*2b440*/  LDL.LU R229, [R1+0x1dc] ;  /* 0x0001dc0001e57983 */ /* 0x000f220000300800 */
[----:B------:R-:W-:-:S03]  /*2b450*/  IMAD R79, R154, c[0x0][0x190], RZ ;  /* 0x000064009a4f7a24 */ /* 0x000fc600078e02ff */
[----:B------:R-:W4:Y:S04]  /*2b460*/  LDL.LU R133, [R1+0x1d8] ;  /* 0x0001d80001857983 */ /* 0x000f280000300800 */
[----:B------:R-:W4:Y:S04]  /*2b470*/  LDL.LU R170, [R1+0x1d4] ;  /* 0x0001d40001aa7983 */ /* 0x000f280000300800 */
[----:B------:R-:W4:Y:S01]  /*2b480*/  LDL.LU R168, [R1+0x1d0] ;  /* 0x0001d00001a87983 */ /* 0x000f220000300800 */
[----:B------:R-:W-:-:S03]  /*2b490*/  IMAD R154, R148, c[0x0][0x190], RZ ;  /* 0x00006400949a7a24 */ /* 0x000fc600078e02ff */
[----:B------:R-:W4:Y:S01]  /*2b4a0*/  LDL.LU R148, [R1+0x1cc] ;  /* 0x0001cc0001947983 */ /* 0x000f220000300800 */
[----:B------:R-:W-:-:S03]  /*2b4b0*/  IMAD R174, R134, c[0x0][0x190], RZ ;  /* 0x0000640086ae7a24 */ /* 0x000fc600078e02ff */
[----:B------:R-:W4:Y:S01]  /*2b4c0*/  LDL.LU R134, [R1+0x1c8] ;  /* 0x0001c80001867983 */ /* 0x000f220000300800 */
[----:B------:R-:W-:-:S03]  /*2b4d0*/  IMAD R195, R150, c[0x0][0x190], RZ ;  /* 0x0000640096c37a24 */ /* 0x000fc600078e02ff */
[----:B------:R-:W4:Y:S04]  /*2b4e0*/  LDL.LU R150, [R1+0x1c4] ;  /* 0x0001c40001967983 */ /* 0x000f280000300800 */
[----:B------:R1:W-:Y:S01]  /*2b4f0*/  STL.64 [R1+0x620], R40 ;  /* 0x0006202801007387 */ /* 0x0003e20000100a00 */
[----:B------:R-:W-:-:S03]  /*2b500*/  IMAD R232, R37, c[0x0][0x190], RZ ;  /* 0x0000640025e87a24 */ /* 0x000fc600078e02ff */
[----:B------:R-:W4:Y:S01]  /*2b510*/  LDL.LU R37, [R1+0x1c0] ;  /* 0x0001c00001257983 */ /* 0x000f220000300800 */
[----:B------:R-:W-:-:S03]  /*2b520*/  IMAD R43, R32, c[0x0][0x190], RZ ;  /* 0x00006400202b7a24 */ /* 0x000fc600078e02ff */
[----:B------:R-:W4:Y:S01]  /*2b530*/  LDL.LU R187, [R1+0x1bc] ;  /* 0x0001bc0001bb7983 */ /* 0x000f220000300800 */
[----:B-1----:R-:W-:-:S04]  /*2b540*/  LEA R40, P3, R74, R2, 0x2 ;  /* 0x000000024a287211 */ /* 0x002fc800078610ff */
[----:B------:R-:W-:-:S05]  /*2b550*/  LEA.HI.X.SX32 R41, R74, R0, 0x2, P3 ;  /* 0x000000004a297211 */ /* 0x000fca00018f16ff */
[----:B------:R1:W-:Y:S04]  /*2b560*/  STL.64 [R1+0x570], R40 ;  /* 0x0005702801007387 */ /* 0x0003e80000100a00 */
[----:B------:R-:W4:Y:S01]  /*2b570*/  LDL.LU R32, [R1+0x1b8] ;  /* 0x0001b80001207983 */ /* 0x000f220000300800 */
[----:B------:R-:W-:Y:S02]  /*2b580*/  IMAD R71, R71, c[0x0][0x190], RZ ;  /* 0x0000640047477a24 */ /* 0x000fe400078e02ff */
[----:B------:R-:W-:-:S03]  /*2b590*/  IMAD R67, R67, c[0x0][0x190], RZ ;  /* 0x0000640043437a24 */ /* 0x000fc600078e02ff */
[----:B-1----:R-:W-:-:S04]  /*2b5a0*/  LEA R40, P3, R71, R2, 0x2 ;  /* 0x0000000247287211 */ /* 0x002fc800078610ff */
[----:B------:R-:W-:Y:S01]  /*2b5b0*/  LEA.HI.X.SX32 R41, R71, R0, 0x2, P3 ;  /* 0x0000000047297211 */ /* 0x000fe200018f16ff */
[----:B------:R-:W-:Y:S02]  /*2b5c0*/  IMAD R70, R70, c[0x0][0x190], RZ ;  /* 0x0000640046467a24 */ /* 0x000fe400078e02ff */
[----:B------:R-:W-:Y:S02]  /*2b5d0*/  IMAD R78, R172, c[0x0][0x190], RZ ;  /* 0x00006400ac4e7a24 */ /* 0x000fe400078e02ff */
[----:B------:R-:W-:Y:S02]  /*2b5e0*/  IMAD R66, R66, c[0x0][0x190], RZ ;  /* 0x0000640042427a24 */ /* 0x000fe400078e02ff */
[----:B---3--:R-:W-:Y:S02]  /*2b5f0*/  IMAD R87, R146, c[0x0][0x190], RZ ;  /* 0x0000640092577a24 */ /* 0x008fe400078e02ff */
[----:B------:R-:W3:Y:S04]  /*2b600*/  LDL.LU R146, [R1+0x1b4] ;  /* 0x0001b40001927983 */ /* 0x000ee80000300800 */
[----:B------:R1:W-:Y:S02]  /*2b610*/  STL.64 [R1+0x3b8], R40 ;  /* 0x0003b82801007387 */ /* 0x0003e40000100a00 */
[----:B-1----:R-:W-:-:S04]  /*2b620*/  LEA R40, P3, R67, R2, 0x2 ;  /* 0x0000000243287211 */ /* 0x002fc800078610ff */
[----:B------:R-:W-:Y:S02]  /*2b630*/  LEA.HI.X.SX32 R41, R67, R0, 0x2, P3 ;  /* 0x0000000043297211 */ /* 0x000fe400018f16ff */
[----:B------:R-:W-:Y:S01]  /*2b640*/  LEA R48, P3, R70, R2, 0x2 ;  /* 0x0000000246307211 */ /* 0x000fe200078610ff */
[----:B--2---:R-:W-:Y:S02]  /*2b650*/  IMAD R172, R166, c[0x0][0x190], RZ ;  /* 0x00006400a6ac7a24 */ /* 0x004fe400078e02ff */
[----:B------:R-:W2:Y:S01]  /*2b660*/  LDL.LU R166, [R1+0x1b0] ;  /* 0x0001b00001a67983 */ /* 0x000ea20000300800 */
[----:B------:R-:W-:-:S03]  /*2b670*/  LEA.HI.X.SX32 R49, R70, R0, 0x2, P3 ;  /* 0x0000000046317211 */ /* 0x000fc600018f16ff */
[----:B------:R-:W2:Y:S01]  /*2b680*/  LDL.LU R211, [R1+0x1ac] ;  /* 0x0001ac0001d37983 */ /* 0x000ea20000300800 */
[----:B----4-:R-:W-:-:S03]  /*2b690*/  IMAD R227, R133, c[0x0][0x190], RZ ;  /* 0x0000640085e37a24 */ /* 0x010fc600078e02ff */
[----:B------:R-:W4:Y:S04]  /*2b6a0*/  LDL.LU R133, [R1+0x1a8] ;  /* 0x0001a80001857983 */ /* 0x000f280000300800 */
[----:B------:R1:W-:Y:S01]  /*2b6b0*/  STL.64 [R1+0x2e8], R40 ;  /* 0x0002e82801007387 */ /* 0x0003e20000100a00 */
[----:B------:R-:W-:Y:S02]  /*2b6c0*/  IMAD R77, R168, c[0x0][0x190], RZ ;  /* 0x00006400a84d7a24 */ /* 0x000fe400078e02ff */
[----:B------:R-:W-:Y:S02]  /*2b6d0*/  IMAD R193, R229, c[0x0][0x190], RZ ;  /* 0x00006400e5c17a24 */ /* 0x000fe400078e02ff */
[----:B------:R-:W-:Y:S02]  /*2b6e0*/  IMAD R88, R148, c[0x0][0x190], RZ ;  /* 0x0000640094587a24 */ /* 0x000fe400078e02ff */
[----:B------:R-:W4:Y:S04]  /*2b6f0*/  LDL.LU R148, [R1+0x1a4] ;  /* 0x0001a40001947983 */ /* 0x000f280000300800 */
[----:B------:R1:W-:Y:S02]  /*2b700*/  STL.64 [R1+0xb8], R48 ;  /* 0x0000b83001007387 */ /* 0x0003e40000100a00 */
[----:B-1----:R-:W-:-:S02]  /*2b710*/  IMAD R41, R170, c[0x0][0x190], RZ ;  /* 0x00006400aa297a24 */ /* 0x002fc400078e02ff */
[----:B------:R-:W4:Y:S04]  /*2b720*/  LDL.LU R168, [R1+0x1a0] ;  /* 0x0001a00001a87983 */ /* 0x000f280000300800 */
[----:B------:R-:W4:Y:S01]  /*2b730*/  LDL.LU R189, [R1+0x19c] ;  /* 0x00019c0001bd7983 */ /* 0x000f220000300800 */
[C---:B------:R-:W-:Y:S01]  /*2b740*/  LEA R48, P3, R66.reuse, R2, 0x2 ;  /* 0x0000000242307211 */ /* 0x040fe200078610ff */
[----:B------:R-:W-:Y:S02]  /*2b750*/  IMAD R170, R37, c[0x0][0x190], RZ ;  /* 0x0000640025aa7a24 */ /* 0x000fe400078e02ff */
[----:B------:R-:W4:Y:S01]  /*2b760*/  LDL.LU R229, [R1+0x198] ;  /* 0x0001980001e57983 */ /* 0x000f220000300800 */
[----:B------:R-:W-:-:S03]  /*2b770*/  LEA.HI.X.SX32 R49, R66, R0, 0x2, P3 ;  /* 0x0000000042317211 */ /* 0x000fc600018f16ff */
[----:B------:R-:W4:Y:S04]  /*2b780*/  LDL.LU R37, [R1+0x194] ;  /* 0x0001940001257983 */ /* 0x000f280000300800 */
[----:B------:R1:W-:Y:S04]  /*2b790*/  STL.64 [R1+0x8], R48 ;  /* 0x0000083001007387 */ /* 0x0003e80000100a00 */
[----:B------:R-:W4:Y:S04]  /*2b7a0*/  LDL.LU R76, [R1+0x190] ;  /* 0x00019000014c7983 */ /* 0x000f280000300800 */
[----:B------:R-:W4:Y:S01]  /*2b7b0*/  LDL.LU R44, [R1+0x18c] ;  /* 0x00018c00012c7983 */ /* 0x000f220000300800 */
[----:B------:R-:W-:-:S03]  /*2b7c0*/  IMAD R225, R32, c[0x0][0x190], RZ ;  /* 0x0000640020e17a24 */ /* 0x000fc600078e02ff */
[----:B------:R-:W4:Y:S01]  /*2b7d0*/  LDL.LU R32, [R1+0x188] ;  /* 0x0001880001207983 */ /* 0x000f220000300800 */
[----:B-1----:R-:W-:-:S04]  /*2b7e0*/  LEA R48, P3, R38, R2, 0x2 ;  /* 0x0000000226307211 */ /* 0x002fc800078610ff */
[----:B------:R-:W-:Y:S02]  /*2b7f0*/  LEA.HI.X.SX32 R49, R38, R0, 0x2, P3 ;  /* 0x0000000026317211 */ /* 0x000fe400018f16ff */
[----:B------:R-:W-:Y:S01]  /*2b800*/  LEA R6, P3, R7, R2, 0x2 ;  /* 0x0000000207067211 */ /* 0x000fe200078610ff */
[----:B------:R-:W-:-:S03]  /*2b810*/  IMAD R191, R187, c[0x0][0x190], RZ ;  /* 0x00006400bbbf7a24 */ /* 0x000fc600078e02ff */
[----:B------:R-:W-:Y:S02]  /*2b820*/  LEA.HI.X.SX32 R7, R7, R0, 0x2, P3 ;  /* 0x0000000007077211 */ /* 0x000fe400018f16ff */
[----:B------:R-:W-:-:S04]  /*2b830*/  LEA R66, P3, R91, R2, 0x2 ;  /* 0x000000025b427211 */ /* 0x000fc800078610ff */
[----:B------:R-:W-:Y:S01]  /*2b840*/  LEA.HI.X.SX32 R67, R91, R0, 0x2, P3 ;  /* 0x000000005b437211 */ /* 0x000fe200018f16ff */
[----:B---3--:R-:W-:Y:S02]  /*2b850*/  IMAD R40, R146, c[0x0][0x190], RZ ;  /* 0x0000640092287a24 */ /* 0x008fe400078e02ff */
[----:B------:R-:W3:Y:S01]  /*2b860*/  LDL.LU R146, [R1+0x184] ;  /* 0x0001840001927983 */ /* 0x000ee20000300800 */
[----:B--2---:R-:W-:-:S03]  /*2b870*/  IMAD R75, R166, c[0x0][0x190], RZ ;  /* 0x00006400a64b7a24 */ /* 0x004fc600078e02ff */
[----:B------:R-:W2:Y:S04]  /*2b880*/  LDL.LU R166, [R1+0x180] ;  /* 0x0001800001a67983 */ /* 0x000ea80000300800 */
[----:B------:R-:W2:Y:S04]  /*2b890*/  LDL.LU R187, [R1+0x17c] ;  /* 0x00017c0001bb7983 */ /* 0x000ea80000300800 */
[----:B------:R-:W2:Y:S04]  /*2b8a0*/  LDL.LU R209, [R1+0x178] ;  /* 0x0001780001d17983 */ /* 0x000ea80000300800 */
[----:B------:R-:W2:Y:S04]  /*2b8b0*/  LDL.LU R74, [R1+0x174] ;  /* 0x00017400014a7983 */ /* 0x000ea80000300800 */
[----:B------:R-:W3:Y:S04]  /*2b8c0*/  LDL.LU R72, [R1+0x170] ;  /* 0x0001700001487983 */ /* 0x000ee80000300800 */
[----:B------:R-:W3:Y:S04]  /*2b8d0*/  LDL.LU R83, [R1+0x16c] ;  /* 0x00016c0001537983 */ /* 0x000ee80000300800 */
[----:B------:R-:W3:Y:S04]  /*2b8e0*/  LDL.LU R249, [R1+0x168] ;  /* 0x0001680001f97983 */ /* 0x000ee80000300800 */
[----:B------:R-:W3:Y:S04]  /*2b8f0*/  LDL.LU R64, [R1+0x164] ;  /* 0x0001640001407983 */ /* 0x000ee80000300800 */
[----:B------:R-:W3:Y:S04]  /*2b900*/  LDL.LU R42, [R1+0x160] ;  /* 0x00016000012a7983 */ /* 0x000ee80000300800 */
[----:B------:R1:W-:Y:S01]  /*2b910*/  STL.64 [R1+0x618], R66 ;  /* 0x0006184201007387 */ /* 0x0003e20000100a00 */
[----:B------:R-:W-:Y:S01]  /*2b920*/  IMAD R85, R211, c[0x0][0x190], RZ ;  /* 0x00006400d3557a24 */ /* 0x000fe200078e02ff */
[----:B-1----:R-:W-:Y:S01]  /*2b930*/  LEA R66, P3, R92, R2, 0x2 ;  /* 0x000000025c427211 */ /* 0x002fe200078610ff */
[----:B----4-:R-:W-:-:S02]  /*2b940*/  IMAD R211, R229, c[0x0][0x190], RZ ;  /* 0x00006400e5d37a24 */ /* 0x010fc400078e02ff */
[----:B------:R-:W-:Y:S01]  /*2b950*/  IMAD R3, R37, c[0x0][0x190], RZ ;  /* 0x0000640025037a24 */ /* 0x000fe200078e02ff */
[----:B------:R-:W-:Y:S01]  /*2b960*/  LEA.HI.X.SX32 R67, R92, R0, 0x2, P3 ;  /* 0x000000005c437211 */ /* 0x000fe200018f16ff */
[----:B------:R-:W4:Y:S04]  /*2b970*/  LDL.LU R229, [R1+0x15c] ;  /* 0x00015c0001e57983 */ /* 0x000f280000300800 */
[----:B------:R-:W4:Y:S04]  /*2b980*/  LDL.LU R37, [R1+0x154] ;  /* 0x0001540001257983 */ /* 0x000f280000300800 */
[----:B------:R1:W-:Y:S01]  /*2b990*/  STL.64 [R1+0x568], R66 ;  /* 0x0005684201007387 */ /* 0x0003e20000100a00 */
[----:B------:R-:W-:-:S03]  /*2b9a0*/  IMAD R92, R32, c[0x0][0x190], RZ ;  /* 0x00006400205c7a24 */ /* 0x000fc600078e02ff */
[----:B------:R-:W4:Y:S01]  /*2b9b0*/  LDL.LU R32, [R1+0x134] ;  /* 0x0001340001207983 */ /* 0x000f220000300800 */
[----:B-1----:R-:W-:-:S04]  /*2b9c0*/  LEA R66, P3, R39, R2, 0x2 ;  /* 0x0000000227427211 */ /* 0x002fc800078610ff */
[----:B------:R-:W-:-:S05]  /*2b9d0*/  LEA.HI.X.SX32 R67, R39, R0, 0x2, P3 ;  /* 0x0000000027437211 */ /* 0x000fca00018f16ff */
[----:B------:R1:W-:Y:S01]  /*2b9e0*/  STL.64 [R1+0x3b0], R66 ;  /* 0x0003b04201007387 */ /* 0x0003e20000100a00 */
[----:B------:R-:W-:-:S03]  /*2b9f0*/  IMAD R84, R44, c[0x0][0x190], RZ ;  /* 0x000064002c547a24 */ /* 0x000fc600078e02ff */
[----:B------:R-:W4:Y:S01]  /*2ba00*/  LDL.LU R44, [R1+0x114] ;  /* 0x00011400012c7983 */ /* 0x000f220000300800 */
[----:B-1----:R-:W-:-:S04]  /*2ba10*/  LEA R66, P3, R93, R2, 0x2 ;  /* 0x000000025d427211 */ /* 0x002fc800078610ff */
[----:B------:R-:W-:-:S05]  /*2ba20*/  LEA.HI.X.SX32 R67, R93, R0, 0x2, P3 ;  /* 0x000000005d437211 */ /* 0x000fca00018f16ff */
[----:B------:R1:W-:Y:S02]  /*2ba30*/  STL.64 [R1+0x2e0], R66 ;  /* 0x0002e04201007387 */ /* 0x0003e40000100a00 */
[----:B-1----:R-:W-:-:S04]  /*2ba40*/  LEA R66, P3, R95, R2, 0x2 ;  /* 0x000000025f427211 */ /* 0x002fc800078610ff */
[----:B------:R-:W-:-:S05]  /*2ba50*/  LEA.HI.X.SX32 R67, R95, R0, 0x2, P3 ;  /* 0x000000005f437211 */ /* 0x000fca00018f16ff */
[----:B------:R1:W-:Y:S02]  /*2ba60*/  STL.64 [R1+0xb0], R66 ;  /* 0x0000b04201007387 */ /* 0x0003e40000100a00 */
[----:B-1----:R-:W-:-:S04]  /*2ba70*/  LEA R66, P3, R94, R2, 0x2 ;  /* 0x000000025e427211 */ /* 0x002fc800078610ff */
[----:B------:R-:W-:Y:S01]  /*2ba80*/  LEA.HI.X.SX32 R67, R94, R0, 0x2, P3 ;  /* 0x000000005e437211 */ /* 0x000fe200018f16ff */
[----:B------:R-:W-:Y:S02]  /*2ba90*/  IMAD R102, R102, c[0x0][0x190], RZ ;  /* 0x0000640066667a24 */ /* 0x000fe400078e02ff */
[----:B------:R-:W-:Y:S02]  /*2baa0*/  IMAD R101, R101, c[0x0][0x190], RZ ;  /* 0x0000640065657a24 */ /* 0x000fe400078e02ff */
[----:B------:R-:W-:Y:S02]  /*2bab0*/  IMAD R100, R100, c[0x0][0x190], RZ ;  /* 0x0000640064647a24 */ /* 0x000fe400078e02ff */
[----:B--2---:R-:W-:Y:S02]  /*2bac0*/  IMAD R38, R74, c[0x0][0x190], RZ ;  /* 0x000064004a267a24 */ /* 0x004fe400078e02ff */
[----:B---3--:R-:W-:Y:S02]  /*2bad0*/  IMAD R91, R249, c[0x0][0x190], RZ ;  /* 0x00006400f95b7a24 */ /* 0x008fe400078e02ff */
[----:B------:R-:W-:Y:S01]  /*2bae0*/  IMAD.MOV.U32 R249, RZ, RZ, R34 ;  /* 0x000000fffff97224 */ /* 0x000fe200078e0022 */
[-C--:B------:R-:W-:Y:S01]  /*2baf0*/  IADD3 R34, P3, R240, R4.reuse, RZ ;  /* 0x00000004f0227210 */ /* 0x080fe20007f7e0ff */
[----:B------:R-:W-:Y:S01]  /*2bb00*/  IMAD.MOV.U32 R240, RZ, RZ, R228 ;  /* 0x000000fffff07224 */ /* 0x000fe200078e00e4 */
[----:B------:R-:W-:Y:S01]  /*2bb10*/  IADD3 R228, P6, R241, R4, RZ ;  /* 0x00000004f1e47210 */ /* 0x000fe20007fde0ff */
[----:B------:R-:W-:-:S02]  /*2bb20*/  IMAD R93, R64, c[0x0][0x190], RZ ;  /* 0x00006400405d7a24 */ /* 0x000fc400078e02ff */
[----:B------:R-:W2:Y:S01]  /*2bb30*/  LDL.LU R64, [R1+0xf4] ;  /* 0x0000f40001407983 */ /* 0x000ea20000300800 */
[----:B------:R-:W-:-:S03]  /*2bb40*/  IMAD R95, R42, c[0x0][0x190], RZ ;  /* 0x000064002a5f7a24 */ /* 0x000fc600078e02ff */
[----:B------:R1:W-:Y:S01]  /*2bb50*/  STL.64 [R1], R66 ;  /* 0x0000004201007387 */ /* 0x0003e20000100a00 */
[----:B------:R-:W-:Y:S02]  /*2bb60*/  IMAD.MOV.U32 R241, RZ, RZ, R36 ;  /* 0x000000fffff17224 */ /* 0x000fe400078e0024 */
[----:B------:R-:W-:Y:S02]  /*2bb70*/  IMAD R74, R72, c[0x0][0x190], RZ ;  /* 0x00006400484a7a24 */ /* 0x000fe400078e02ff */
[----:B------:R-:W3:Y:S04]  /*2bb80*/  LDL.LU R72, [R1+0xd4] ;  /* 0x0000d40001487983 */ /* 0x000ee80000300800 */
[----:B------:R-:W2:Y:S01]  /*2bb90*/  LDL.LU R71, [R1+0xd0] ;  /* 0x0000d00001477983 */ /* 0x000ea20000300800 */
[----:B-1----:R-:W-:Y:S01]  /*2bba0*/  IMAD.MOV.U32 R66, RZ, RZ, R35 ;  /* 0x000000ffff427224 */ /* 0x002fe200078e0023 */
[-C--:B------:R-:W-:Y:S01]  /*2bbb0*/  LEA.HI.X.SX32 R35, R244, R5.reuse, 0x2, P3 ;  /* 0x00000005f4237211 */ /* 0x080fe200018f16ff */
[----:B----4-:R-:W-:Y:S01]  /*2bbc0*/  IMAD R94, R229, c[0x0][0x190], RZ ;  /* 0x00006400e55e7a24 */ /* 0x010fe200078e02ff */
[----:B------:R-:W-:-:S02]  /*2bbd0*/  LEA.HI.X.SX32 R229, R246, R5, 0x2, P6 ;  /* 0x00000005f6e57211 */ /* 0x000fc400030f16ff */
[----:B------:R-:W-:Y:S01]  /*2bbe0*/  IADD3 R36, P3, R243, R4, RZ ;  /* 0x00000004f3247210 */ /* 0x000fe20007f7e0ff */
[----:B------:R-:W-:Y:S01]  /*2bbf0*/  IMAD R39, R37, c[0x0][0x190], RZ ;  /* 0x0000640025277a24 */ /* 0x000fe200078e02ff */
[----:B------:R-:W-:Y:S02]  /*2bc00*/  STL.64 [R1+0x9a8], R34 ;  /* 0x0009a82201007387 */ /* 0x000fe40000100a00 */
[----:B------:R-:W-:Y:S01]  /*2bc10*/  LEA.HI.X.SX32 R37, R245, R5, 0x2, P3 ;  /* 0x00000005f5257211 */ /* 0x000fe200018f16ff */
[----:B------:R-:W-:Y:S01]  /*2bc20*/  IMAD R42, R32, c[0x0][0x190], RZ ;  /* 0x00006400202a7a24 */ /* 0x000fe200078e02ff */
[----:B------:R-:W-:Y:S01]  /*2bc30*/  LEA R32, P6, R117, R2, 0x2 ;  /* 0x0000000275207211 */ /* 0x000fe200078c10ff */
[----:B------:R-:W-:-:S04]  /*2bc40*/  IMAD.MOV.U32 R245, RZ, RZ, R33 ;  /* 0x000000fffff57224 */ /* 0x000fc800078e0021 */
[----:B------:R1:W-:Y:S01]  /*2bc50*/  STL [R1+0x990], R32 ;  /* 0x0009902001007387 */ /* 0x0003e20000100800 */
[----:B------:R-:W-:Y:S01]  /*2bc60*/  IMAD.MOV.U32 R244, RZ, RZ, R32 ;  /* 0x000000fffff47224 */ /* 0x000fe200078e0020 */
[----:B------:R-:W-:Y:S02]  /*2bc70*/  LEA.HI.X.SX32 R245, R117, R0, 0x2, P6 ;  /* 0x0000000075f57211 */ /* 0x000fe400030f16ff */
[----:B------:R-:W-:Y:S04]  /*2bc80*/  STL.64 [R1+0x9a0], R228 ;  /* 0x0009a0e401007387 */ /* 0x000fe80000100a00 */
[----:B------:R-:W4:Y:S01]  /*2bc90*/  LDL.LU R70, [R1+0xcc] ;  /* 0x0000cc0001467983 */ /* 0x000f220000300800 */
[----:B-1----:R-:W-:-:S03]  /*2bca0*/  LEA R32, P3, R104, R2, 0x2 ;  /* 0x0000000268207211 */ /* 0x002fc600078610ff */
[----:B------:R1:W-:Y:S01]  /*2bcb0*/  STL [R1+0x994], R245 ;  /* 0x000994f501007387 */ /* 0x0003e20000100800 */
[----:B------:R-:W-:-:S03]  /*2bcc0*/  LEA.HI.X.SX32 R33, R104, R0, 0x2, P3 ;  /* 0x0000000068217211 */ /* 0x000fc600018f16ff */
[----:B------:R-:W-:Y:S01]  /*2bcd0*/  STL.64 [R1+0x998], R36 ;  /* 0x0009982401007387 */ /* 0x000fe20000100a00 */
[----:B------:R-:W-:-:S03]  /*2bce0*/  IMAD.MOV.U32 R246, RZ, RZ, R221 ;  /* 0x000000fffff67224 */ /* 0x000fc600078e00dd */
[----:B------:R1:W-:Y:S02]  /*2bcf0*/  STL.64 [R1+0x988], R32 ;  /* 0x0009882001007387 */ /* 0x0003e40000100a00 */
[----:B-1----:R-:W-:Y:S01]  /*2bd00*/  IMAD.MOV.U32 R245, RZ, RZ, R220 ;  /* 0x000000fffff57224 */ /* 0x002fe200078e00dc */
[C---:B------:R-:W-:Y:S01]  /*2bd10*/  LEA R220, P6, R103.reuse, R2, 0x2 ;  /* 0x0000000267dc7211 */ /* 0x040fe200078c10ff */
[----:B------:R-:W-:Y:S01]  /*2bd20*/  IMAD.MOV.U32 R244, RZ, RZ, R240 ;  /* 0x000000fffff47224 */ /* 0x000fe200078e00f0 */
[----:B------:R-:W2:Y:S02]  /*2bd30*/  LDL.LU R67, [R1+0xc8] ;  /* 0x0000c80001437983 */ /* 0x000ea40000300800 */
[----:B------:R-:W-:Y:S02]  /*2bd40*/  LEA.HI.X.SX32 R221, R103, R0, 0x2, P6 ;  /* 0x0000000067dd7211 */ /* 0x000fe400030f16ff */
[-C--:B------:R-:W-:Y:S01]  /*2bd50*/  LEA R32, P3, R102, R2.reuse, 0x2 ;  /* 0x0000000266207211 */ /* 0x080fe200078610ff */
[----:B------:R-:W-:Y:S01]  /*2bd60*/  IMAD.MOV.U32 R240, RZ, RZ, R222 ;  /* 0x000000fffff07224 */ /* 0x000fe200078e00de */
[----:B------:R-:W-:-:S02]  /*2bd70*/  LEA R222, P6, R101, R2, 0x2 ;  /* 0x0000000265de7211 */ /* 0x000fc400078c10ff */
[-C--:B------:R-:W-:Y:S01]  /*2bd80*/  LEA.HI.X.SX32 R33, R102, R0.reuse, 0x2, P3 ;  /* 0x0000000066217211 */ /* 0x080fe200018f16ff */
[----:B------:R1:W-:Y:S02]  /*2bd90*/  STL.64 [R1+0x980], R220 ;  /* 0x000980dc01007387 */ /* 0x0003e40000100a00 */
[----:B------:R-:W-:Y:S02]  /*2bda0*/  IMAD.MOV.U32 R102, RZ, RZ, R222 ;  /* 0x000000ffff667224 */ /* 0x000fe400078e00de */
[----:B------:R-:W-:Y:S01]  /*2bdb0*/  IMAD.MOV.U32 R103, RZ, RZ, R223 ;  /* 0x000000ffff677224 */ /* 0x000fe200078e00df */
[----:B------:R-:W-:Y:S01]  /*2bdc0*/  LEA.HI.X.SX32 R103, R101, R0, 0x2, P6 ;  /* 0x0000000065677211 */ /* 0x000fe200030f16ff */
[----:B-1----:R-:W2:Y:S04]  /*2bdd0*/  LDL.LU.64 R220, [R1+0x29e0] ;  /* 0x0029e00001dc7983 */ /* 0x002ea80000300a00 */
[----:B------:R1:W-:Y:S01]  /*2bde0*/  STL.64 [R1+0x978], R32 ;  /* 0x0009782001007387 */ /* 0x0003e20000100a00 */
[----:B------:R-:W-:-:S02]  /*2bdf0*/  IMAD.MOV.U32 R243, RZ, RZ, R241 ;  /* 0x000000fffff37224 */ /* 0x000fc400078e00f1 */
[----:B------:R-:W-:Y:S01]  /*2be00*/  IMAD.MOV.U32 R241, RZ, RZ, R66 ;  /* 0x000000fffff17224 */ /* 0x000fe200078e0042 */
[----:B-1----:R-:W2:Y:S04]  /*2be10*/  LDL.LU.64 R32, [R1+0x29d8] ;  /* 0x0029d80001207983 */ /* 0x002ea80000300a00 */
[----:B------:R1:W-:Y:S04]  /*2be20*/  STL [R1+0x970], R222 ;  /* 0x000970de01007387 */ /* 0x0003e80000100800 */
[----:B------:R-:W2:Y:S01]  /*2be30*/  LDL.LU R66, [R1+0xc4] ;  /* 0x0000c40001427983 */ /* 0x000ea20000300800 */
[----:B-1----:R-:W-:-:S04]  /*2be40*/  LEA R222, P3, R100, R2, 0x2 ;  /* 0x0000000264de7211 */ /* 0x002fc800078610ff */
[----:B------:R-:W-:Y:S01]  /*2be50*/  LEA.HI.X.SX32 R223, R100, R0, 0x2, P3 ;  /* 0x0000000064df7211 */ /* 0x000fe200018f16ff */
[----:B------:R-:W-:Y:S04]  /*2be60*/  STL [R1+0x974], R103 ;  /* 0x0009746701007387 */ /* 0x000fe80000100800 */
[----:B------:R1:W-:Y:S01]  /*2be70*/  STL.64 [R1+0x968], R222 ;  /* 0x000968de01007387 */ /* 0x0003e20000100a00 */
[----:B------:R-:W-:-:S03]  /*2be80*/  LEA R102, P6, R99, R2, 0x2 ;  /* 0x0000000263667211 */ /* 0x000fc600078c10ff */
[----:B-1----:R-:W2:Y:S04]  /*2be90*/  LDL.LU.64 R222, [R1+0x29d0] ;  /* 0x0029d00001de7983 */ /* 0x002ea80000300a00 */
[----:B------:R-:W2:Y:S01]  /*2bea0*/  LDL.LU R104, [R1+0xc0] ;  /* 0x0000c00001687983 */ /* 0x000ea20000300800 */
[----:B------:R-:W-:-:S05]  /*2beb0*/  LEA.HI.X.SX32 R103, R99, R0, 0x2, P6 ;  /* 0x0000000063677211 */ /* 0x000fca00030f16ff */
[----:B------:R1:W-:Y:S04]  /*2bec0*/  STL.64 [R1+0xd58], R102 ;  /* 0x000d586601007387 */ /* 0x0003e80000100a00 */
[----:B------:R-:W3:Y:S01]  /*2bed0*/  LDL.LU R117, [R1+0xac] ;  /* 0x0000ac0001757983 */ /* 0x000ee20000300800 */
[----:B------:R-:W-:-:S04]  /*2bee0*/  LEA R100, P3, R98, R2, 0x2 ;  /* 0x0000000262647211 */ /* 0x000fc800078610ff */
[----:B------:R-:W-:Y:S02]  /*2bef0*/  LEA.HI.X.SX32 R101, R98, R0, 0x2, P3 ;  /* 0x0000000062657211 */ /* 0x000fe400018f16ff */
[----:B-1----:R-:W-:-:S04]  /*2bf00*/  LEA R102, P6, R97, R2, 0x2 ;  /* 0x0000000261667211 */ /* 0x002fc800078c10ff */
[----:B------:R-:W-:Y:S01]  /*2bf10*/  LEA.HI.X.SX32 R103, R97, R0, 0x2, P6 ;  /* 0x0000000061677211 */ /* 0x000fe200030f16ff */
[----:B------:R-:W-:Y:S04]  /*2bf20*/  STL.64 [R1+0xdc8], R100 ;  /* 0x000dc86401007387 */ /* 0x000fe80000100a00 */
[----:B------:R1:W-:Y:S04]  /*2bf30*/  STL.64 [R1+0xe30], R102 ;  /* 0x000e306601007387 */ /* 0x0003e80000100a00 */
[----:B-1----:R-:W4:Y:S01]  /*2bf40*/  LDL.LU R102, [R1+0xa8] ;  /* 0x0000a80001667983 */ /* 0x002f220000300800 */
[----:B------:R-:W-:-:S02]  /*2bf50*/  LEA R100, P3, R96, R2, 0x2 ;  /* 0x0000000260647211 */ /* 0x000fc400078610ff */
[C---:B------:R-:W-:Y:S02]  /*2bf60*/  LEA R98, P6, R73.reuse, R2, 0x2 ;  /* 0x0000000249627211 */ /* 0x040fe400078c10ff */
[-C--:B------:R-:W-:Y:S02]  /*2bf70*/  LEA.HI.X.SX32 R101, R96, R0.reuse, 0x2, P3 ;  /* 0x0000000060657211 */ /* 0x080fe400018f16ff */
[----:B------:R-:W-:-:S03]  /*2bf80*/  LEA.HI.X.SX32 R99, R73, R0, 0x2, P6 ;  /* 0x0000000049637211 */ /* 0x000fc600030f16ff */
[----:B------:R1:W-:Y:S04]  /*2bf90*/  STL.64 [R1+0xe70], R100 ;  /* 0x000e706401007387 */ /* 0x0003e80000100a00 */
[----:B------:R1:W-:Y:S04]  /*2bfa0*/  STL.64 [R1+0xeb0], R98 ;  /* 0x000eb06201007387 */ /* 0x0003e80000100a00 */
[----:B------:R-:W4:Y:S01]  /*2bfb0*/  LDL.LU R103, [R1+0xa4] ;  /* 0x0000a40001677983 */ /* 0x000f220000300800 */
[-C--:B-1----:R-:W-:Y:S02]  /*2bfc0*/  LEA R100, P3, R69, R2.reuse, 0x2 ;  /* 0x0000000245647211 */ /* 0x082fe400078610ff */
[----:B------:R-:W-:-:S02]  /*2bfd0*/  LEA R98, P6, R68, R2, 0x2 ;  /* 0x0000000244627211 */ /* 0x000fc400078c10ff */
[----:B------:R-:W-:Y:S02]  /*2bfe0*/  LEA.HI.X.SX32 R101, R69, R0, 0x2, P3 ;  /* 0x0000000045657211 */ /* 0x000fe400018f16ff */
[C---:B------:R-:W-:Y:S02]  /*2bff0*/  LEA R96, P3, R65.reuse, R2, 0x2 ;  /* 0x0000000241607211 */ /* 0x040fe400078610ff */
[-C--:B------:R-:W-:Y:S02]  /*2c000*/  LEA.HI.X.SX32 R99, R68, R0.reuse, 0x2, P6 ;  /* 0x0000000044637211 */ /* 0x080fe400030f16ff */
[----:B------:R-:W-:Y:S01]  /*2c010*/  LEA.HI.X.SX32 R97, R65, R0, 0x2, P3 ;  /* 0x0000000041617211 */ /* 0x000fe200018f16ff */
[----:B------:R-:W-:Y:S04]  /*2c020*/  STL.64 [R1+0xef0], R100 ;  /* 0x000ef06401007387 */ /* 0x000fe80000100a00 */
[----:B------:R1:W-:Y:S04]  /*2c030*/  STL.64 [R1+0xf30], R98 ;  /* 0x000f306201007387 */ /* 0x0003e80000100a00 */
[----:B------:R1:W-:Y:S02]  /*2c040*/  STL.64 [R1+0xf70], R96 ;  /* 0x000f706001007387 */ /* 0x0003e40000100a00 */
[----:B-1----:R-:W-:-:S02]  /*2c050*/  LEA R98, P6, R47, R2, 0x2 ;  /* 0x000000022f627211 */ /* 0x002fc400078c10ff */
[C---:B------:R-:W-:Y:S02]  /*2c060*/  LEA R96, P3, R46.reuse, R2, 0x2 ;  /* 0x000000022e607211 */ /* 0x040fe400078610ff */
[-C--:B------:R-:W-:Y:S02]  /*2c070*/  LEA.HI.X.SX32 R99, R47, R0.reuse, 0x2, P6 ;  /* 0x000000002f637211 */ /* 0x080fe400030f16ff */
[----:B------:R-:W-:Y:S02]  /*2c080*/  LEA.HI.X.SX32 R97, R46, R0, 0x2, P3 ;  /* 0x000000002e617211 */ /* 0x000fe400018f16ff */
[----:B------:R-:W-:-:S04]  /*2c090*/  LEA R68, P6, R45, R2, 0x2 ;  /* 0x000000022d447211 */ /* 0x000fc800078c10ff */
[----:B------:R-:W-:Y:S01]  /*2c0a0*/  LEA.HI.X.SX32 R69, R45, R0, 0x2, P6 ;  /* 0x000000002d457211 */ /* 0x000fe200030f16ff */
[----:B--2---:R-:W-:Y:S02]  /*2c0b0*/  IMAD R65, R104, c[0x0][0x190], RZ ;  /* 0x0000640068417a24 */ /* 0x004fe400078e02ff */
[----:B------:R-:W2:Y:S04]  /*2c0c0*/  LDL.LU R104, [R1+0xa0] ;  /* 0x0000a00001687983 */ /* 0x000ea80000300800 */
[----:B------:R1:W-:Y:S04]  /*2c0d0*/  STL.64 [R1+0xff0], R96 ;  /* 0x000ff06001007387 */ /* 0x0003e80000100a00 */
[----:B------:R-:W-:Y:S01]  /*2c0e0*/  STL.64 [R1+0xfb0], R98 ;  /* 0x000fb06201007387 */ /* 0x000fe20000100a00 */
[----:B---3--:R-:W-:-:S03]  /*2c0f0*/  IMAD R46, R117, c[0x0][0x190], RZ ;  /* 0x00006400752e7a24 */ /* 0x008fc600078e02ff */
[----:B------:R-:W3:Y:S01]  /*2c100*/  LDL.LU R117, [R1+0x9c] ;  /* 0x00009c0001757983 */ /* 0x000ee20000300800 */
[----:B-1----:R-:W-:-:S04]  /*2c110*/  LEA R96, P3, R43, R2, 0x2 ;  /* 0x000000022b607211 */ /* 0x002fc800078610ff */
[----:B------:R-:W-:Y:S01]  /*2c120*/  LEA.HI.X.SX32 R97, R43, R0, 0x2, P3 ;  /* 0x000000002b617211 */ /* 0x000fe200018f16ff */
[----:B------:R1:W-:Y:S04]  /*2c130*/  STL.64 [R1+0x1030], R68 ;  /* 0x0010304401007387 */ /* 0x0003e80000100a00 */
[----:B------:R1:W-:Y:S01]  /*2c140*/  STL.64 [R1+0x1070], R96 ;  /* 0x0010706001007387 */ /* 0x0003e20000100a00 */
[----:B----4-:R-:W-:-:S03]  /*2c150*/  IMAD R43, R102, c[0x0][0x190], RZ ;  /* 0x00006400662b7a24 */ /* 0x010fc600078e02ff */
[----:B------:R-:W4:Y:S01]  /*2c160*/  LDL.LU R102, [R1+0x98] ;  /* 0x0000980001667983 */ /* 0x000f220000300800 */
[----:B-1----:R-:W-:-:S04]  /*2c170*/  LEA R68, P6, R41, R2, 0x2 ;  /* 0x0000000229447211 */ /* 0x002fc800078c10ff */
[----:B------:R-:W-:Y:S02]  /*2c180*/  LEA.HI.X.SX32 R69, R41, R0, 0x2, P6 ;  /* 0x0000000029457211 */ /* 0x000fe400030f16ff */
[----:B------:R-:W-:-:S03]  /*2c190*/  LEA R96, P3, R40, R2, 0x2 ;  /* 0x0000000228607211 */ /* 0x000fc600078610ff */
[----:B------:R1:W-:Y:S01]  /*2c1a0*/  STL.64 [R1+0x10b0], R68 ;  /* 0x0010b04401007387 */ /* 0x0003e20000100a00 */
[----:B------:R-:W-:Y:S02]  /*2c1b0*/  LEA.HI.X.SX32 R97, R40, R0, 0x2, P3 ;  /* 0x0000000028617211 */ /* 0x000fe400018f16ff */
[----:B-1----:R-:W-:-:S03]  /*2c1c0*/  LEA R68, P6, R3, R2, 0x2 ;  /* 0x0000000203447211 */ /* 0x002fc600078c10ff */
[----:B------:R1:W-:Y:S01]  /*2c1d0*/  STL.64 [R1+0x10f0], R96 ;  /* 0x0010f06001007387 */ /* 0x0003e20000100a00 */
[----:B------:R-:W-:-:S03]  /*2c1e0*/  LEA.HI.X.SX32 R69, R3, R0, 0x2, P6 ;  /* 0x0000000003457211 */ /* 0x000fc600030f16ff */
[----:B------:R-:W4:Y:S01]  /*2c1f0*/  LDL.LU R101, [R1+0x94] ;  /* 0x0000940001657983 */ /* 0x000f220000300800 */
[----:B------:R-:W-:-:S03]  /*2c200*/  IMAD R41, R103, c[0x0][0x190], RZ ;  /* 0x0000640067297a24 */ /* 0x000fc600078e02ff */
[----:B------:R1:W-:Y:S02]  /*2c210*/  STL.64 [R1+0x1130], R68 ;  /* 0x0011304401007387 */ /* 0x0003e40000100a00 */
[C---:B-1----:R-:W-:Y:S02]  /*2c220*/  LEA R96, P3, R38.reuse, R2, 0x2 ;  /* 0x0000000226607211 */ /* 0x042fe400078610ff */
[----:B------:R-:W4:Y:S02]  /*2c230*/  LDL.LU R103, [R1+0x90] ;  /* 0x0000900001677983 */ /* 0x000f240000300800 */
[----:B------:R-:W-:Y:S02]  /*2c240*/  LEA.HI.X.SX32 R97, R38, R0, 0x2, P3 ;  /* 0x0000000026617211 */ /* 0x000fe400018f16ff */
[----:B------:R-:W-:-:S04]  /*2c250*/  LEA R68, P6, R39, R2, 0x2 ;  /* 0x0000000227447211 */ /* 0x000fc800078c10ff */
[----:B------:R-:W-:Y:S01]  /*2c260*/  LEA.HI.X.SX32 R69, R39, R0, 0x2, P6 ;  /* 0x0000000027457211 */ /* 0x000fe200030f16ff */
[----:B------:R-:W-:Y:S01]  /*2c270*/  IMAD R44, R44, c[0x0][0x190], RZ ;  /* 0x000064002c2c7a24 */ /* 0x000fe200078e02ff */
[----:B------:R1:W-:Y:S04]  /*2c280*/  STL.64 [R1+0x1170], R96 ;  /* 0x0011706001007387 */ /* 0x0003e80000100a00 */
[----:B------:R1:W-:Y:S02]  /*2c290*/  STL.64 [R1+0x11b0], R68 ;  /* 0x0011b04401007387 */ /* 0x0003e40000100a00 */
[-C--:B-1----:R-:W-:Y:S02]  /*2c2a0*/  LEA R96, P3, R42, R2.reuse, 0x2 ;  /* 0x000000022a607211 */ /* 0x082fe400078610ff */
[----:B------:R-:W-:-:S02]  /*2c2b0*/  LEA R68, P6, R44, R2, 0x2 ;  /* 0x000000022c447211 */ /* 0x000fc400078c10ff */
[-C--:B------:R-:W-:Y:S02]  /*2c2c0*/  LEA.HI.X.SX32 R97, R42, R0.reuse, 0x2, P3 ;  /* 0x000000002a617211 */ /* 0x080fe400018f16ff */
[----:B------:R-:W-:Y:S01]  /*2c2d0*/  LEA.HI.X.SX32 R69, R44, R0, 0x2, P6 ;  /* 0x000000002c457211 */ /* 0x000fe200030f16ff */
[----:B------:R-:W-:Y:S02]  /*2c2e0*/  IMAD R64, R64, c[0x0][0x190], RZ ;  /* 0x0000640040407a24 */ /* 0x000fe400078e02ff */
[----:B------:R-:W-:Y:S02]  /*2c2f0*/  IMAD R72, R72, c[0x0][0x190], RZ ;  /* 0x0000640048487a24 */ /* 0x000fe400078e02ff */
[----:B--2---:R-:W-:Y:S02]  /*2c300*/  IMAD R40, R104, c[0x0][0x190], RZ ;  /* 0x0000640068287a24 */ /* 0x004fe400078e02ff */
[----:B------:R-:W2:Y:S04]  /*2c310*/  LDL.LU R104, [R1+0x8c] ;  /* 0x00008c0001687983 */ /* 0x000ea80000300800 */
[----:B------:R1:W-:Y:S04]  /*2c320*/  STL.64 [R1+0x11f0], R96 ;  /* 0x0011f06001007387 */ /* 0x0003e80000100a00 */
[----:B------:R1:W-:Y:S01]  /*2c330*/  STL.64 [R1+0x1230], R68 ;  /* 0x0012304401007387 */ /* 0x0003e20000100a00 */
[----:B---3--:R-:W-:-:S03]  /*2c340*/  IMAD R38, R117, c[0x0][0x190], RZ ;  /* 0x0000640075267a24 */ /* 0x008fc600078e02ff */
[----:B------:R-:W3:Y:S01]  /*2c350*/  LDL.LU R117, [R1+0x88] ;  /* 0x0000880001757983 */ /* 0x000ee20000300800 */
[-C--:B-1----:R-:W-:Y:S02]  /*2c360*/  LEA R96, P3, R64, R2.reuse, 0x2 ;  /* 0x0000000240607211 */ /* 0x082fe400078610ff */
[----:B------:R-:W-:Y:S02]  /*2c370*/  LEA R68, P6, R72, R2, 0x2 ;  /* 0x0000000248447211 */ /* 0x000fe400078c10ff */
[-C--:B------:R-:W-:Y:S02]  /*2c380*/  LEA.HI.X.SX32 R97, R64, R0.reuse, 0x2, P3 ;  /* 0x0000000040617211 */ /* 0x080fe400018f16ff */
[----:B------:R-:W-:-:S03]  /*2c390*/  LEA.HI.X.SX32 R69, R72, R0, 0x2, P6 ;  /* 0x0000000048457211 */ /* 0x000fc600030f16ff */
[----:B------:R-:W-:Y:S04]  /*2c3a0*/  STL.64 [R1+0x1270], R96 ;  /* 0x0012706001007387 */ /* 0x000fe80000100a00 */
[----:B------:R1:W-:Y:S01]  /*2c3b0*/  STL.64 [R1+0x12b0], R68 ;  /* 0x0012b04401007387 */ /* 0x0003e20000100a00 */
[----:B----4-:R-:W-:-:S03]  /*2c3c0*/  IMAD R3, R102, c[0x0][0x190], RZ ;  /* 0x0000640066037a24 */ /* 0x010fc600078e02ff */
[----:B------:R-:W4:Y:S01]  /*2c3d0*/  LDL.LU R102, [R1+0x84] ;  /* 0x0000840001667983 */ /* 0x000f220000300800 */
[----:B------:R-:W-:-:S05]  /*2c3e0*/  IMAD R71, R71, c[0x0][0x190], RZ ;  /* 0x0000640047477a24 */ /* 0x000fca00078e02ff */
[----:B------:R-:W-:Y:S01]  /*2c3f0*/  LEA R44, P3, R71, R2, 0x2 ;  /* 0x00000002472c7211 */ /* 0x000fe200078610ff */
[----:B------:R-:W-:Y:S02]  /*2c400*/  IMAD R70, R70, c[0x0][0x190], RZ ;  /* 0x0000640046467a24 */ /* 0x000fe400078e02ff */
[----:B------:R-:W-:Y:S01]  /*2c410*/  IMAD R67, R67, c[0x0][0x190], RZ ;  /* 0x0000640043437a24 */ /* 0x000fe200078e02ff */
[----:B------:R-:W-:Y:S02]  /*2c420*/  LEA.HI.X.SX32 R45, R71, R0, 0x2, P3 ;  /* 0x00000000472d7211 */ /* 0x000fe400018f16ff */
[----:B-1----:R-:W-:-:S03]  /*2c430*/  LEA R68, P6, R70, R2, 0x2 ;  /* 0x0000000246447211 */ /* 0x002fc600078c10ff */
[----:B------:R1:W-:Y:S01]  /*2c440*/  STL.64 [R1+0x12f0], R44 ;  /* 0x0012f02c01007387 */ /* 0x0003e20000100a00 */
[----:B------:R-:W-:Y:S01]  /*2c450*/  LEA.HI.X.SX32 R69, R70, R0, 0x2, P6 ;  /* 0x0000000046457211 */ /* 0x000fe200030f16ff */
[----:B------:R-:W-:Y:S01]  /*2c460*/  IMAD R66, R66, c[0x0][0x190], RZ ;  /* 0x0000640042427a24 */ /* 0x000fe200078e02ff */
[----:B-1----:R-:W-:-:S04]  /*2c470*/  LEA R44, P3, R67, R2, 0x2 ;  /* 0x00000002432c7211 */ /* 0x002fc800078610ff */
[----:B------:R-:W-:Y:S01]  /*2c480*/  LEA.HI.X.SX32 R45, R67, R0, 0x2, P3 ;  /* 0x00000000432d7211 */ /* 0x000fe200018f16ff */
[----:B------:R1:W-:Y:S04]  /*2c490*/  STL.64 [R1+0x1330], R68 ;  /* 0x0013304401007387 */ /* 0x0003e80000100a00 */
[----:B------:R1:W-:Y:S02]  /*2c4a0*/  STL.64 [R1+0x1370], R44 ;  /* 0x0013702c01007387 */ /* 0x0003e40000100a00 */
[C---:B-1----:R-:W-:Y:S01]  /*2c4b0*/  LEA R68, P6, R66.reuse, R2, 0x2 ;  /* 0x0000000242447211 */ /* 0x042fe200078c10ff */
[----:B------:R-:W-:Y:S02]  /*2c4c0*/  IMAD R45, R103, c[0x0][0x190], RZ ;  /* 0x00006400672d7a24 */ /* 0x000fe400078e02ff */
[----:B------:R-:W4:Y:S01]  /*2c4d0*/  LDL.LU R103, [R1+0x80] ;  /* 0x0000800001677983 */ /* 0x000f220000300800 */
[----:B------:R-:W-:-:S02]  /*2c4e0*/  LEA.HI.X.SX32 R69, R66, R0, 0x2, P6 ;  /* 0x0000000042457211 */ /* 0x000fc400030f16ff */
[----:B------:R-:W-:-:S03]  /*2c4f0*/  LEA R70, P3, R65, R2, 0x2 ;  /* 0x0000000241467211 */ /* 0x000fc600078610ff */
[----:B------:R1:W-:Y:S01]  /*2c500*/  STL.64 [R1+0x13b0], R68 ;  /* 0x0013b04401007387 */ /* 0x0003e20000100a00 */
[----:B------:R-:W-:Y:S02]  /*2c510*/  LEA.HI.X.SX32 R71, R65, R0, 0x2, P3 ;  /* 0x0000000041477211 */ /* 0x000fe400018f16ff */
[----:B------:R-:W-:-:S04]  /*2c520*/  LEA R66, P3, R43, R2, 0x2 ;  /* 0x000000022b427211 */ /* 0x000fc800078610ff */
[----:B------:R-:W-:Y:S02]  /*2c530*/  LEA.HI.X.SX32 R67, R43, R0, 0x2, P3 ;  /* 0x000000002b437211 */ /* 0x000fe400018f16ff */
[----:B-1----:R-:W-:-:S04]  /*2c540*/  LEA R68, P6, R46, R2, 0x2 ;  /* 0x000000022e447211 */ /* 0x002fc800078c10ff */
[----:B------:R-:W-:Y:S02]  /*2c550*/  LEA.HI.X.SX32 R69, R46, R0, 0x2, P6 ;  /* 0x000000002e457211 */ /* 0x000fe400030f16ff */
[----:B------:R-:W-:-:S04]  /*2c560*/  LEA R64, P6, R41, R2, 0x2 ;  /* 0x0000000229407211 */ /* 0x000fc800078c10ff */
[----:B------:R-:W-:Y:S01]  /*2c570*/  LEA.HI.X.SX32 R65, R41, R0, 0x2, P6 ;  /* 0x0000000029417211 */ /* 0x000fe200030f16ff */
[----:B------:R-:W-:Y:S02]  /*2c580*/  IMAD R47, R101, c[0x0][0x190], RZ ;  /* 0x00006400652f7a24 */ /* 0x000fe400078e02ff */
[----:B--2---:R-:W-:Y:S02]  /*2c590*/  IMAD R44, R104, c[0x0][0x190], RZ ;  /* 0x00006400682c7a24 */ /* 0x004fe400078e02ff */
[----:B------:R-:W2:Y:S04]  /*2c5a0*/  LDL.LU R104, [R1+0x150] ;  /* 0x0001500001687983 */ /* 0x000ea80000300800 */
[----:B------:R-:W-:Y:S04]  /*2c5b0*/  STL.64 [R1+0x1e80], R70 ;  /* 0x001e804601007387 */ /* 0x000fe80000100a00 */
[----:B------:R-:W-:Y:S01]  /*2c5c0*/  STL.64 [R1+0x1ec0], R68 ;  /* 0x001ec04401007387 */ /* 0x000fe20000100a00 */
[----:B---3--:R-:W-:-:S03]  /*2c5d0*/  IMAD R42, R117, c[0x0][0x190], RZ ;  /* 0x00006400752a7a24 */ /* 0x008fc600078e02ff */
[----:B------:R1:W-:Y:S04]  /*2c5e0*/  STL.64 [R1+0x1f00], R66 ;  /* 0x001f004201007387 */ /* 0x0003e80000100a00 */
[----:B------:R-:W3:Y:S04]  /*2c5f0*/  LDL.LU R117, [R1+0x130] ;  /* 0x0001300001757983 */ /* 0x000ee80000300800 */
[----:B------:R4:W-:Y:S01]  /*2c600*/  STL.64 [R1+0x1f40], R64 ;  /* 0x001f404001007387 */ /* 0x0009e20000100a00 */
[----:B-1----:R-:W-:-:S04]  /*2c610*/  LEA R66, P3, R40, R2, 0x2 ;  /* 0x0000000228427211 */ /* 0x002fc800078610ff */
[----:B------:R-:W-:Y:S02]  /*2c620*/  LEA.HI.X.SX32 R67, R40, R0, 0x2, P3 ;  /* 0x0000000028437211 */ /* 0x000fe400018f16ff */
[----:B----4-:R-:W-:-:S03]  /*2c630*/  LEA R64, P6, R38, R2, 0x2 ;  /* 0x0000000226407211 */ /* 0x010fc600078c10ff */
[----:B------:R1:W-:Y:S01]  /*2c640*/  STL.64 [R1+0x1f80], R66 ;  /* 0x001f804201007387 */ /* 0x0003e20000100a00 */
[----:B------:R-:W-:-:S03]  /*2c650*/  LEA.HI.X.SX32 R65, R38, R0, 0x2, P6 ;  /* 0x0000000026417211 */ /* 0x000fc600030f16ff */
[----:B------:R-:W4:Y:S01]  /*2c660*/  LDL.LU R101, [R1+0x12c] ;  /* 0x00012c0001657983 */ /* 0x000f220000300800 */
[----:B------:R-:W-:-:S03]  /*2c670*/  IMAD R39, R102, c[0x0][0x190], RZ ;  /* 0x0000640066277a24 */ /* 0x000fc600078e02ff */
[----:B------:R1:W-:Y:S04]  /*2c680*/  STL.64 [R1+0x1fc0], R64 ;  /* 0x001fc04001007387 */ /* 0x0003e80000100a00 */
[----:B------:R-:W4:Y:S01]  /*2c690*/  LDL.LU R102, [R1+0x128] ;  /* 0x0001280001667983 */ /* 0x000f220000300800 */
[----:B-1----:R-:W-:-:S04]  /*2c6a0*/  LEA R66, P3, R3, R2, 0x2 ;  /* 0x0000000203427211 */ /* 0x002fc800078610ff */
[----:B------:R-:W-:Y:S02]  /*2c6b0*/  LEA.HI.X.SX32 R67, R3, R0, 0x2, P3 ;  /* 0x0000000003437211 */ /* 0x000fe400018f16ff */
[----:B------:R-:W-:-:S04]  /*2c6c0*/  LEA R64, P6, R47, R2, 0x2 ;  /* 0x000000022f407211 */ /* 0x000fc800078c10ff */
[----:B------:R-:W-:Y:S01]  /*2c6d0*/  LEA.HI.X.SX32 R65, R47, R0, 0x2, P6 ;  /* 0x000000002f417211 */ /* 0x000fe200030f16ff */
[----:B------:R-:W-:Y:S01]  /*2c6e0*/  STL.64 [R1+0x2000], R66 ;  /* 0x0020004201007387 */ /* 0x000fe20000100a00 */
[----:B------:R-:W-:-:S03]  /*2c6f0*/  LEA R40, P3, R45, R2, 0x2 ;  /* 0x000000022d287211 */ /* 0x000fc600078610ff */
[----:B------:R1:W-:Y:S01]  /*2c700*/  STL.64 [R1+0x2040], R64 ;  /* 0x0020404001007387 */ /* 0x0003e20000100a00 */
[----:B------:R-:W-:Y:S02]  /*2c710*/  LEA.HI.X.SX32 R41, R45, R0, 0x2, P3 ;  /* 0x000000002d297211 */ /* 0x000fe400018f16ff */
[----:B-1----:R-:W-:-:S04]  /*2c720*/  LEA R64, P6, R44, R2, 0x2 ;  /* 0x000000022c407211 */ /* 0x002fc800078c10ff */
[----:B------:R-:W-:Y:S01]  /*2c730*/  LEA.HI.X.SX32 R65, R44, R0, 0x2, P6 ;  /* 0x000000002c417211 */ /* 0x000fe200030f16ff */
[----:B------:R-:W-:Y:S02]  /*2c740*/  IMAD R3, R103, c[0x0][0x190], RZ ;  /* 0x0000640067037a24 */ /* 0x000fe400078e02ff */
[----:B------:R-:W4:Y:S04]  /*2c750*/  LDL.LU R103, [R1+0x124] ;  /* 0x0001240001677983 */ /* 0x000f280000300800 */
[----:B------:R2:W-:Y:S01]  /*2c760*/  STL.64 [R1+0x2080], R40 ;  /* 0x0020802801007387 */ /* 0x0005e20000100a00 */
[----:B------:R-:W-:-:S03]  /*2c770*/  LEA R46, P3, R42, R2, 0x2 ;  /* 0x000000022a2e7211 */ /* 0x000fc600078610ff */
[----:B------:R-:W-:Y:S01]  /*2c780*/  STL.64 [R1+0x20c0], R64 ;  /* 0x0020c04001007387 */ /* 0x000fe20000100a00 */
[C---:B------:R-:W-:Y:S02]  /*2c790*/  LEA R44, P6, R39.reuse, R2, 0x2 ;  /* 0x00000002272c7211 */ /* 0x040fe400078c10ff */
[-C--:B------:R-:W-:Y:S02]  /*2c7a0*/  LEA.HI.X.SX32 R47, R42, R0.reuse, 0x2, P3 ;  /* 0x000000002a2f7211 */ /* 0x080fe400018f16ff */
[----:B------:R-:W-:Y:S01]  /*2c7b0*/  LEA.HI.X.SX32 R45, R39, R0, 0x2, P6 ;  /* 0x00000000272d7211 */ /* 0x000fe200030f16ff */
[----:B--2---:R-:W-:Y:S02]  /*2c7c0*/  IMAD R40, R104, c[0x0][0x190], RZ ;  /* 0x0000640068287a24 */ /* 0x004fe400078e02ff */
[----:B------:R-:W2:Y:S04]  /*2c7d0*/  LDL.LU R104, [R1+0x120] ;  /* 0x0001200001687983 */ /* 0x000ea80000300800 */
[----:B------:R1:W-:Y:S04]  /*2c7e0*/  STL.64 [R1+0x2100], R46 ;  /* 0x0021002e01007387 */ /* 0x0003e80000100a00 */
[----:B------:R1:W-:Y:S01]  /*2c7f0*/  STL.64 [R1+0x2140], R44 ;  /* 0x0021402c01007387 */ /* 0x0003e20000100a00 */
[----:B---3--:R-:W-:-:S03]  /*2c800*/  IMAD R38, R117, c[0x0][0x190], RZ ;  /* 0x0000640075267a24 */ /* 0x008fc600078e02ff */
[----:B------:R-:W3:Y:S01]  /*2c810*/  LDL.LU R117, [R1+0x11c] ;  /* 0x00011c0001757983 */ /* 0x000ee20000300800 */
[CC--:B-1----:R-:W-:Y:S02]  /*2c820*/  LEA R46, P3, R3.reuse, R2.reuse, 0x2 ;  /* 0x00000002032e7211 */ /* 0x0c2fe400078610ff */
[----:B------:R-:W-:Y:S02]  /*2c830*/  LEA R44, P6, R116, R2, 0x2 ;  /* 0x00000002742c7211 */ /* 0x000fe400078c10ff */
[----:B------:R-:W-:Y:S02]  /*2c840*/  LEA.HI.X.SX32 R47, R3, R0, 0x2, P3 ;  /* 0x00000000032f7211 */ /* 0x000fe400018f16ff */
[----:B------:R-:W-:Y:S02]  /*2c850*/  LEA R42, P3, R114, R2, 0x2 ;  /* 0x00000002722a7211 */ /* 0x000fe400078610ff */
[-C--:B------:R-:W-:Y:S02]  /*2c860*/  LEA.HI.X.SX32 R45, R116, R0.reuse, 0x2, P6 ;  /* 0x00000000742d7211 */ /* 0x080fe400030f16ff */
[----:B------:R-:W-:Y:S01]  /*2c870*/  LEA.HI.X.SX32 R43, R114, R0, 0x2, P3 ;  /* 0x00000000722b7211 */ /* 0x000fe200018f16ff */
[----:B------:R-:W-:Y:S04]  /*2c880*/  STL.64 [R1+0x2180], R46 ;  /* 0x0021802e01007387 */ /* 0x000fe80000100a00 */
[----:B------:R1:W-:Y:S04]  /*2c890*/  STL.64 [R1+0x610], R44 ;  /* 0x0006102c01007387 */ /* 0x0003e80000100a00 */
[----:B------:R4:W-:Y:S02]  /*2c8a0*/  STL.64 [R1+0x608], R42 ;  /* 0x0006082a01007387 */ /* 0x0009e40000100a00 */
[----:B----4-:R-:W-:-:S02]  /*2c8b0*/  IMAD R39, R102, c[0x0][0x190], RZ ;  /* 0x0000640066277a24 */ /* 0x010fc400078e02ff */
[----:B------:R-:W4:Y:S01]  /*2c8c0*/  LDL.LU R102, [R1+0x118] ;  /* 0x0001180001667983 */ /* 0x000f220000300800 */
[-C--:B-1----:R-:W-:Y:S02]  /*2c8d0*/  LEA R44, P6, R115, R2.reuse, 0x2 ;  /* 0x00000002732c7211 */ /* 0x082fe400078c10ff */
[----:B------:R-:W-:Y:S02]  /*2c8e0*/  LEA R42, P3, R113, R2, 0x2 ;  /* 0x00000002712a7211 */ /* 0x000fe400078610ff */
[-C--:B------:R-:W-:Y:S02]  /*2c8f0*/  LEA.HI.X.SX32 R45, R115, R0.reuse, 0x2, P6 ;  /* 0x00000000732d7211 */ /* 0x080fe400030f16ff */
[----:B------:R-:W-:-:S03]  /*2c900*/  LEA.HI.X.SX32 R43, R113, R0, 0x2, P3 ;  /* 0x00000000712b7211 */ /* 0x000fc600018f16ff */
[----:B------:R1:W-:Y:S04]  /*2c910*/  STL.64 [R1+0x600], R44 ;  /* 0x0006002c01007387 */ /* 0x0003e80000100a00 */
[----:B------:R1:W-:Y:S02]  /*2c920*/  STL.64 [R1+0x5f8], R42 ;  /* 0x0005f82a01007387 */ /* 0x0003e40000100a00 */
[CC--:B-1----:R-:W-:Y:S02]  /*2c930*/  LEA R44, P6, R112.reuse, R2.reuse, 0x2 ;  /* 0x00000002702c7211 */ /* 0x0c2fe400078c10ff */
[----:B------:R-:W-:Y:S02]  /*2c940*/  LEA R42, P3, R111, R2, 0x2 ;  /* 0x000000026f2a7211 */ /* 0x000fe400078610ff */
[----:B------:R-:W-:-:S02]  /*2c950*/  LEA.HI.X.SX32 R45, R112, R0, 0x2, P6 ;  /* 0x00000000702d7211 */ /* 0x000fc400030f16ff */
[----:B------:R-:W-:Y:S01]  /*2c960*/  LEA.HI.X.SX32 R43, R111, R0, 0x2, P3 ;  /* 0x000000006f2b7211 */ /* 0x000fe200018f16ff */
[----:B------:R-:W-:Y:S02]  /*2c970*/  IMAD R41, R103, c[0x0][0x190], RZ ;  /* 0x0000640067297a24 */ /* 0x000fe400078e02ff */
[----:B------:R-:W4:Y:S04]  /*2c980*/  LDL.LU R103, [R1+0x110] ;  /* 0x0001100001677983 */ /* 0x000f280000300800 */
[----:B------:R1:W-:Y:S01]  /*2c990*/  STL.64 [R1+0x5f0], R44 ;  /* 0x0005f02c01007387 */ /* 0x0003e20000100a00 */
[----:B------:R-:W-:-:S03]  /*2c9a0*/  LEA R46, P6, R110, R2, 0x2 ;  /* 0x000000026e2e7211 */ /* 0x000fc600078c10ff */
[----:B------:R2:W-:Y:S01]  /*2c9b0*/  STL.64 [R1+0x5e8], R42 ;  /* 0x0005e82a01007387 */ /* 0x0005e20000100a00 */
[----:B------:R-:W-:Y:S02]  /*2c9c0*/  LEA.HI.X.SX32 R47, R110, R0, 0x2, P6 ;  /* 0x000000006e2f7211 */ /* 0x000fe400030f16ff */
[----:B-1----:R-:W-:-:S04]  /*2c9d0*/  LEA R44, P3, R108, R2, 0x2 ;  /* 0x000000026c2c7211 */ /* 0x002fc800078610ff */
[----:B------:R-:W-:Y:S01]  /*2c9e0*/  LEA.HI.X.SX32 R45, R108, R0, 0x2, P3 ;  /* 0x000000006c2d7211 */ /* 0x000fe200018f16ff */
[----:B------:R-:W-:Y:S02]  /*2c9f0*/  IMAD R3, R101, c[0x0][0x190], RZ ;  /* 0x0000640065037a24 */ /* 0x000fe400078e02ff */
[----:B------:R-:W-:Y:S02]  /*2ca00*/  IMAD R107, R107, c[0x0][0x190], RZ ;  /* 0x000064006b6b7a24 */ /* 0x000fe400078e02ff */
[----:B------:R-:W-:Y:S02]  /*2ca10*/  IMAD R106, R106, c[0x0][0x190], RZ ;  /* 0x000064006a6a7a24 */ /* 0x000fe400078e02ff */
[----:B--2---:R-:W-:Y:S02]  /*2ca20*/  IMAD R42, R104, c[0x0][0x190], RZ ;  /* 0x00006400682a7a24 */ /* 0x004fe400078e02ff */
[----:B------:R-:W2:Y:S04]  /*2ca30*/  LDL.LU R104, [R1+0x10c] ;  /* 0x00010c0001687983 */ /* 0x000ea80000300800 */
[----:B------:R1:W-:Y:S04]  /*2ca40*/  STL.64 [R1+0xd68], R46 ;  /* 0x000d682e01007387 */ /* 0x0003e80000100a00 */
[----:B------:R1:W-:Y:S04]  /*2ca50*/  STL.64 [R1+0xdd8], R44 ;  /* 0x000dd82c01007387 */ /* 0x0003e80000100a00 */
[----:B------:R-:W2:Y:S01]  /*2ca60*/  LDL.LU R101, [R1+0x108] ;  /* 0x0001080001657983 */ /* 0x000ea20000300800 */
[----:B---3--:R-:W-:-:S03]  /*2ca70*/  IMAD R43, R117, c[0x0][0x190], RZ ;  /* 0x00006400752b7a24 */ /* 0x008fc600078e02ff */
[----:B------:R-:W3:Y:S01]  /*2ca80*/  LDL.LU R117, [R1+0x104] ;  /* 0x0001040001757983 */ /* 0x000ee20000300800 */
[-C--:B-1----:R-:W-:Y:S02]  /*2ca90*/  LEA R46, P6, R109, R2.reuse, 0x2 ;  /* 0x000000026d2e7211 */ /* 0x082fe400078c10ff */
[----:B------:R-:W-:Y:S02]  /*2caa0*/  LEA R44, P3, R107, R2, 0x2 ;  /* 0x000000026b2c7211 */ /* 0x000fe400078610ff */
[----:B------:R-:W-:Y:S02]  /*2cab0*/  LEA.HI.X.SX32 R47, R109, R0, 0x2, P6 ;  /* 0x000000006d2f7211 */ /* 0x000fe400030f16ff */
[C---:B------:R-:W-:Y:S02]  /*2cac0*/  LEA R64, P6, R106.reuse, R2, 0x2 ;  /* 0x000000026a407211 */ /* 0x040fe400078c10ff */
[-C--:B------:R-:W-:Y:S02]  /*2cad0*/  LEA.HI.X.SX32 R45, R107, R0.reuse, 0x2, P3 ;  /* 0x000000006b2d7211 */ /* 0x080fe400018f16ff */
[----:B------:R-:W-:Y:S01]  /*2cae0*/  LEA.HI.X.SX32 R65, R106, R0, 0x2, P6 ;  /* 0x000000006a417211 */ /* 0x000fe200030f16ff */
[----:B------:R-:W-:Y:S04]  /*2caf0*/  STL.64 [R1+0xe38], R46 ;  /* 0x000e382e01007387 */ /* 0x000fe80000100a00 */
[----:B------:R4:W-:Y:S04]  /*2cb00*/  STL.64 [R1+0xe78], R44 ;  /* 0x000e782c01007387 */ /* 0x0009e80000100a00 */
[----:B------:R1:W-:Y:S01]  /*2cb10*/  STL.64 [R1+0xeb8], R64 ;  /* 0x000eb84001007387 */ /* 0x0003e20000100a00 */
[----:B----4-:R-:W-:-:S03]  /*2cb20*/  IMAD R44, R102, c[0x0][0x190], RZ ;  /* 0x00006400662c7a24 */ /* 0x010fc600078e02ff */
[----:B------:R-:W4:Y:S01]  /*2cb30*/  LDL.LU R102, [R1+0x100] ;  /* 0x0001000001667983 */ /* 0x000f220000300800 */
[----:B------:R-:W-:Y:S01]  /*2cb40*/  IMAD R105, R105, c[0x0][0x190], RZ ;  /* 0x0000640069697a24 */ /* 0x000fe200078e02ff */
[----:B-1----:R-:W-:-:S04]  /*2cb50*/  LEA R64, P6, R86, R2, 0x2 ;  /* 0x0000000256407211 */ /* 0x002fc800078c10ff */
[C---:B------:R-:W-:Y:S02]  /*2cb60*/  LEA R46, P3, R105.reuse, R2, 0x2 ;  /* 0x00000002692e7211 */ /* 0x040fe400078610ff */
[-C--:B------:R-:W-:Y:S02]  /*2cb70*/  LEA.HI.X.SX32 R65, R86, R0.reuse, 0x2, P6 ;  /* 0x0000000056417211 */ /* 0x080fe400030f16ff */
[----:B------:R-:W-:-:S05]  /*2cb80*/  LEA.HI.X.SX32 R47, R105, R0, 0x2, P3 ;  /* 0x00000000692f7211 */ /* 0x000fca00018f16ff */
[----:B------:R1:W-:Y:S01]  /*2cb90*/  STL.64 [R1+0xef8], R46 ;  /* 0x000ef82e01007387 */ /* 0x0003e20000100a00 */
[----:B------:R-:W-:-:S03]  /*2cba0*/  LEA R66, P6, R82, R2, 0x2 ;  /* 0x0000000252427211 */ /* 0x000fc600078c10ff */
[----:B------:R1:W-:Y:S01]  /*2cbb0*/  STL.64 [R1+0xf38], R64 ;  /* 0x000f384001007387 */ /* 0x0003e20000100a00 */
[----:B------:R-:W-:Y:S02]  /*2cbc0*/  LEA.HI.X.SX32 R67, R82, R0, 0x2, P6 ;  /* 0x0000000052437211 */ /* 0x000fe400030f16ff */
[----:B-1----:R-:W-:-:S04]  /*2cbd0*/  LEA R46, P3, R81, R2, 0x2 ;  /* 0x00000002512e7211 */ /* 0x002fc800078610ff */
[----:B------:R-:W-:Y:S02]  /*2cbe0*/  LEA.HI.X.SX32 R47, R81, R0, 0x2, P3 ;  /* 0x00000000512f7211 */ /* 0x000fe400018f16ff */
[C---:B------:R-:W-:Y:S01]  /*2cbf0*/  LEA R64, P3, R80.reuse, R2, 0x2 ;  /* 0x0000000250407211 */ /* 0x040fe200078610ff */
[----:B------:R-:W-:Y:S02]  /*2cc00*/  IMAD R45, R103, c[0x0][0x190], RZ ;  /* 0x00006400672d7a24 */ /* 0x000fe400078e02ff */
[----:B------:R-:W4:Y:S01]  /*2cc10*/  LDL.LU R103, [R1+0xfc] ;  /* 0x0000fc0001677983 */ /* 0x000f220000300800 */
[----:B------:R-:W-:-:S03]  /*2cc20*/  LEA.HI.X.SX32 R65, R80, R0, 0x2, P3 ;  /* 0x0000000050417211 */ /* 0x000fc600018f16ff */
[----:B------:R-:W-:Y:S04]  /*2cc30*/  STL.64 [R1+0xf78], R46 ;  /* 0x000f782e01007387 */ /* 0x000fe80000100a00 */
[----:B------:R1:W-:Y:S02]  /*2cc40*/  STL.64 [R1+0xfb8], R66 ;  /* 0x000fb84201007387 */ /* 0x0003e40000100a00 */
[----:B-1----:R-:W-:-:S04]  /*2cc50*/  LEA R66, P6, R79, R2, 0x2 ;  /* 0x000000024f427211 */ /* 0x002fc800078c10ff */
[----:B------:R-:W-:Y:S02]  /*2cc60*/  LEA.HI.X.SX32 R67, R79, R0, 0x2, P6 ;  /* 0x000000004f437211 */ /* 0x000fe400030f16ff */
[----:B------:R-:W-:-:S04]  /*2cc70*/  LEA R68, P6, R77, R2, 0x2 ;  /* 0x000000024d447211 */ /* 0x000fc800078c10ff */
[----:B------:R-:W-:Y:S01]  /*2cc80*/  LEA.HI.X.SX32 R69, R77, R0, 0x2, P6 ;  /* 0x000000004d457211 */ /* 0x000fe200030f16ff */
[----:B--2---:R-:W-:Y:S02]  /*2cc90*/  IMAD R46, R104, c[0x0][0x190], RZ ;  /* 0x00006400682e7a24 */ /* 0x004fe400078e02ff */
[----:B------:R-:W2:Y:S04]  /*2cca0*/  LDL.LU R104, [R1+0xf8] ;  /* 0x0000f80001687983 */ /* 0x000ea80000300800 */
[----:B------:R1:W-:Y:S04]  /*2ccb0*/  STL.64 [R1+0xff8], R64 ;  /* 0x000ff84001007387 */ /* 0x0003e80000100a00 */
[----:B------:R-:W-:Y:S01]  /*2ccc0*/  STL.64 [R1+0x1038], R66 ;  /* 0x0010384201007387 */ /* 0x000fe20000100a00 */
[----:B-1----:R-:W-:-:S04]  /*2ccd0*/  LEA R64, P3, R78, R2, 0x2 ;  /* 0x000000024e407211 */ /* 0x002fc800078610ff */
[----:B------:R-:W-:-:S05]  /*2cce0*/  LEA.HI.X.SX32 R65, R78, R0, 0x2, P3 ;  /* 0x000000004e417211 */ /* 0x000fca00018f16ff */
[----:B------:R3:W-:Y:S02]  /*2ccf0*/  STL.64 [R1+0x1078], R64 ;  /* 0x0010784001007387 */ /* 0x0007e40000100a00 */
[----:B---3--:R-:W-:Y:S02]  /*2cd00*/  IMAD R64, R117, c[0x0][0x190], RZ ;  /* 0x0000640075407a24 */ /* 0x008fe400078e02ff */
[----:B------:R-:W3:Y:S01]  /*2cd10*/  LDL.LU R117, [R1+0xf0] ;  /* 0x0000f00001757983 */ /* 0x000ee20000300800 */
[----:B------:R-:W-:-:S04]  /*2cd20*/  LEA R66, P3, R75, R2, 0x2 ;  /* 0x000000024b427211 */ /* 0x000fc800078610ff */
[----:B------:R-:W-:Y:S01]  /*2cd30*/  LEA.HI.X.SX32 R67, R75, R0, 0x2, P3 ;  /* 0x000000004b437211 */ /* 0x000fe200018f16ff */
[----:B------:R1:W-:Y:S01]  /*2cd40*/  STL.64 [R1+0x10b8], R68 ;  /* 0x0010b84401007387 */ /* 0x0003e20000100a00 */
[----:B----4-:R-:W-:-:S03]  /*2cd50*/  IMAD R65, R102, c[0x0][0x190], RZ ;  /* 0x0000640066417a24 */ /* 0x010fc600078e02ff */
[----:B------:R4:W-:Y:S04]  /*2cd60*/  STL.64 [R1+0x10f8], R66 ;  /* 0x0010f84201007387 */ /* 0x0009e80000100a00 */
[----:B------:R-:W3:Y:S01]  /*2cd70*/  LDL.LU R102, [R1+0xec] ;  /* 0x0000ec0001667983 */ /* 0x000ee20000300800 */
[----:B------:R-:W-:-:S05]  /*2cd80*/  IMAD R76, R76, c[0x0][0x190], RZ ;  /* 0x000064004c4c7a24 */ /* 0x000fca00078e02ff */
[----:B-1----:R-:W-:-:S04]  /*2cd90*/  LEA R68, P6, R76, R2, 0x2 ;  /* 0x000000024c447211 */ /* 0x002fc800078c10ff */
[----:B------:R-:W-:Y:S02]  /*2cda0*/  LEA.HI.X.SX32 R69, R76, R0, 0x2, P6 ;  /* 0x000000004c457211 */ /* 0x000fe400030f16ff */
[----:B----4-:R-:W-:-:S03]  /*2cdb0*/  LEA R66, P3, R74, R2, 0x2 ;  /* 0x000000024a427211 */ /* 0x010fc600078610ff */
[----:B------:R1:W-:Y:S01]  /*2cdc0*/  STL.64 [R1+0x1138], R68 ;  /* 0x0011384401007387 */ /* 0x0003e20000100a00 */
[----:B------:R-:W-:Y:S02]  /*2cdd0*/  LEA.HI.X.SX32 R67, R74, R0, 0x2, P3 ;  /* 0x000000004a437211 */ /* 0x000fe400018f16ff */
[----:B------:R-:W-:-:S03]  /*2cde0*/  LEA R70, P3, R38, R2, 0x2 ;  /* 0x0000000226467211 */ /* 0x000fc600078610ff */
[----:B------:R4:W-:Y:S01]  /*2cdf0*/  STL.64 [R1+0x1178], R66 ;  /* 0x0011784201007387 */ /* 0x0009e20000100a00 */
[----:B-1----:R-:W-:-:S04]  /*2ce00*/  LEA R68, P6, R40, R2, 0x2 ;  /* 0x0000000228447211 */ /* 0x002fc800078c10ff */
[-C--:B------:R-:W-:Y:S01]  /*2ce10*/  LEA.HI.X.SX32 R69, R40, R0.reuse, 0x2, P6 ;  /* 0x0000000028457211 */ /* 0x080fe200030f16ff */
[----:B----4-:R-:W-:Y:S02]  /*2ce20*/  IMAD R66, R103, c[0x0][0x190], RZ ;  /* 0x0000640067427a24 */ /* 0x010fe400078e02ff */
[----:B------:R-:W4:Y:S01]  /*2ce30*/  LDL.LU R103, [R1+0xe8] ;  /* 0x0000e80001677983 */ /* 0x000f220000300800 */
[----:B------:R-:W-:-:S03]  /*2ce40*/  LEA.HI.X.SX32 R71, R38, R0, 0x2, P3 ;  /* 0x0000000026477211 */ /* 0x000fc600018f16ff */
[----:B------:R1:W-:Y:S01]  /*2ce50*/  STL.64 [R1+0x11b8], R68 ;  /* 0x0011b84401007387 */ /* 0x0003e20000100a00 */
[----:B------:R-:W-:-:S03]  /*2ce60*/  IMAD R47, R101, c[0x0][0x190], RZ ;  /* 0x00006400652f7a24 */ /* 0x000fc600078e02ff */
[----:B------:R1:W-:Y:S04]  /*2ce70*/  STL.64 [R1+0x11f8], R70 ;  /* 0x0011f84601007387 */ /* 0x0003e80000100a00 */
[----:B------:R-:W4:Y:S01]  /*2ce80*/  LDL.LU R101, [R1+0xe4] ;  /* 0x0000e40001657983 */ /* 0x000f220000300800 */
[----:B-1----:R-:W-:-:S04]  /*2ce90*/  LEA R68, P6, R3, R2, 0x2 ;  /* 0x0000000203447211 */ /* 0x002fc800078c10ff */
[----:B------:R-:W-:Y:S02]  /*2cea0*/  LEA.HI.X.SX32 R69, R3, R0, 0x2, P6 ;  /* 0x0000000003457211 */ /* 0x000fe400030f16ff */
[----:B------:R-:W-:-:S03]  /*2ceb0*/  LEA R70, P3, R39, R2, 0x2 ;  /* 0x0000000227467211 */ /* 0x000fc600078610ff */
[----:B------:R1:W-:Y:S01]  /*2cec0*/  STL.64 [R1+0x1238], R68 ;  /* 0x0012384401007387 */ /* 0x0003e20000100a00 */
[----:B------:R-:W-:Y:S02]  /*2ced0*/  LEA.HI.X.SX32 R71, R39, R0, 0x2, P3 ;  /* 0x0000000027477211 */ /* 0x000fe400018f16ff */
[----:B-1----:R-:W-:-:S04]  /*2cee0*/  LEA R68, P6, R41, R2, 0x2 ;  /* 0x0000000229447211 */ /* 0x002fc800078c10ff */
[----:B------:R-:W-:Y:S01]  /*2cef0*/  LEA.HI.X.SX32 R69, R41, R0, 0x2, P6 ;  /* 0x0000000029457211 */ /* 0x000fe200030f16ff */
[----:B--2---:R-:W-:Y:S02]  /*2cf00*/  IMAD R38, R104, c[0x0][0x190], RZ ;  /* 0x0000640068267a24 */ /* 0x004fe400078e02ff */
[----:B------:R-:W2:Y:S04]  /*2cf10*/  LDL.LU R104, [R1+0xe0] ;  /* 0x0000e00001687983 */ /* 0x000ea80000300800 */
[----:B------:R1:W-:Y:S04]  /*2cf20*/  STL.64 [R1+0x1278], R70 ;  /* 0x0012784601007387 */ /* 0x0003e80000100a00 */
[----:B------:R3:W-:Y:S01]  /*2cf30*/  STL.64 [R1+0x12b8], R68 ;  /* 0x0012b84401007387 */ /* 0x0007e20000100a00 */
[----:B-1----:R-:W-:Y:S01]  /*2cf40*/  LEA R70, P3, R42, R2, 0x2 ;  /* 0x000000022a467211 */ /* 0x002fe200078610ff */
[----:B---3--:R-:W-:-:S02]  /*2cf50*/  IMAD R3, R117, c[0x0][0x190], RZ ;  /* 0x0000640075037a24 */ /* 0x008fc400078e02ff */
[----:B------:R-:W3:Y:S01]  /*2cf60*/  LDL.LU R117, [R1+0xdc] ;  /* 0x0000dc0001757983 */ /* 0x000ee20000300800 */
[C---:B------:R-:W-:Y:S02]  /*2cf70*/  LEA R68, P6, R43.reuse, R2, 0x2 ;  /* 0x000000022b447211 */ /* 0x040fe400078c10ff */
[-C--:B------:R-:W-:Y:S02]  /*2cf80*/  LEA.HI.X.SX32 R71, R42, R0.reuse, 0x2, P3 ;  /* 0x000000002a477211 */ /* 0x080fe400018f16ff */
[----:B------:R-:W-:-:S03]  /*2cf90*/  LEA.HI.X.SX32 R69, R43, R0, 0x2, P6 ;  /* 0x000000002b457211 */ /* 0x000fc600030f16ff */
[----:B------:R-:W-:Y:S01]  /*2cfa0*/  STL.64 [R1+0x12f8], R70 ;  /* 0x0012f84601007387 */ /* 0x000fe20000100a00 */
[----:B------:R-:W-:-:S03]  /*2cfb0*/  IMAD R67, R102, c[0x0][0x190], RZ ;  /* 0x0000640066437a24 */ /* 0x000fc600078e02ff */
[----:B------:R1:W-:Y:S04]  /*2cfc0*/  STL.64 [R1+0x1338], R68 ;  /* 0x0013384401007387 */ /* 0x0003e80000100a00 */
[----:B------:R-:W3:Y:S01]  /*2cfd0*/  LDL.LU R102, [R1+0xd8] ;  /* 0x0000d80001667983 */ /* 0x000ee20000300800 */
[----:B------:R-:W-:-:S04]  /*2cfe0*/  LEA R40, P3, R44, R2, 0x2 ;  /* 0x000000022c287211 */ /* 0x000fc800078610ff */
[----:B------:R-:W-:Y:S02]  /*2cff0*/  LEA.HI.X.SX32 R41, R44, R0, 0x2, P3 ;  /* 0x000000002c297211 */ /* 0x000fe400018f16ff */
[----:B-1----:R-:W-:-:S04]  /*2d000*/  LEA R68, P6, R45, R2, 0x2 ;  /* 0x000000022d447211 */ /* 0x002fc800078c10ff */
[----:B------:R-:W-:Y:S01]  /*2d010*/  LEA.HI.X.SX32 R69, R45, R0, 0x2, P6 ;  /* 0x000000002d457211 */ /* 0x000fe200030f16ff */
[----:B------:R1:W-:Y:S01]  /*2d020*/  STL.64 [R1+0x1378], R40 ;  /* 0x0013782801007387 */ /* 0x0003e20000100a00 */
[----:B------:R-:W-:-:S03]  /*2d030*/  LEA R44, P6, R47, R2, 0x2 ;  /* 0x000000022f2c7211 */ /* 0x000fc600078c10ff */
[----:B------:R4:W-:Y:S01]  /*2d040*/  STL.64 [R1+0x13b8], R68 ;  /* 0x0013b84401007387 */ /* 0x0009e20000100a00 */
[----:B------:R-:W-:Y:S02]  /*2d050*/  LEA.HI.X.SX32 R45, R47, R0, 0x2, P6 ;  /* 0x000000002f2d7211 */ /* 0x000fe400030f16ff */
[C---:B-1----:R-:W-:Y:S01]  /*2d060*/  LEA R40, P3, R46.reuse, R2, 0x2 ;  /* 0x000000022e287211 */ /* 0x042fe200078610ff */
[----:B----4-:R-:W-:Y:S02]  /*2d070*/  IMAD R42, R103, c[0x0][0x190], RZ ;  /* 0x00006400672a7a24 */ /* 0x010fe400078e02ff */
[----:B------:R-:W4:Y:S01]  /*2d080*/  LDL.LU R103, [R1+0x550] ;  /* 0x0005500001677983 */ /* 0x000f220000300800 */
[----:B------:R-:W-:Y:S02]  /*2d090*/  LEA.HI.X.SX32 R41, R46, R0, 0x2, P3 ;  /* 0x000000002e297211 */ /* 0x000fe400018f16ff */
[----:B------:R-:W-:-:S03]  /*2d0a0*/  LEA R68, P3, R64, R2, 0x2 ;  /* 0x0000000240447211 */ /* 0x000fc600078610ff */
[----:B------:R-:W-:Y:S01]  /*2d0b0*/  STL.64 [R1+0x1e88], R40 ;  /* 0x001e882801007387 */ /* 0x000fe20000100a00 */
[----:B------:R-:W-:-:S03]  /*2d0c0*/  LEA.HI.X.SX32 R69, R64, R0, 0x2, P3 ;  /* 0x0000000040457211 */ /* 0x000fc600018f16ff */
[----:B------:R1:W-:Y:S01]  /*2d0d0*/  STL.64 [R1+0x1ec8], R44 ;  /* 0x001ec82c01007387 */ /* 0x0003e20000100a00 */
[----:B------:R-:W-:-:S04]  /*2d0e0*/  LEA R46, P3, R66, R2, 0x2 ;  /* 0x00000002422e7211 */ /* 0x000fc800078610ff */
[----:B------:R-:W-:Y:S02]  /*2d0f0*/  LEA.HI.X.SX32 R47, R66, R0, 0x2, P3 ;  /* 0x00000000422f7211 */ /* 0x000fe400018f16ff */
[----:B-1----:R-:W-:-:S04]  /*2d100*/  LEA R44, P6, R65, R2, 0x2 ;  /* 0x00000002412c7211 */ /* 0x002fc800078c10ff */
[----:B------:R-:W-:Y:S01]  /*2d110*/  LEA.HI.X.SX32 R45, R65, R0, 0x2, P6 ;  /* 0x00000000412d7211 */ /* 0x000fe200030f16ff */
[----:B--2---:R-:W-:Y:S02]  /*2d120*/  IMAD R40, R104, c[0x0][0x190], RZ ;  /* 0x0000640068287a24 */ /* 0x004fe400078e02ff */
[----:B------:R-:W2:Y:S04]  /*2d130*/  LDL.LU R104, [R1+0x53c] ;  /* 0x00053c0001687983 */ /* 0x000ea80000300800 */
[----:B------:R-:W-:Y:S04]  /*2d140*/  STL.64 [R1+0x1f08], R68 ;  /* 0x001f084401007387 */ /* 0x000fe80000100a00 */
[----:B------:R1:W-:Y:S04]  /*2d150*/  STL.64 [R1+0x1f48], R44 ;  /* 0x001f482c01007387 */ /* 0x0003e80000100a00 */
[----:B------:R1:W-:Y:S01]  /*2d160*/  STL.64 [R1+0x1f88], R46 ;  /* 0x001f882e01007387 */ /* 0x0003e20000100a00 */
[----:B---3--:R-:W-:-:S03]  /*2d170*/  IMAD R39, R117, c[0x0][0x190], RZ ;  /* 0x0000640075277a24 */ /* 0x008fc600078e02ff */
[----:B------:R-:W3:Y:S01]  /*2d180*/  LDL.LU R117, [R1+0x538] ;  /* 0x0005380001757983 */ /* 0x000ee20000300800 */
[CC--:B-1----:R-:W-:Y:S02]  /*2d190*/  LEA R44, P6, R38.reuse, R2.reuse, 0x2 ;  /* 0x00000002262c7211 */ /* 0x0c2fe400078c10ff */
[C---:B------:R-:W-:Y:S02]  /*2d1a0*/  LEA R46, P3, R3.reuse, R2, 0x2 ;  /* 0x00000002032e7211 */ /* 0x040fe400078610ff */
[-C--:B------:R-:W-:Y:S02]  /*2d1b0*/  LEA.HI.X.SX32 R45, R38, R0.reuse, 0x2, P6 ;  /* 0x00000000262d7211 */ /* 0x080fe400030f16ff */
[----:B------:R-:W-:-:S03]  /*2d1c0*/  LEA.HI.X.SX32 R47, R3, R0, 0x2, P3 ;  /* 0x00000000032f7211 */ /* 0x000fc600018f16ff */
[----:B------:R1:W-:Y:S04]  /*2d1d0*/  STL.64 [R1+0x1fc8], R44 ;  /* 0x001fc82c01007387 */ /* 0x0003e80000100a00 */
[----:B------:R1:W-:Y:S01]  /*2d1e0*/  STL.64 [R1+0x2008], R46 ;  /* 0x0020082e01007387 */ /* 0x0003e20000100a00 */
[----:B------:R-:W-:-:S03]  /*2d1f0*/  IMAD R3, R102, c[0x0][0x190], RZ ;  /* 0x0000640066037a24 */ /* 0x000fc600078e02ff */
[----:B------:R-:W3:Y:S01]  /*2d200*/  LDL.LU R102, [R1+0x530] ;  /* 0x0005300001667983 */ /* 0x000ee20000300800 */
[----:B-1----:R-:W-:Y:S01]  /*2d210*/  LEA R44, P6, R67, R2, 0x2 ;  /* 0x00000002432c7211 */ /* 0x002fe200078c10ff */
[----:B------:R-:W-:-:S03]  /*2d220*/  IMAD R41, R101, c[0x0][0x190], RZ ;  /* 0x0000640065297a24 */ /* 0x000fc600078e02ff */
[----:B------:R-:W-:Y:S02]  /*2d230*/  LEA.HI.X.SX32 R45, R67, R0, 0x2, P6 ;  /* 0x00000000432d7211 */ /* 0x000fe400030f16ff */
[----:B------:R-:W-:-:S03]  /*2d240*/  LEA R46, P3, R42, R2, 0x2 ;  /* 0x000000022a2e7211 */ /* 0x000fc600078610ff */
[----:B------:R1:W-:Y:S01]  /*2d250*/  STL.64 [R1+0x2048], R44 ;  /* 0x0020482c01007387 */ /* 0x0003e20000100a00 */
[----:B------:R-:W-:Y:S02]  /*2d260*/  LEA.HI.X.SX32 R47, R42, R0, 0x2, P3 ;  /* 0x000000002a2f7211 */ /* 0x000fe400018f16ff */
[----:B-1----:R-:W-:-:S03]  /*2d270*/  LEA R44, P6, R41, R2, 0x2 ;  /* 0x00000002292c7211 */ /* 0x002fc600078c10ff */
[----:B------:R1:W-:Y:S01]  /*2d280*/  STL.64 [R1+0x2088], R46 ;  /* 0x0020882e01007387 */ /* 0x0003e20000100a00 */
[----:B------:R-:W-:-:S03]  /*2d290*/  LEA.HI.X.SX32 R45, R41, R0, 0x2, P6 ;  /* 0x00000000292d7211 */ /* 0x000fc600030f16ff */
[----:B------:R-:W3:Y:S01]  /*2d2a0*/  LDL.LU R101, [R1+0x640] ;  /* 0x0006400001657983 */ /* 0x000ee20000300800 */
[----:B----4-:R-:W-:-:S03]  /*2d2b0*/  IMAD R42, R103, c[0x0][0x190], RZ ;  /* 0x00006400672a7a24 */ /* 0x010fc600078e02ff */
[----:B------:R4:W-:Y:S01]  /*2d2c0*/  STL.64 [R1+0x20c8], R44 ;  /* 0x0020c82c01007387 */ /* 0x0009e20000100a00 */
[----:B-1----:R-:W-:-:S03]  /*2d2d0*/  LEA R46, P3, R40, R2, 0x2 ;  /* 0x00000002282e7211 */ /* 0x002fc600078610ff */
[----:B------:R-:W3:Y:S01]  /*2d2e0*/  LDL.LU R103, [R1+0x54c] ;  /* 0x00054c0001677983 */ /* 0x000ee20000300800 */
[----:B------:R-:W-:Y:S02]  /*2d2f0*/  LEA.HI.X.SX32 R47, R40, R0, 0x2, P3 ;  /* 0x00000000282f7211 */ /* 0x000fe400018f16ff */
[----:B----4-:R-:W-:-:S04]  /*2d300*/  LEA R44, P6, R39, R2, 0x2 ;  /* 0x00000002272c7211 */ /* 0x010fc800078c10ff */
[----:B------:R-:W-:Y:S01]  /*2d310*/  LEA.HI.X.SX32 R45, R39, R0, 0x2, P6 ;  /* 0x00000000272d7211 */ /* 0x000fe200030f16ff */
[----:B------:R1:W-:Y:S04]  /*2d320*/  STL.64 [R1+0x2108], R46 ;  /* 0x0021082e01007387 */ /* 0x0003e80000100a00 */
[----:B------:R4:W-:Y:S01]  /*2d330*/  STL.64 [R1+0x2148], R44 ;  /* 0x0021482c01007387 */ /* 0x0009e20000100a00 */
[CC--:B-1----:R-:W-:Y:S02]  /*2d340*/  LEA R46, P3, R3.reuse, R2.reuse, 0x2 ;  /* 0x00000002032e7211 */ /* 0x0c2fe400078610ff */
[----:B----4-:R-:W-:Y:S02]  /*2d350*/  LEA R44, P6, R132, R2, 0x2 ;  /* 0x00000002842c7211 */ /* 0x010fe400078c10ff */
[----:B------:R-:W-:-:S02]  /*2d360*/  LEA.HI.X.SX32 R47, R3, R0, 0x2, P3 ;  /* 0x00000000032f7211 */ /* 0x000fc400018f16ff */
[----:B------:R-:W-:Y:S02]  /*2d370*/  LEA.HI.X.SX32 R45, R132, R0, 0x2, P6 ;  /* 0x00000000842d7211 */ /* 0x000fe400030f16ff */
[----:B------:R-:W-:-:S04]  /*2d380*/  LEA R40, P3, R131, R2, 0x2 ;  /* 0x0000000283287211 */ /* 0x000fc800078610ff */
[----:B------:R-:W-:Y:S01]  /*2d390*/  LEA.HI.X.SX32 R41, R131, R0, 0x2, P3 ;  /* 0x0000000083297211 */ /* 0x000fe200018f16ff */
[----:B--2---:R-:W-:Y:S02]  /*2d3a0*/  IMAD R38, R104, c[0x0][0x190], RZ ;  /* 0x0000640068267a24 */ /* 0x004fe400078e02ff */
[----:B------:R-:W2:Y:S04]  /*2d3b0*/  LDL.LU R104, [R1+0x548] ;  /* 0x0005480001687983 */ /* 0x000ea80000300800 */
[----:B------:R-:W-:Y:S04]  /*2d3c0*/  STL.64 [R1+0x2188], R46 ;  /* 0x0021882e01007387 */ /* 0x000fe80000100a00 */
[----:B------:R1:W-:Y:S01]  /*2d3d0*/  STL.64 [R1+0x560], R44 ;  /* 0x0005602c01007387 */ /* 0x0003e20000100a00 */
[----:B---3--:R-:W-:-:S03]  /*2d3e0*/  IMAD R3, R117, c[0x0][0x190], RZ ;  /* 0x0000640075037a24 */ /* 0x008fc600078e02ff */
[----:B------:R-:W3:Y:S01]  /*2d3f0*/  LDL.LU R117, [R1+0x544] ;  /* 0x0005440001757983 */ /* 0x000ee20000300800 */
[----:B-1----:R-:W-:-:S04]  /*2d400*/  LEA R44, P6, R130, R2, 0x2 ;  /* 0x00000002822c7211 */ /* 0x002fc800078c10ff */
[----:B------:R-:W-:Y:S01]  /*2d410*/  LEA.HI.X.SX32 R45, R130, R0, 0x2, P6 ;  /* 0x00000000822d7211 */ /* 0x000fe200030f16ff */
[----:B------:R1:W-:Y:S04]  /*2d420*/  STL.64 [R1+0x558], R40 ;  /* 0x0005582801007387 */ /* 0x0003e80000100a00 */
[----:B------:R4:W-:Y:S01]  /*2d430*/  STL.64 [R1+0x550], R44 ;  /* 0x0005502c01007387 */ /* 0x0009e20000100a00 */
[----:B------:R-:W-:-:S03]  /*2d440*/  IMAD R39, R102, c[0x0][0x190], RZ ;  /* 0x0000640066277a24 */ /* 0x000fc600078e02ff */
[----:B------:R-:W3:Y:S01]  /*2d450*/  LDL.LU R102, [R1+0x540] ;  /* 0x0005400001667983 */ /* 0x000ee20000300800 */
[CC--:B-1----:R-:W-:Y:S02]  /*2d460*/  LEA R40, P3, R129.reuse, R2.reuse, 0x2 ;  /* 0x0000000281287211 */ /* 0x0c2fe400078610ff */
[----:B------:R-:W-:Y:S02]  /*2d470*/  LEA R46, P6, R128, R2, 0x2 ;  /* 0x00000002802e7211 */ /* 0x000fe400078c10ff */
[----:B------:R-:W-:Y:S02]  /*2d480*/  LEA.HI.X.SX32 R41, R129, R0, 0x2, P3 ;  /* 0x0000000081297211 */ /* 0x000fe400018f16ff */
[----:B----4-:R-:W-:Y:S02]  /*2d490*/  LEA R44, P3, R126, R2, 0x2 ;  /* 0x000000027e2c7211 */ /* 0x010fe400078610ff */
[-C--:B------:R-:W-:Y:S02]  /*2d4a0*/  LEA.HI.X.SX32 R47, R128, R0.reuse, 0x2, P6 ;  /* 0x00000000802f7211 */ /* 0x080fe400030f16ff */
[----:B------:R-:W-:Y:S01]  /*2d4b0*/  LEA.HI.X.SX32 R45, R126, R0, 0x2, P3 ;  /* 0x000000007e2d7211 */ /* 0x000fe200018f16ff */
[----:B------:R-:W-:Y:S04]  /*2d4c0*/  STL.64 [R1+0x538], R40 ;  /* 0x0005382801007387 */ /* 0x000fe80000100a00 */
[----:B------:R1:W-:Y:S04]  /*2d4d0*/  STL.64 [R1+0x530], R46 ;  /* 0x0005302e01007387 */ /* 0x0003e80000100a00 */
[----:B------:R4:W-:Y:S01]  /*2d4e0*/  STL.64 [R1+0x4f8], R44 ;  /* 0x0004f82c01007387 */ /* 0x0009e20000100a00 */
[----:B-1----:R-:W-:-:S02]  /*2d4f0*/  LEA R46, P6, R127, R2, 0x2 ;  /* 0x000000027f2e7211 */ /* 0x002fc400078c10ff */
[----:B----4-:R-:W-:Y:S01]  /*2d500*/  LEA R44, P3, R125, R2, 0x2 ;  /* 0x000000027d2c7211 */ /* 0x010fe200078610ff */
[----:B------:R-:W-:Y:S02]  /*2d510*/  IMAD R41, R103, c[0x0][0x190], RZ ;  /* 0x0000640067297a24 */ /* 0x000fe400078e02ff */
[----:B------:R-:W4:Y:S01]  /*2d520*/  LDL.LU R103, [R1+0x52c] ;  /* 0x00052c0001677983 */ /* 0x000f220000300800 */
[-C--:B------:R-:W-:Y:S02]  /*2d530*/  LEA.HI.X.SX32 R47, R127, R0.reuse, 0x2, P6 ;  /* 0x000000007f2f7211 */ /* 0x080fe400030f16ff */
[----:B------:R-:W-:-:S03]  /*2d540*/  LEA.HI.X.SX32 R45, R125, R0, 0x2, P3 ;  /* 0x000000007d2d7211 */ /* 0x000fc600018f16ff */
[----:B------:R1:W-:Y:S04]  /*2d550*/  STL.64 [R1+0xd78], R46 ;  /* 0x000d782e01007387 */ /* 0x0003e80000100a00 */
[----:B------:R1:W-:Y:S02]  /*2d560*/  STL.64 [R1+0xde8], R44 ;  /* 0x000de82c01007387 */ /* 0x0003e40000100a00 */
[CC--:B-1----:R-:W-:Y:S02]  /*2d570*/  LEA R46, P6, R124.reuse, R2.reuse, 0x2 ;  /* 0x000000027c2e7211 */ /* 0x0c2fe400078c10ff */
[----:B------:R-:W-:Y:S02]  /*2d580*/  LEA R44, P3, R123, R2, 0x2 ;  /* 0x000000027b2c7211 */ /* 0x000fe400078610ff */
[----:B------:R-:W-:-:S02]  /*2d590*/  LEA.HI.X.SX32 R47, R124, R0, 0x2, P6 ;  /* 0x000000007c2f7211 */ /* 0x000fc400030f16ff */
[----:B------:R-:W-:Y:S02]  /*2d5a0*/  LEA.HI.X.SX32 R45, R123, R0, 0x2, P3 ;  /* 0x000000007b2d7211 */ /* 0x000fe400018f16ff */
[----:B------:R-:W-:-:S04]  /*2d5b0*/  LEA R64, P6, R122, R2, 0x2 ;  /* 0x000000027a407211 */ /* 0x000fc800078c10ff */
[----:B------:R-:W-:Y:S01]  /*2d5c0*/  LEA.HI.X.SX32 R65, R122, R0, 0x2, P6 ;  /* 0x000000007a417211 */ /* 0x000fe200030f16ff */
[----:B------:R-:W-:Y:S02]  /*2d5d0*/  IMAD R40, R101, c[0x0][0x190], RZ ;  /* 0x0000640065287a24 */ /* 0x000fe400078e02ff */
[----:B--2---:R-:W-:Y:S02]  /*2d5e0*/  IMAD R43, R104, c[0x0][0x190], RZ ;  /* 0x00006400682b7a24 */ /* 0x004fe400078e02ff */
[----:B------:R-:W2:Y:S04]  /*2d5f0*/  LDL.LU R104, [R1+0x528] ;  /* 0x0005280001687983 */ /* 0x000ea80000300800 */
[----:B------:R1:W-:Y:S04]  /*2d600*/  STL.64 [R1+0xe40], R46 ;  /* 0x000e402e01007387 */ /* 0x0003e80000100a00 */
[----:B------:R3:W-:Y:S01]  /*2d610*/  STL.64 [R1+0xe80], R44 ;  /* 0x000e802c01007387 */ /* 0x0007e20000100a00 */
[----:B-1----:R-:W-:Y:S01]  /*2d620*/  LEA R46, P3, R120, R2, 0x2 ;  /* 0x00000002782e7211 */ /* 0x002fe200078610ff */
[----:B---3--:R-:W-:-:S02]  /*2d630*/  IMAD R44, R117, c[0x0][0x190], RZ ;  /* 0x00006400752c7a24 */ /* 0x008fc400078e02ff */
[----:B------:R-:W3:Y:S01]  /*2d640*/  LDL.LU R117, [R1+0x524] ;  /* 0x0005240001757983 */ /* 0x000ee20000300800 */
[----:B------:R-:W-:-:S03]  /*2d650*/  LEA.HI.X.SX32 R47, R120, R0, 0x2, P3 ;  /* 0x00000000782f7211 */ /* 0x000fc600018f16ff */
[----:B------:R1:W-:Y:S04]  /*2d660*/  STL.64 [R1+0xec0], R64 ;  /* 0x000ec04001007387 */ /* 0x0003e80000100a00 */
[----:B------:R1:W-:Y:S04]  /*2d670*/  STL.64 [R1+0xf00], R46 ;  /* 0x000f002e01007387 */ /* 0x0003e80000100a00 */
[----:B------:R-:W3:Y:S01]  /*2d680*/  LDL.LU R101, [R1+0x520] ;  /* 0x0005200001657983 */ /* 0x000ee20000300800 */
[----:B------:R-:W-:-:S03]  /*2d690*/  IMAD R45, R102, c[0x0][0x190], RZ ;  /* 0x00006400662d7a24 */ /* 0x000fc600078e02ff */
[----:B------:R-:W3:Y:S01]  /*2d6a0*/  LDL.LU R102, [R1+0x514] ;  /* 0x0005140001667983 */ /* 0x000ee20000300800 */
[----:B------:R-:W-:Y:S02]  /*2d6b0*/  IMAD R121, R121, c[0x0][0x190], RZ ;  /* 0x0000640079797a24 */ /* 0x000fe400078e02ff */
[----:B------:R-:W-:Y:S02]  /*2d6c0*/  IMAD R119, R119, c[0x0][0x190], RZ ;  /* 0x0000640077777a24 */ /* 0x000fe400078e02ff */
[----:B------:R-:W-:Y:S01]  /*2d6d0*/  IMAD R118, R118, c[0x0][0x190], RZ ;  /* 0x0000640076767a24 */ /* 0x000fe200078e02ff */
[-C--:B-1----:R-:W-:Y:S02]  /*2d6e0*/  LEA R64, P6, R121, R2.reuse, 0x2 ;  /* 0x0000000279407211 */ /* 0x082fe400078c10ff */
[----:B------:R-:W-:Y:S02]  /*2d6f0*/  LEA R46, P3, R119, R2, 0x2 ;  /* 0x00000002772e7211 */ /* 0x000fe400078610ff */
[----:B------:R-:W-:-:S02]  /*2d700*/  LEA.HI.X.SX32 R65, R121, R0, 0x2, P6 ;  /* 0x0000000079417211 */ /* 0x000fc400030f16ff */
[C---:B------:R-:W-:Y:S02]  /*2d710*/  LEA R66, P6, R118.reuse, R2, 0x2 ;  /* 0x0000000276427211 */ /* 0x040fe400078c10ff */
[-C--:B------:R-:W-:Y:S02]  /*2d720*/  LEA.HI.X.SX32 R47, R119, R0.reuse, 0x2, P3 ;  /* 0x00000000772f7211 */ /* 0x080fe400018f16ff */
[----:B------:R-:W-:Y:S01]  /*2d730*/  LEA.HI.X.SX32 R67, R118, R0, 0x2, P6 ;  /* 0x0000000076437211 */ /* 0x000fe200030f16ff */
[----:B------:R1:W-:Y:S04]  /*2d740*/  STL.64 [R1+0xf40], R64 ;  /* 0x000f404001007387 */ /* 0x0003e80000100a00 */
[----:B------:R4:W-:Y:S04]  /*2d750*/  STL.64 [R1+0xf80], R46 ;  /* 0x000f802e01007387 */ /* 0x0009e80000100a00 */
[----:B------:R4:W-:Y:S01]  /*2d760*/  STL.64 [R1+0xfc0], R66 ;  /* 0x000fc04201007387 */ /* 0x0009e20000100a00 */
[CC--:B-1----:R-:W-:Y:S01]  /*2d770*/  LEA R64, P3, R90.reuse, R2.reuse, 0x2 ;  /* 0x000000025a407211 */ /* 0x0c2fe200078610ff */
[----:B----4-:R-:W-:Y:S01]  /*2d780*/  IMAD R46, R103, c[0x0][0x190], RZ ;  /* 0x00006400672e7a24 */ /* 0x010fe200078e02ff */
[----:B------:R-:W-:Y:S01]  /*2d790*/  LEA R66, P6, R89, R2, 0x2 ;  /* 0x0000000259427211 */ /* 0x000fe200078c10ff */
[----:B------:R-:W4:Y:S01]  /*2d7a0*/  LDL.LU R103, [R1+0x50c] ;  /* 0x00050c0001677983 */ /* 0x000f220000300800 */
[----:B------:R-:W-:-:S02]  /*2d7b0*/  LEA.HI.X.SX32 R65, R90, R0, 0x2, P3 ;  /* 0x000000005a417211 */ /* 0x000fc400018f16ff */
[----:B------:R-:W-:-:S03]  /*2d7c0*/  LEA.HI.X.SX32 R67, R89, R0, 0x2, P6 ;  /* 0x0000000059437211 */ /* 0x000fc600030f16ff */
[----:B------:R1:W-:Y:S01]  /*2d7d0*/  STL.64 [R1+0x1000], R64 ;  /* 0x0010004001007387 */ /* 0x0003e20000100a00 */
[----:B------:R-:W-:-:S03]  /*2d7e0*/  LEA R68, P6, R88, R2, 0x2 ;  /* 0x0000000258447211 */ /* 0x000fc600078c10ff */
[----:B------:R1:W-:Y:S01]  /*2d7f0*/  STL.64 [R1+0x1040], R66 ;  /* 0x0010404201007387 */ /* 0x0003e20000100a00 */
[----:B------:R-:W-:Y:S02]  /*2d800*/  LEA.HI.X.SX32 R69, R88, R0, 0x2, P6 ;  /* 0x0000000058457211 */ /* 0x000fe400030f16ff */
[----:B-1----:R-:W-:-:S04]  /*2d810*/  LEA R64, P3, R87, R2, 0x2 ;  /* 0x0000000257407211 */ /* 0x002fc800078610ff */
[----:B------:R-:W-:Y:S02]  /*2d820*/  LEA.HI.X.SX32 R65, R87, R0, 0x2, P3 ;  /* 0x0000000057417211 */ /* 0x000fe400018f16ff */
[----:B------:R-:W-:Y:S01]  /*2d830*/  LEA R66, P3, R85, R2, 0x2 ;  /* 0x0000000255427211 */ /* 0x000fe200078610ff */
[----:B------:R-:W-:-:S03]  /*2d840*/  IMAD R83, R83, c[0x0][0x190], RZ ;  /* 0x0000640053537a24 */ /* 0x000fc600078e02ff */
[----:B------:R-:W-:Y:S01]  /*2d850*/  LEA.HI.X.SX32 R67, R85, R0, 0x2, P3 ;  /* 0x0000000055437211 */ /* 0x000fe200018f16ff */
[----:B--2---:R-:W-:Y:S02]  /*2d860*/  IMAD R47, R104, c[0x0][0x190], RZ ;  /* 0x00006400682f7a24 */ /* 0x004fe400078e02ff */
[----:B------:R-:W2:Y:S04]  /*2d870*/  LDL.LU R104, [R1+0x158] ;  /* 0x0001580001687983 */ /* 0x000ea80000300800 */
[----:B------:R-:W-:Y:S04]  /*2d880*/  STL.64 [R1+0x1080], R64 ;  /* 0x0010804001007387 */ /* 0x000fe80000100a00 */
[----:B------:R1:W-:Y:S02]  /*2d890*/  STL.64 [R1+0x10c0], R68 ;  /* 0x0010c04401007387 */ /* 0x0003e40000100a00 */
[----:B-1----:R-:W-:Y:S01]  /*2d8a0*/  LEA R68, P6, R84, R2, 0x2 ;  /* 0x0000000254447211 */ /* 0x002fe200078c10ff */
[----:B---3--:R-:W-:-:S02]  /*2d8b0*/  IMAD R64, R117, c[0x0][0x190], RZ ;  /* 0x0000640075407a24 */ /* 0x008fc400078e02ff */
[----:B------:R-:W3:Y:S04]  /*2d8c0*/  LDL.LU R117, [R1+0x14c] ;  /* 0x00014c0001757983 */ /* 0x000ee80000300800 */
[----:B------:R1:W-:Y:S01]  /*2d8d0*/  STL.64 [R1+0x1100], R66 ;  /* 0x0011004201007387 */ /* 0x0003e20000100a00 */
[----:B------:R-:W-:Y:S02]  /*2d8e0*/  LEA.HI.X.SX32 R69, R84, R0, 0x2, P6 ;  /* 0x0000000054457211 */ /* 0x000fe400030f16ff */
[----:B-1----:R-:W-:-:S04]  /*2d8f0*/  LEA R66, P3, R83, R2, 0x2 ;  /* 0x0000000253427211 */ /* 0x002fc800078610ff */
[----:B------:R-:W-:Y:S01]  /*2d900*/  LEA.HI.X.SX32 R67, R83, R0, 0x2, P3 ;  /* 0x0000000053437211 */ /* 0x000fe200018f16ff */
[----:B------:R-:W-:Y:S04]  /*2d910*/  STL.64 [R1+0x1140], R68 ;  /* 0x0011404401007387 */ /* 0x000fe80000100a00 */
[----:B------:R1:W-:Y:S02]  /*2d920*/  STL.64 [R1+0x1180], R66 ;  /* 0x0011804201007387 */ /* 0x0003e40000100a00 */
[----:B-1----:R-:W-:Y:S02]  /*2d930*/  IMAD R66, R102, c[0x0][0x190], RZ ;  /* 0x0000640066427a24 */ /* 0x002fe400078e02ff */
[----:B------:R-:W3:Y:S01]  /*2d940*/  LDL.LU R102, [R1+0x148] ;  /* 0x0001480001667983 */ /* 0x000ee20000300800 */
[----:B------:R-:W-:-:S04]  /*2d950*/  LEA R68, P6, R42, R2, 0x2 ;  /* 0x000000022a447211 */ /* 0x000fc800078c10ff */
[----:B------:R-:W-:Y:S02]  /*2d960*/  LEA.HI.X.SX32 R69, R42, R0, 0x2, P6 ;  /* 0x000000002a457211 */ /* 0x000fe400030f16ff */
[----:B------:R-:W-:-:S03]  /*2d970*/  LEA R70, P3, R38, R2, 0x2 ;  /* 0x0000000226467211 */ /* 0x000fc600078610ff */
[----:B------:R1:W-:Y:S01]  /*2d980*/  STL.64 [R1+0x11c0], R68 ;  /* 0x0011c04401007387 */ /* 0x0003e20000100a00 */
[----:B------:R-:W-:-:S05]  /*2d990*/  LEA.HI.X.SX32 R71, R38, R0, 0x2, P3 ;  /* 0x0000000026477211 */ /* 0x000fca00018f16ff */
[----:B------:R4:W-:Y:S01]  /*2d9a0*/  STL.64 [R1+0x1200], R70 ;  /* 0x0012004601007387 */ /* 0x0009e20000100a00 */
[----:B-1----:R-:W-:Y:S01]  /*2d9b0*/  LEA R68, P6, R3, R2, 0x2 ;  /* 0x0000000203447211 */ /* 0x002fe200078c10ff */
[----:B----4-:R-:W-:Y:S02]  /*2d9c0*/  IMAD R38, R103, c[0x0][0x190], RZ ;  /* 0x0000640067267a24 */ /* 0x010fe400078e02ff */
[----:B------:R-:W4:Y:S01]  /*2d9d0*/  LDL.LU R103, [R1+0x144] ;  /* 0x0001440001677983 */ /* 0x000f220000300800 */
[----:B------:R-:W-:Y:S02]  /*2d9e0*/  LEA.HI.X.SX32 R69, R3, R0, 0x2, P6 ;  /* 0x0000000003457211 */ /* 0x000fe400030f16ff */
[----:B------:R-:W-:-:S03]  /*2d9f0*/  LEA R70, P3, R39, R2, 0x2 ;  /* 0x0000000227467211 */ /* 0x000fc600078610ff */
[----:B------:R1:W-:Y:S01]  /*2da00*/  STL.64 [R1+0x1240], R68 ;  /* 0x0012404401007387 */ /* 0x0003e20000100a00 */
[----:B------:R-:W-:Y:S02]  /*2da10*/  LEA.HI.X.SX32 R71, R39, R0, 0x2, P3 ;  /* 0x0000000027477211 */ /* 0x000fe400018f16ff */
[----:B-1----:R-:W-:-:S03]  /*2da20*/  LEA R68, P6, R40, R2, 0x2 ;  /* 0x0000000228447211 */ /* 0x002fc600078c10ff */
[----:B------:R1:W-:Y:S01]  /*2da30*/  STL.64 [R1+0x1280], R70 ;  /* 0x0012804601007387 */ /* 0x0003e20000100a00 */
[----:B------:R-:W-:Y:S02]  /*2da40*/  LEA.HI.X.SX32 R69, R40, R0, 0x2, P6 ;  /* 0x0000000028457211 */ /* 0x000fe400030f16ff */
[----:B-1----:R-:W-:-:S04]  /*2da50*/  LEA R70, P3, R41, R2, 0x2 ;  /* 0x0000000229467211 */ /* 0x002fc800078610ff */
[----:B------:R-:W-:Y:S01]  /*2da60*/  LEA.HI.X.SX32 R71, R41, R0, 0x2, P3 ;  /* 0x0000000029477211 */ /* 0x000fe200018f16ff */
[----:B------:R-:W-:Y:S02]  /*2da70*/  IMAD R65, R101, c[0x0][0x190], RZ ;  /* 0x0000640065417a24 */ /* 0x000fe400078e02ff */
[----:B--2---:R-:W-:Y:S02]  /*2da80*/  IMAD R3, R104, c[0x0][0x190], RZ ;  /* 0x0000640068037a24 */ /* 0x004fe400078e02ff */
[----:B------:R-:W2:Y:S04]  /*2da90*/  LDL.LU R104, [R1+0x140] ;  /* 0x0001400001687983 */ /* 0x000ea80000300800 */
[----:B------:R1:W-:Y:S04]  /*2daa0*/  STL.64 [R1+0x12c0], R68 ;  /* 0x0012c04401007387 */ /* 0x0003e80000100a00 */
[----:B------:R3:W-:Y:S04]  /*2dab0*/  STL.64 [R1+0x1300], R70 ;  /* 0x0013004601007387 */ /* 0x0007e80000100a00 */
[----:B------:R-:W2:Y:S01]  /*2dac0*/  LDL.LU R101, [R1+0x13c] ;  /* 0x00013c0001657983 */ /* 0x000ea20000300800 */
[----:B-1----:R-:W-:-:S04]  /*2dad0*/  LEA R68, P6, R43, R2, 0x2 ;  /* 0x000000022b447211 */ /* 0x002fc800078c10ff */
[----:B------:R-:W-:-:S05]  /*2dae0*/  LEA.HI.X.SX32 R69, R43, R0, 0x2, P6 ;  /* 0x000000002b457211 */ /* 0x000fca00030f16ff */
[----:B------:R1:W-:Y:S01]  /*2daf0*/  STL.64 [R1+0x1340], R68 ;  /* 0x0013404401007387 */ /* 0x0003e20000100a00 */
[----:B---3--:R-:W-:-:S03]  /*2db00*/  IMAD R67, R117, c[0x0][0x190], RZ ;  /* 0x0000640075437a24 */ /* 0x008fc600078e02ff */
[----:B------:R-:W3:Y:S01]  /*2db10*/  LDL.LU R117, [R1+0x138] ;  /* 0x0001380001757983 */ /* 0x000ee20000300800 */
[----:B------:R-:W-:-:S04]  /*2db20*/  LEA R70, P3, R44, R2, 0x2 ;  /* 0x000000022c467211 */ /* 0x000fc800078610ff */
[----:B------:R-:W-:-:S05]  /*2db30*/  LEA.HI.X.SX32 R71, R44, R0, 0x2, P3 ;  /* 0x000000002c477211 */ /* 0x000fca00018f16ff */
[----:B------:R1:W-:Y:S01]  /*2db40*/  STL.64 [R1+0x1380], R70 ;  /* 0x0013804601007387 */ /* 0x0003e20000100a00 */
[----:B------:R-:W-:-:S03]  /*2db50*/  IMAD R42, R102, c[0x0][0x190], RZ ;  /* 0x00006400662a7a24 */ /* 0x000fc600078e02ff */
[----:B------:R-:W3:Y:S01]  /*2db60*/  LDL.LU R102, [R1+0x6a8] ;  /* 0x0006a80001667983 */ /* 0x000ee20000300800 */
[CC--:B-1----:R-:W-:Y:S02]  /*2db70*/  LEA R68, P6, R45.reuse, R2.reuse, 0x2 ;  /* 0x000000022d447211 */ /* 0x0c2fe400078c10ff */
[C---:B------:R-:W-:Y:S02]  /*2db80*/  LEA R40, P3, R46.reuse, R2, 0x2 ;  /* 0x000000022e287211 */ /* 0x040fe400078610ff */
[----:B------:R-:W-:Y:S02]  /*2db90*/  LEA.HI.X.SX32 R69, R45, R0, 0x2, P6 ;  /* 0x000000002d457211 */ /* 0x000fe400030f16ff */
[C---:B------:R-:W-:Y:S02]  /*2dba0*/  LEA R70, P6, R47.reuse, R2, 0x2 ;  /* 0x000000022f467211 */ /* 0x040fe400078c10ff */
[-C--:B------:R-:W-:Y:S02]  /*2dbb0*/  LEA.HI.X.SX32 R41, R46, R0.reuse, 0x2, P3 ;  /* 0x000000002e297211 */ /* 0x080fe400018f16ff */
[----:B------:R-:W-:Y:S01]  /*2dbc0*/  LEA.HI.X.SX32 R71, R47, R0, 0x2, P6 ;  /* 0x000000002f477211 */ /* 0x000fe200030f16ff */
[----:B------:R1:W-:Y:S01]  /*2dbd0*/  STL.64 [R1+0x13c0], R68 ;  /* 0x0013c04401007387 */ /* 0x0003e20000100a00 */
[----:B------:R-:W-:-:S03]  /*2dbe0*/  LEA R44, P6, R65, R2, 0x2 ;  /* 0x00000002412c7211 */ /* 0x000fc600078c10ff */
[----:B------:R4:W-:Y:S04]  /*2dbf0*/  STL.64 [R1+0x1e90], R40 ;  /* 0x001e902801007387 */ /* 0x0009e80000100a00 */
[----:B------:R-:W-:Y:S01]  /*2dc00*/  STL.64 [R1+0x1ed0], R70 ;  /* 0x001ed04601007387 */ /* 0x000fe20000100a00 */
[C---:B-1----:R-:W-:Y:S01]  /*2dc10*/  LEA R68, P3, R64.reuse, R2, 0x2 ;  /* 0x0000000240447211 */ /* 0x042fe200078610ff */
[----:B----4-:R-:W-:Y:S02]  /*2dc20*/  IMAD R41, R103, c[0x0][0x190], RZ ;  /* 0x0000640067297a24 */ /* 0x010fe400078e02ff */
[----:B------:R-:W4:Y:S01]  /*2dc30*/  LDL.LU R103, [R1+0x6a4] ;  /* 0x0006a40001677983 */ /* 0x000f220000300800 */
[----:B------:R-:W-:Y:S02]  /*2dc40*/  LEA.HI.X.SX32 R69, R64, R0, 0x2, P3 ;  /* 0x0000000040457211 */ /* 0x000fe400018f16ff */
[----:B------:R-:W-:-:S02]  /*2dc50*/  LEA R46, P3, R66, R2, 0x2 ;  /* 0x00000002422e7211 */ /* 0x000fc400078610ff */
[-C--:B------:R-:W-:Y:S02]  /*2dc60*/  LEA.HI.X.SX32 R45, R65, R0.reuse, 0x2, P6 ;  /* 0x00000000412d7211 */ /* 0x080fe400030f16ff */
[----:B------:R-:W-:Y:S01]  /*2dc70*/  LEA.HI.X.SX32 R47, R66, R0, 0x2, P3 ;  /* 0x00000000422f7211 */ /* 0x000fe200018f16ff */
[----:B------:R-:W-:Y:S04]  /*2dc80*/  STL.64 [R1+0x1f10], R68 ;  /* 0x001f104401007387 */ /* 0x000fe80000100a00 */
[----:B------:R1:W-:Y:S02]  /*2dc90*/  STL.64 [R1+0x1f50], R44 ;  /* 0x001f502c01007387 */ /* 0x0003e40000100a00 */
[----:B-1----:R-:W-:-:S04]  /*2dca0*/  LEA R44, P6, R38, R2, 0x2 ;  /* 0x00000002262c7211 */ /* 0x002fc800078c10ff */
[----:B------:R-:W-:Y:S01]  /*2dcb0*/  LEA.HI.X.SX32 R45, R38, R0, 0x2, P6 ;  /* 0x00000000262d7211 */ /* 0x000fe200030f16ff */
[----:B--2---:R-:W-:Y:S02]  /*2dcc0*/  IMAD R40, R104, c[0x0][0x190], RZ ;  /* 0x0000640068287a24 */ /* 0x004fe400078e02ff */
[----:B------:R-:W2:Y:S04]  /*2dcd0*/  LDL.LU R104, [R1+0x6a0] ;  /* 0x0006a00001687983 */ /* 0x000ea80000300800 */
[----:B------:R1:W-:Y:S04]  /*2dce0*/  STL.64 [R1+0x1f90], R46 ;  /* 0x001f902e01007387 */ /* 0x0003e80000100a00 */
[----:B------:R3:W-:Y:S01]  /*2dcf0*/  STL.64 [R1+0x1fd0], R44 ;  /* 0x001fd02c01007387 */ /* 0x0007e20000100a00 */
[----:B-1----:R-:W-:-:S04]  /*2dd00*/  LEA R46, P3, R3, R2, 0x2 ;  /* 0x00000002032e7211 */ /* 0x002fc800078610ff */
[----:B------:R-:W-:-:S05]  /*2dd10*/  LEA.HI.X.SX32 R47, R3, R0, 0x2, P3 ;  /* 0x00000000032f7211 */ /* 0x000fca00018f16ff */
[----:B------:R1:W-:Y:S01]  /*2dd20*/  STL.64 [R1+0x2010], R46 ;  /* 0x0020102e01007387 */ /* 0x0003e20000100a00 */
[----:B---3--:R-:W-:-:S03]  /*2dd30*/  IMAD R3, R117, c[0x0][0x190], RZ ;  /* 0x0000640075037a24 */ /* 0x008fc600078e02ff */
[----:B------:R-:W3:Y:S01]  /*2dd40*/  LDL.LU R117, [R1+0x69c] ;  /* 0x00069c0001757983 */ /* 0x000ee20000300800 */
[CC--:B------:R-:W-:Y:S02]  /*2dd50*/  LEA R44, P6, R67.reuse, R2.reuse, 0x2 ;  /* 0x00000002432c7211 */ /* 0x0c0fe400078c10ff */
[C---:B-1----:R-:W-:Y:S02]  /*2dd60*/  LEA R46, P3, R42.reuse, R2, 0x2 ;  /* 0x000000022a2e7211 */ /* 0x042fe400078610ff */
        /* <DEDUP_REMOVED lines=11> */
[----:B------:R-:W-:-:S05]  /*2de20*/  LEA.HI.X.SX32 R47, R40, R0, 0x2, P3 ;  /* 0x00000000282f7211 */ /* 0x000fca00018f16ff */
[----:B------:R4:W-:Y:S01]  /*2de30*/  STL.64 [R1+0x2110], R46 ;  /* 0x0021102e01007387 */ /* 0x0009e20000100a00 */
[----:B-1----:R-:W-:-:S04]  /*2de40*/  LEA R44, P6, R39, R2, 0x2 ;  /* 0x00000002272c7211 */ /* 0x002fc800078c10ff */
[----:B------:R-:W-:Y:S01]  /*2de50*/  LEA.HI.X.SX32 R45, R39, R0, 0x2, P6 ;  /* 0x00000000272d7211 */ /* 0x000fe200030f16ff */
[----:B----4-:R-:W-:Y:S02]  /*2de60*/  IMAD R38, R103, c[0x0][0x190], RZ ;  /* 0x0000640067267a24 */ /* 0x010fe400078e02ff */
[----:B------:R-:W4:Y:S01]  /*2de70*/  LDL.LU R103, [R1+0x694] ;  /* 0x0006940001677983 */ /* 0x000f220000300800 */
[----:B------:R-:W-:-:S03]  /*2de80*/  LEA R46, P3, R3, R2, 0x2 ;  /* 0x00000002032e7211 */ /* 0x000fc600078610ff */
[----:B------:R1:W-:Y:S01]  /*2de90*/  STL.64 [R1+0x2150], R44 ;  /* 0x0021502c01007387 */ /* 0x0003e20000100a00 */
[----:B------:R-:W-:-:S03]  /*2dea0*/  LEA.HI.X.SX32 R47, R3, R0, 0x2, P3 ;  /* 0x00000000032f7211 */ /* 0x000fc600018f16ff */
[----:B------:R-:W4:Y:S01]  /*2deb0*/  LDL.LU R101, [R1+0x690] ;  /* 0x0006900001657983 */ /* 0x000f220000300800 */
[----:B-1----:R-:W-:-:S04]  /*2dec0*/  LEA R44, P6, R159, R2, 0x2 ;  /* 0x000000029f2c7211 */ /* 0x002fc800078c10ff */
[----:B------:R-:W-:Y:S01]  /*2ded0*/  LEA.HI.X.SX32 R45, R159, R0, 0x2, P6 ;  /* 0x000000009f2d7211 */ /* 0x000fe200030f16ff */
[----:B------:R-:W-:Y:S01]  /*2dee0*/  STL.64 [R1+0x2190], R46 ;  /* 0x0021902e01007387 */ /* 0x000fe20000100a00 */
[----:B------:R-:W-:-:S03]  /*2def0*/  LEA R40, P3, R157, R2, 0x2 ;  /* 0x000000029d287211 */ /* 0x000fc600078610ff */
[----:B------:R1:W-:Y:S01]  /*2df00*/  STL.64 [R1+0x3a8], R44 ;  /* 0x0003a82c01007387 */ /* 0x0003e20000100a00 */
[----:B------:R-:W-:Y:S02]  /*2df10*/  LEA.HI.X.SX32 R41, R157, R0, 0x2, P3 ;  /* 0x000000009d297211 */ /* 0x000fe400018f16ff */
[----:B-1----:R-:W-:-:S04]  /*2df20*/  LEA R44, P6, R155, R2, 0x2 ;  /* 0x000000029b2c7211 */ /* 0x002fc800078c10ff */
[----:B------:R-:W-:Y:S02]  /*2df30*/  LEA.HI.X.SX32 R45, R155, R0, 0x2, P6 ;  /* 0x000000009b2d7211 */ /* 0x000fe400030f16ff */
[----:B------:R-:W-:-:S04]  /*2df40*/  LEA R46, P6, R151, R2, 0x2 ;  /* 0x00000002972e7211 */ /* 0x000fc800078c10ff */
[----:B------:R-:W-:Y:S01]  /*2df50*/  LEA.HI.X.SX32 R47, R151, R0, 0x2, P6 ;  /* 0x00000000972f7211 */ /* 0x000fe200030f16ff */
[----:B--2---:R-:W-:Y:S02]  /*2df60*/  IMAD R3, R104, c[0x0][0x190], RZ ;  /* 0x0000640068037a24 */ /* 0x004fe400078e02ff */
[----:B------:R-:W2:Y:S04]  /*2df70*/  LDL.LU R104, [R1+0x68c] ;  /* 0x00068c0001687983 */ /* 0x000ea80000300800 */
[----:B------:R1:W-:Y:S02]  /*2df80*/  STL.64 [R1+0x3a0], R40 ;  /* 0x0003a02801007387 */ /* 0x0003e40000100a00 */
[----:B-1----:R-:W-:Y:S01]  /*2df90*/  LEA R40, P3, R153, R2, 0x2 ;  /* 0x0000000299287211 */ /* 0x002fe200078610ff */
[----:B---3--:R-:W-:-:S02]  /*2dfa0*/  IMAD R39, R117, c[0x0][0x190], RZ ;  /* 0x0000640075277a24 */ /* 0x008fc400078e02ff */
[----:B------:R-:W3:Y:S01]  /*2dfb0*/  LDL.LU R117, [R1+0x688] ;  /* 0x0006880001757983 */ /* 0x000ee20000300800 */
[----:B------:R-:W-:-:S03]  /*2dfc0*/  LEA.HI.X.SX32 R41, R153, R0, 0x2, P3 ;  /* 0x0000000099297211 */ /* 0x000fc600018f16ff */
[----:B------:R-:W-:Y:S04]  /*2dfd0*/  STL.64 [R1+0x398], R44 ;  /* 0x0003982c01007387 */ /* 0x000fe80000100a00 */
[----:B------:R1:W-:Y:S04]  /*2dfe0*/  STL.64 [R1+0x390], R40 ;  /* 0x0003902801007387 */ /* 0x0003e80000100a00 */
[----:B------:R1:W-:Y:S02]  /*2dff0*/  STL.64 [R1+0x388], R46 ;  /* 0x0003882e01007387 */ /* 0x0003e40000100a00 */
[----:B-1----:R-:W-:-:S02]  /*2e000*/  IMAD R40, R102, c[0x0][0x190], RZ ;  /* 0x0000640066287a24 */ /* 0x002fc400078e02ff */
[----:B------:R-:W3:Y:S01]  /*2e010*/  LDL.LU R102, [R1+0x684] ;  /* 0x0006840001667983 */ /* 0x000ee20000300800 */
[----:B------:R-:W-:-:S04]  /*2e020*/  LEA R44, P3, R149, R2, 0x2 ;  /* 0x00000002952c7211 */ /* 0x000fc800078610ff */
[----:B------:R-:W-:Y:S02]  /*2e030*/  LEA.HI.X.SX32 R45, R149, R0, 0x2, P3 ;  /* 0x00000000952d7211 */ /* 0x000fe400018f16ff */
[----:B------:R-:W-:-:S03]  /*2e040*/  LEA R46, P6, R147, R2, 0x2 ;  /* 0x00000002932e7211 */ /* 0x000fc600078c10ff */
[----:B------:R1:W-:Y:S01]  /*2e050*/  STL.64 [R1+0x380], R44 ;  /* 0x0003802c01007387 */ /* 0x0003e20000100a00 */
[----:B------:R-:W-:Y:S02]  /*2e060*/  LEA.HI.X.SX32 R47, R147, R0, 0x2, P6 ;  /* 0x00000000932f7211 */ /* 0x000fe400030f16ff */
[----:B-1----:R-:W-:-:S03]  /*2e070*/  LEA R44, P3, R145, R2, 0x2 ;  /* 0x00000002912c7211 */ /* 0x002fc600078610ff */
[----:B------:R1:W-:Y:S01]  /*2e080*/  STL.64 [R1+0xd80], R46 ;  /* 0x000d802e01007387 */ /* 0x0003e20000100a00 */
[----:B------:R-:W-:Y:S01]  /*2e090*/  LEA.HI.X.SX32 R45, R145, R0, 0x2, P3 ;  /* 0x00000000912d7211 */ /* 0x000fe200018f16ff */
[----:B----4-:R-:W-:Y:S02]  /*2e0a0*/  IMAD R41, R103, c[0x0][0x190], RZ ;  /* 0x0000640067297a24 */ /* 0x010fe400078e02ff */
[----:B------:R-:W4:Y:S04]  /*2e0b0*/  LDL.LU R103, [R1+0x680] ;  /* 0x0006800001677983 */ /* 0x000f280000300800 */
[----:B------:R1:W-:Y:S02]  /*2e0c0*/  STL.64 [R1+0xdf0], R44 ;  /* 0x000df02c01007387 */ /* 0x0003e40000100a00 */
[----:B-1----:R-:W-:-:S04]  /*2e0d0*/  LEA R46, P6, R144, R2, 0x2 ;  /* 0x00000002902e7211 */ /* 0x002fc800078c10ff */
[----:B------:R-:W-:Y:S02]  /*2e0e0*/  LEA.HI.X.SX32 R47, R144, R0, 0x2, P6 ;  /* 0x00000000902f7211 */ /* 0x000fe400030f16ff */
[----:B------:R-:W-:-:S04]  /*2e0f0*/  LEA R44, P3, R143, R2, 0x2 ;  /* 0x000000028f2c7211 */ /* 0x000fc800078610ff */
[----:B------:R-:W-:Y:S01]  /*2e100*/  LEA.HI.X.SX32 R45, R143, R0, 0x2, P3 ;  /* 0x000000008f2d7211 */ /* 0x000fe200018f16ff */
[----:B------:R1:W-:Y:S01]  /*2e110*/  STL.64 [R1+0xe48], R46 ;  /* 0x000e482e01007387 */ /* 0x0003e20000100a00 */
        /* <DEDUP_REMOVED lines=15> */
[----:B------:R-:W-:Y:S04]  /*2e210*/  STL.64 [R1+0xf48], R64 ;  /* 0x000f484001007387 */ /* 0x000fe80000100a00 */
[----:B------:R1:W-:Y:S02]  /*2e220*/  STL.64 [R1+0xf88], R46 ;  /* 0x000f882e01007387 */ /* 0x0003e40000100a00 */
[----:B-1----:R-:W-:Y:S02]  /*2e230*/  IMAD R46, R102, c[0x0][0x190], RZ ;  /* 0x00006400662e7a24 */ /* 0x002fe400078e02ff */
[----:B------:R-:W3:Y:S01]  /*2e240*/  LDL.LU R102, [R1+0x674] ;  /* 0x0006740001667983 */ /* 0x000ee20000300800 */
[----:B------:R-:W-:Y:S01]  /*2e250*/  IMAD R136, R136, c[0x0][0x190], RZ ;  /* 0x0000640088887a24 */ /* 0x000fe200078e02ff */
[----:B------:R-:W-:Y:S01]  /*2e260*/  LEA R66, P6, R138, R2, 0x2 ;  /* 0x000000028a427211 */ /* 0x000fe200078c10ff */
[----:B------:R-:W-:-:S03]  /*2e270*/  IMAD R137, R137, c[0x0][0x190], RZ ;  /* 0x0000640089897a24 */ /* 0x000fc600078e02ff */
[----:B------:R-:W-:Y:S02]  /*2e280*/  LEA R64, P3, R136, R2, 0x2 ;  /* 0x0000000288407211 */ /* 0x000fe400078610ff */
[-C--:B------:R-:W-:Y:S01]  /*2e290*/  LEA.HI.X.SX32 R67, R138, R0.reuse, 0x2, P6 ;  /* 0x000000008a437211 */ /* 0x080fe200030f16ff */
[----:B------:R-:W-:Y:S01]  /*2e2a0*/  IMAD R135, R135, c[0x0][0x190], RZ ;  /* 0x0000640087877a24 */ /* 0x000fe200078e02ff */
[----:B------:R-:W-:Y:S01]  /*2e2b0*/  LEA.HI.X.SX32 R65, R136, R0, 0x2, P3 ;  /* 0x0000000088417211 */ /* 0x000fe200018f16ff */
[----:B------:R-:W-:Y:S02]  /*2e2c0*/  IMAD R134, R134, c[0x0][0x190], RZ ;  /* 0x0000640086867a24 */ /* 0x000fe400078e02ff */
[----:B------:R1:W-:Y:S01]  /*2e2d0*/  STL.64 [R1+0xfc8], R66 ;  /* 0x000fc84201007387 */ /* 0x0003e20000100a00 */
[----:B------:R-:W-:-:S03]  /*2e2e0*/  IMAD R43, R101, c[0x0][0x190], RZ ;  /* 0x00006400652b7a24 */ /* 0x000fc600078e02ff */
[----:B------:R4:W-:Y:S01]  /*2e2f0*/  STL.64 [R1+0x1008], R64 ;  /* 0x0010084001007387 */ /* 0x0009e20000100a00 */
[----:B------:R-:W-:-:S03]  /*2e300*/  IMAD R133, R133, c[0x0][0x190], RZ ;  /* 0x0000640085857a24 */ /* 0x000fc600078e02ff */
[----:B------:R-:W3:Y:S01]  /*2e310*/  LDL.LU R101, [R1+0x670] ;  /* 0x0006700001657983 */ /* 0x000ee20000300800 */
[-C--:B-1----:R-:W-:Y:S02]  /*2e320*/  LEA R66, P6, R137, R2.reuse, 0x2 ;  /* 0x0000000289427211 */ /* 0x082fe400078c10ff */
[----:B----4-:R-:W-:Y:S02]  /*2e330*/  LEA R64, P3, R135, R2, 0x2 ;  /* 0x0000000287407211 */ /* 0x010fe400078610ff */
[----:B------:R-:W-:Y:S01]  /*2e340*/  LEA.HI.X.SX32 R67, R137, R0, 0x2, P6 ;  /* 0x0000000089437211 */ /* 0x000fe200030f16ff */
[----:B------:R-:W-:Y:S01]  /*2e350*/  IMAD R47, R103, c[0x0][0x190], RZ ;  /* 0x00006400672f7a24 */ /* 0x000fe200078e02ff */
[C---:B------:R-:W-:Y:S01]  /*2e360*/  LEA R68, P6, R134.reuse, R2, 0x2 ;  /* 0x0000000286447211 */ /* 0x040fe200078c10ff */
[----:B------:R-:W4:Y:S01]  /*2e370*/  LDL.LU R103, [R1+0x65c] ;  /* 0x00065c0001677983 */ /* 0x000f220000300800 */
[-C--:B------:R-:W-:Y:S02]  /*2e380*/  LEA.HI.X.SX32 R65, R135, R0.reuse, 0x2, P3 ;  /* 0x0000000087417211 */ /* 0x080fe400018f16ff */
[----:B------:R-:W-:Y:S01]  /*2e390*/  LEA.HI.X.SX32 R69, R134, R0, 0x2, P6 ;  /* 0x0000000086457211 */ /* 0x000fe200030f16ff */
[----:B------:R1:W-:Y:S04]  /*2e3a0*/  STL.64 [R1+0x1048], R66 ;  /* 0x0010484201007387 */ /* 0x0003e80000100a00 */
        /* <DEDUP_REMOVED lines=16> */
[----:B------:R1:W-:Y:S04]  /*2e4b0*/  STL.64 [R1+0x1188], R66 ;  /* 0x0011884201007387 */ /* 0x0003e80000100a00 */
[----:B------:R1:W-:Y:S02]  /*2e4c0*/  STL.64 [R1+0x11c8], R68 ;  /* 0x0011c84401007387 */ /* 0x0003e40000100a00 */
[----:B-1----:R-:W-:Y:S02]  /*2e4d0*/  IMAD R66, R102, c[0x0][0x190], RZ ;  /* 0x0000640066427a24 */ /* 0x002fe400078e02ff */
[----:B------:R-:W3:Y:S01]  /*2e4e0*/  LDL.LU R102, [R1+0x650] ;  /* 0x0006500001667983 */ /* 0x000ee20000300800 */
[----:B------:R-:W-:-:S04]  /*2e4f0*/  LEA R70, P3, R38, R2, 0x2 ;  /* 0x0000000226467211 */ /* 0x000fc800078610ff */
[----:B------:R-:W-:Y:S02]  /*2e500*/  LEA.HI.X.SX32 R71, R38, R0, 0x2, P3 ;  /* 0x0000000026477211 */ /* 0x000fe400018f16ff */
[----:B------:R-:W-:-:S03]  /*2e510*/  LEA R68, P6, R3, R2, 0x2 ;  /* 0x0000000203447211 */ /* 0x000fc600078c10ff */
[----:B------:R1:W-:Y:S01]  /*2e520*/  STL.64 [R1+0x1208], R70 ;  /* 0x0012084601007387 */ /* 0x0003e20000100a00 */
[----:B------:R-:W-:Y:S02]  /*2e530*/  LEA.HI.X.SX32 R69, R3, R0, 0x2, P6 ;  /* 0x0000000003457211 */ /* 0x000fe400030f16ff */
[----:B-1----:R-:W-:-:S04]  /*2e540*/  LEA R70, P3, R39, R2, 0x2 ;  /* 0x0000000227467211 */ /* 0x002fc800078610ff */
[----:B------:R-:W-:Y:S01]  /*2e550*/  LEA.HI.X.SX32 R71, R39, R0, 0x2, P3 ;  /* 0x0000000027477211 */ /* 0x000fe200018f16ff */
[----:B------:R1:W-:Y:S04]  /*2e560*/  STL.64 [R1+0x1248], R68 ;  /* 0x0012484401007387 */ /* 0x0003e80000100a00 */
[----:B------:R1:W-:Y:S01]  /*2e570*/  STL.64 [R1+0x1288], R70 ;  /* 0x0012884601007387 */ /* 0x0003e20000100a00 */
[----:B----4-:R-:W-:-:S03]  /*2e580*/  IMAD R3, R103, c[0x0][0x190], RZ ;  /* 0x0000640067037a24 */ /* 0x010fc600078e02ff */
[----:B------:R-:W4:Y:S01]  /*2e590*/  LDL.LU R103, [R1+0x64c] ;  /* 0x00064c0001677983 */ /* 0x000f220000300800 */
[CC--:B-1----:R-:W-:Y:S02]  /*2e5a0*/  LEA R68, P6, R40.reuse, R2.reuse, 0x2 ;  /* 0x0000000228447211 */ /* 0x0c2fe400078c10ff */
[C---:B------:R-:W-:Y:S02]  /*2e5b0*/  LEA R70, P3, R41.reuse, R2, 0x2 ;  /* 0x0000000229467211 */ /* 0x040fe400078610ff */
[-C--:B------:R-:W-:Y:S02]  /*2e5c0*/  LEA.HI.X.SX32 R69, R40, R0.reuse, 0x2, P6 ;  /* 0x0000000028457211 */ /* 0x080fe400030f16ff */
[----:B------:R-:W-:-:S03]  /*2e5d0*/  LEA.HI.X.SX32 R71, R41, R0, 0x2, P3 ;  /* 0x0000000029477211 */ /* 0x000fc600018f16ff */
[----:B------:R1:W-:Y:S04]  /*2e5e0*/  STL.64 [R1+0x12c8], R68 ;  /* 0x0012c84401007387 */ /* 0x0003e80000100a00 */
[----:B------:R1:W-:Y:S02]  /*2e5f0*/  STL.64 [R1+0x1308], R70 ;  /* 0x0013084601007387 */ /* 0x0003e40000100a00 */
[----:B-1----:R-:W-:-:S04]  /*2e600*/  LEA R68, P6, R43, R2, 0x2 ;  /* 0x000000022b447211 */ /* 0x002fc800078c10ff */
[----:B------:R-:W-:Y:S02]  /*2e610*/  LEA.HI.X.SX32 R69, R43, R0, 0x2, P6 ;  /* 0x000000002b457211 */ /* 0x000fe400030f16ff */
[----:B------:R-:W-:-:S04]  /*2e620*/  LEA R70, P3, R44, R2, 0x2 ;  /* 0x000000022c467211 */ /* 0x000fc800078610ff */
[----:B------:R-:W-:Y:S02]  /*2e630*/  LEA.HI.X.SX32 R71, R44, R0, 0x2, P3 ;  /* 0x000000002c477211 */ /* 0x000fe400018f16ff */
[----:B------:R-:W-:-:S04]  /*2e640*/  LEA R40, P3, R46, R2, 0x2 ;  /* 0x000000022e287211 */ /* 0x000fc800078610ff */
[----:B------:R-:W-:Y:S01]  /*2e650*/  LEA.HI.X.SX32 R41, R46, R0, 0x2, P3 ;  /* 0x000000002e297211 */ /* 0x000fe200018f16ff */
[----:B------:R-:W-:Y:S02]  /*2e660*/  IMAD R38, R101, c[0x0][0x190], RZ ;  /* 0x0000640065267a24 */ /* 0x000fe400078e02ff */
[----:B--2---:R-:W-:Y:S02]  /*2e670*/  IMAD R67, R104, c[0x0][0x190], RZ ;  /* 0x0000640068437a24 */ /* 0x004fe400078e02ff */
[----:B------:R-:W2:Y:S04]  /*2e680*/  LDL.LU R104, [R1+0x648] ;  /* 0x0006480001687983 */ /* 0x000ea80000300800 */
[----:B------:R1:W-:Y:S02]  /*2e690*/  STL.64 [R1+0x1348], R68 ;  /* 0x0013484401007387 */ /* 0x0003e40000100a00 */
[----:B-1----:R-:W-:-:S04]  /*2e6a0*/  LEA R68, P6, R45, R2, 0x2 ;  /* 0x000000022d447211 */ /* 0x002fc800078c10ff */
[----:B------:R-:W-:Y:S01]  /*2e6b0*/  LEA.HI.X.SX32 R69, R45, R0, 0x2, P6 ;  /* 0x000000002d457211 */ /* 0x000fe200030f16ff */
[----:B---3--:R-:W-:Y:S02]  /*2e6c0*/  IMAD R42, R117, c[0x0][0x190], RZ ;  /* 0x00006400752a7a24 */ /* 0x008fe400078e02ff */
[----:B------:R-:W3:Y:S04]  /*2e6d0*/  LDL.LU R117, [R1+0x644] ;  /* 0x0006440001757983 */ /* 0x000ee80000300800 */
[----:B------:R-:W-:Y:S04]  /*2e6e0*/  STL.64 [R1+0x1388], R70 ;  /* 0x0013884601007387 */ /* 0x000fe80000100a00 */
[----:B------:R1:W-:Y:S04]  /*2e6f0*/  STL.64 [R1+0x1e58], R68 ;  /* 0x001e584401007387 */ /* 0x0003e80000100a00 */
[----:B------:R1:W-:Y:S04]  /*2e700*/  STL.64 [R1+0x1e98], R40 ;  /* 0x001e982801007387 */ /* 0x0003e80000100a00 */
[----:B------:R-:W3:Y:S01]  /*2e710*/  LDL.LU R101, [R1+0x700] ;  /* 0x0007000001657983 */ /* 0x000ee20000300800 */
[----:B-1----:R-:W-:-:S04]  /*2e720*/  LEA R68, P6, R47, R2, 0x2 ;  /* 0x000000022f447211 */ /* 0x002fc800078c10ff */
[----:B------:R-:W-:-:S05]  /*2e730*/  LEA.HI.X.SX32 R69, R47, R0, 0x2, P6 ;  /* 0x000000002f457211 */ /* 0x000fca00030f16ff */
[----:B------:R1:W-:Y:S01]  /*2e740*/  STL.64 [R1+0x1ed8], R68 ;  /* 0x001ed84401007387 */ /* 0x0003e20000100a00 */
[----:B------:R-:W-:-:S03]  /*2e750*/  IMAD R41, R102, c[0x0][0x190], RZ ;  /* 0x0000640066297a24 */ /* 0x000fc600078e02ff */
[----:B------:R-:W3:Y:S01]  /*2e760*/  LDL.LU R102, [R1+0x6fc] ;  /* 0x0006fc0001667983 */ /* 0x000ee20000300800 */
[CC--:B------:R-:W-:Y:S02]  /*2e770*/  LEA R44, P3, R64.reuse, R2.reuse, 0x2 ;  /* 0x00000002402c7211 */ /* 0x0c0fe400078610ff */
[C---:B-1----:R-:W-:Y:S02]  /*2e780*/  LEA R68, P6, R65.reuse, R2, 0x2 ;  /* 0x0000000241447211 */ /* 0x042fe400078c10ff */
[-C--:B------:R-:W-:Y:S02]  /*2e790*/  LEA.HI.X.SX32 R45, R64, R0.reuse, 0x2, P3 ;  /* 0x00000000402d7211 */ /* 0x080fe400018f16ff */
[----:B------:R-:W-:-:S03]  /*2e7a0*/  LEA.HI.X.SX32 R69, R65, R0, 0x2, P6 ;  /* 0x0000000041457211 */ /* 0x000fc600030f16ff */
[----:B------:R1:W-:Y:S01]  /*2e7b0*/  STL.64 [R1+0x1f18], R44 ;  /* 0x001f182c01007387 */ /* 0x0003e20000100a00 */
[----:B------:R-:W-:-:S04]  /*2e7c0*/  LEA R46, P6, R38, R2, 0x2 ;  /* 0x00000002262e7211 */ /* 0x000fc800078c10ff */
[----:B------:R-:W-:Y:S02]  /*2e7d0*/  LEA.HI.X.SX32 R47, R38, R0, 0x2, P6 ;  /* 0x00000000262f7211 */ /* 0x000fe400030f16ff */
[----:B-1----:R-:W-:-:S04]  /*2e7e0*/  LEA R44, P3, R66, R2, 0x2 ;  /* 0x00000002422c7211 */ /* 0x002fc800078610ff */
[----:B------:R-:W-:Y:S01]  /*2e7f0*/  LEA.HI.X.SX32 R45, R66, R0, 0x2, P3 ;  /* 0x00000000422d7211 */ /* 0x000fe200018f16ff */
[----:B----4-:R-:W-:Y:S02]  /*2e800*/  IMAD R40, R103, c[0x0][0x190], RZ ;  /* 0x0000640067287a24 */ /* 0x010fe400078e02ff */
[----:B------:R-:W4:Y:S04]  /*2e810*/  LDL.LU R103, [R1+0x6f8] ;  /* 0x0006f80001677983 */ /* 0x000f280000300800 */
[----:B------:R-:W-:Y:S04]  /*2e820*/  STL.64 [R1+0x1f58], R68 ;  /* 0x001f584401007387 */ /* 0x000fe80000100a00 */
[----:B------:R1:W-:Y:S04]  /*2e830*/  STL.64 [R1+0x1f98], R44 ;  /* 0x001f982c01007387 */ /* 0x0003e80000100a00 */
[----:B------:R1:W-:Y:S02]  /*2e840*/  STL.64 [R1+0x1fd8], R46 ;  /* 0x001fd82e01007387 */ /* 0x0003e40000100a00 */
[----:B-1----:R-:W-:-:S02]  /*2e850*/  LEA R44, P3, R3, R2, 0x2 ;  /* 0x00000002032c7211 */ /* 0x002fc400078610ff */
[----:B------:R-:W-:Y:S02]  /*2e860*/  LEA R46, P6, R67, R2, 0x2 ;  /* 0x00000002432e7211 */ /* 0x000fe400078c10ff */
[-C--:B------:R-:W-:Y:S02]  /*2e870*/  LEA.HI.X.SX32 R45, R3, R0.reuse, 0x2, P3 ;  /* 0x00000000032d7211 */ /* 0x080fe400018f16ff */
[----:B------:R-:W-:Y:S01]  /*2e880*/  LEA.HI.X.SX32 R47, R67, R0, 0x2, P6 ;  /* 0x00000000432f7211 */ /* 0x000fe200030f16ff */
[----:B--2---:R-:W-:Y:S02]  /*2e890*/  IMAD R39, R104, c[0x0][0x190], RZ ;  /* 0x0000640068277a24 */ /* 0x004fe400078e02ff */
[----:B------:R-:W2:Y:S04]  /*2e8a0*/  LDL.LU R104, [R1+0x6f4] ;  /* 0x0006f40001687983 */ /* 0x000ea80000300800 */
[----:B------:R1:W-:Y:S04]  /*2e8b0*/  STL.64 [R1+0x2018], R44 ;  /* 0x0020182c01007387 */ /* 0x0003e80000100a00 */
[----:B------:R3:W-:Y:S01]  /*2e8c0*/  STL.64 [R1+0x2058], R46 ;  /* 0x0020582e01007387 */ /* 0x0007e20000100a00 */
[----:B-1----:R-:W-:-:S04]  /*2e8d0*/  LEA R44, P3, R42, R2, 0x2 ;  /* 0x000000022a2c7211 */ /* 0x002fc800078610ff */
[----:B------:R-:W-:Y:S01]  /*2e8e0*/  LEA.HI.X.SX32 R45, R42, R0, 0x2, P3 ;  /* 0x000000002a2d7211 */ /* 0x000fe200018f16ff */
[----:B---3--:R-:W-:Y:S02]  /*2e8f0*/  IMAD R3, R117, c[0x0][0x190], RZ ;  /* 0x0000640075037a24 */ /* 0x008fe400078e02ff */
[----:B------:R-:W3:Y:S01]  /*2e900*/  LDL.LU R117, [R1+0x6f0] ;  /* 0x0006f00001757983 */ /* 0x000ee20000300800 */
[----:B------:R-:W-:-:S03]  /*2e910*/  LEA R46, P6, R41, R2, 0x2 ;  /* 0x00000002292e7211 */ /* 0x000fc600078c10ff */
[----:B------:R1:W-:Y:S01]  /*2e920*/  STL.64 [R1+0x2098], R44 ;  /* 0x0020982c01007387 */ /* 0x0003e20000100a00 */
[----:B------:R-:W-:Y:S02]  /*2e930*/  LEA.HI.X.SX32 R47, R41, R0, 0x2, P6 ;  /* 0x00000000292f7211 */ /* 0x000fe400030f16ff */
[----:B-1----:R-:W-:-:S04]  /*2e940*/  LEA R44, P3, R40, R2, 0x2 ;  /* 0x00000002282c7211 */ /* 0x002fc800078610ff */
[----:B------:R-:W-:-:S05]  /*2e950*/  LEA.HI.X.SX32 R45, R40, R0, 0x2, P3 ;  /* 0x00000000282d7211 */ /* 0x000fca00018f16ff */
[----:B------:R1:W-:Y:S04]  /*2e960*/  STL.64 [R1+0x2118], R44 ;  /* 0x0021182c01007387 */ /* 0x0003e80000100a00 */
[----:B------:R-:W-:Y:S01]  /*2e970*/  STL.64 [R1+0x20d8], R46 ;  /* 0x0020d82e01007387 */ /* 0x000fe20000100a00 */
[----:B------:R-:W-:-:S03]  /*2e980*/  IMAD R38, R102, c[0x0][0x190], RZ ;  /* 0x0000640066267a24 */ /* 0x000fc600078e02ff */
[----:B------:R-:W3:Y:S01]  /*2e990*/  LDL.LU R102, [R1+0x6ec] ;  /* 0x0006ec0001667983 */ /* 0x000ee20000300800 */
[----:B------:R-:W-:-:S04]  /*2e9a0*/  LEA R42, P6, R39, R2, 0x2 ;  /* 0x00000002272a7211 */ /* 0x000fc800078c10ff */
[----:B------:R-:W-:Y:S02]  /*2e9b0*/  LEA.HI.X.SX32 R43, R39, R0, 0x2, P6 ;  /* 0x00000000272b7211 */ /* 0x000fe400030f16ff */
[----:B-1----:R-:W-:-:S03]  /*2e9c0*/  LEA R44, P3, R3, R2, 0x2 ;  /* 0x00000002032c7211 */ /* 0x002fc600078610ff */
[----:B------:R1:W-:Y:S01]  /*2e9d0*/  STL.64 [R1+0x2158], R42 ;  /* 0x0021582a01007387 */ /* 0x0003e20000100a00 */
[----:B------:R-:W-:Y:S02]  /*2e9e0*/  LEA.HI.X.SX32 R45, R3, R0, 0x2, P3 ;  /* 0x00000000032d7211 */ /* 0x000fe400018f16ff */
[-C--:B------:R-:W-:Y:S02]  /*2e9f0*/  LEA R40, P3, R179, R2.reuse, 0x2 ;  /* 0x00000002b3287211 */ /* 0x080fe400078610ff */
[----:B-1----:R-:W-:-:S04]  /*2ea00*/  LEA R42, P6, R181, R2, 0x2 ;  /* 0x00000002b52a7211 */ /* 0x002fc800078c10ff */
[-C--:B------:R-:W-:Y:S02]  /*2ea10*/  LEA.HI.X.SX32 R43, R181, R0.reuse, 0x2, P6 ;  /* 0x00000000b52b7211 */ /* 0x080fe400030f16ff */
        /* <DEDUP_REMOVED lines=8> */
[----:B------:R-:W-:Y:S02]  /*2eaa0*/  LEA.HI.X.SX32 R43, R177, R0, 0x2, P6 ;  /* 0x00000000b12b7211 */ /* 0x000fe400030f16ff */
[----:B------:R-:W-:Y:S02]  /*2eab0*/  LEA R44, P6, R173, R2, 0x2 ;  /* 0x00000002ad2c7211 */ /* 0x000fe400078c10ff */
[-C--:B------:R-:W-:Y:S02]  /*2eac0*/  LEA.HI.X.SX32 R41, R175, R0.reuse, 0x2, P3 ;  /* 0x00000000af297211 */ /* 0x080fe400018f16ff */
[----:B------:R-:W-:Y:S01]  /*2ead0*/  LEA.HI.X.SX32 R45, R173, R0, 0x2, P6 ;  /* 0x00000000ad2d7211 */ /* 0x000fe200030f16ff */
[----:B------:R-:W-:Y:S02]  /*2eae0*/  IMAD R76, R101, c[0x0][0x190], RZ ;  /* 0x00006400654c7a24 */ /* 0x000fe400078e02ff */
[----:B--2---:R-:W-:-:S02]  /*2eaf0*/  IMAD R39, R104, c[0x0][0x190], RZ ;  /* 0x0000640068277a24 */ /* 0x004fc400078e02ff */
[----:B------:R-:W2:Y:S04]  /*2eb00*/  LDL.LU R104, [R1+0x6e4] ;  /* 0x0006e40001687983 */ /* 0x000ea80000300800 */
[----:B------:R1:W-:Y:S04]  /*2eb10*/  STL.64 [R1+0x2c8], R42 ;  /* 0x0002c82a01007387 */ /* 0x0003e80000100a00 */
[----:B------:R3:W-:Y:S04]  /*2eb20*/  STL.64 [R1+0x2c0], R40 ;  /* 0x0002c02801007387 */ /* 0x0007e80000100a00 */
[----:B------:R-:W2:Y:S04]  /*2eb30*/  LDL.LU R101, [R1+0x6e0] ;  /* 0x0006e00001657983 */ /* 0x000ea80000300800 */
[----:B------:R3:W-:Y:S01]  /*2eb40*/  STL.64 [R1+0x2b8], R44 ;  /* 0x0002b82c01007387 */ /* 0x0007e20000100a00 */
[----:B-1----:R-:W-:Y:S01]  /*2eb50*/  LEA R42, P3, R171, R2, 0x2 ;  /* 0x00000002ab2a7211 */ /* 0x002fe200078610ff */
[----:B---3--:R-:W-:-:S02]  /*2eb60*/  IMAD R40, R117, c[0x0][0x190], RZ ;  /* 0x0000640075287a24 */ /* 0x008fc400078e02ff */
[----:B------:R-:W3:Y:S01]  /*2eb70*/  LDL.LU R117, [R1+0x6dc] ;  /* 0x0006dc0001757983 */ /* 0x000ee20000300800 */
[----:B------:R-:W-:-:S05]  /*2eb80*/  LEA.HI.X.SX32 R43, R171, R0, 0x2, P3 ;  /* 0x00000000ab2b7211 */ /* 0x000fca00018f16ff */
[----:B------:R1:W-:Y:S01]  /*2eb90*/  STL.64 [R1+0x2b0], R42 ;  /* 0x0002b02a01007387 */ /* 0x0003e20000100a00 */
[----:B------:R-:W-:-:S03]  /*2eba0*/  IMAD R41, R102, c[0x0][0x190], RZ ;  /* 0x0000640066297a24 */ /* 0x000fc600078e02ff */
[----:B------:R-:W3:Y:S01]  /*2ebb0*/  LDL.LU R102, [R1+0x6d8] ;  /* 0x0006d80001667983 */ /* 0x000ee20000300800 */
[-C--:B------:R-:W-:Y:S02]  /*2ebc0*/  LEA R44, P6, R169, R2.reuse, 0x2 ;  /* 0x00000002a92c7211 */ /* 0x080fe400078c10ff */
[----:B-1----:R-:W-:Y:S02]  /*2ebd0*/  LEA R42, P3, R167, R2, 0x2 ;  /* 0x00000002a72a7211 */ /* 0x002fe400078610ff */
[----:B------:R-:W-:Y:S02]  /*2ebe0*/  LEA.HI.X.SX32 R45, R169, R0, 0x2, P6 ;  /* 0x00000000a92d7211 */ /* 0x000fe400030f16ff */
[----:B------:R-:W-:Y:S02]  /*2ebf0*/  LEA R46, P6, R165, R2, 0x2 ;  /* 0x00000002a52e7211 */ /* 0x000fe400078c10ff */
[-C--:B------:R-:W-:Y:S01]  /*2ec00*/  LEA.HI.X.SX32 R43, R167, R0.reuse, 0x2, P3 ;  /* 0x00000000a72b7211 */ /* 0x080fe200018f16ff */
[----:B------:R1:W-:Y:S01]  /*2ec10*/  STL.64 [R1+0xd90], R44 ;  /* 0x000d902c01007387 */ /* 0x0003e20000100a00 */
[----:B------:R-:W-:-:S03]  /*2ec20*/  LEA.HI.X.SX32 R47, R165, R0, 0x2, P6 ;  /* 0x00000000a52f7211 */ /* 0x000fc600030f16ff */
[----:B------:R-:W-:Y:S04]  /*2ec30*/  STL.64 [R1+0xe00], R42 ;  /* 0x000e002a01007387 */ /* 0x000fe80000100a00 */
[----:B------:R4:W-:Y:S01]  /*2ec40*/  STL.64 [R1+0xe50], R46 ;  /* 0x000e502e01007387 */ /* 0x0009e20000100a00 */
[----:B-1----:R-:W-:-:S04]  /*2ec50*/  LEA R44, P3, R164, R2, 0x2 ;  /* 0x00000002a42c7211 */ /* 0x002fc800078610ff */
[----:B------:R-:W-:Y:S02]  /*2ec60*/  LEA.HI.X.SX32 R45, R164, R0, 0x2, P3 ;  /* 0x00000000a42d7211 */ /* 0x000fe400018f16ff */
[----:B----4-:R-:W-:Y:S01]  /*2ec70*/  LEA R46, P6, R163, R2, 0x2 ;  /* 0x00000002a32e7211 */ /* 0x010fe200078c10ff */
[----:B------:R-:W-:-:S03]  /*2ec80*/  IMAD R42, R103, c[0x0][0x190], RZ ;  /* 0x00006400672a7a24 */ /* 0x000fc600078e02ff */
[----:B------:R-:W-:Y:S01]  /*2ec90*/  LEA.HI.X.SX32 R47, R163, R0, 0x2, P6 ;  /* 0x00000000a32f7211 */ /* 0x000fe200030f16ff */
[----:B------:R-:W4:Y:S04]  /*2eca0*/  LDL.LU R103, [R1+0x6d4] ;  /* 0x0006d40001677983 */ /* 0x000f280000300800 */
[----:B------:R1:W-:Y:S01]  /*2ecb0*/  STL.64 [R1+0xe90], R44 ;  /* 0x000e902c01007387 */ /* 0x0003e20000100a00 */
[----:B------:R-:W-:-:S03]  /*2ecc0*/  LEA R64, P6, R161, R2, 0x2 ;  /* 0x00000002a1407211 */ /* 0x000fc600078c10ff */
[----:B------:R1:W-:Y:S02]  /*2ecd0*/  STL.64 [R1+0xed0], R46 ;  /* 0x000ed02e01007387 */ /* 0x0003e40000100a00 */
[----:B-1----:R-:W-:-:S04]  /*2ece0*/  LEA R44, P3, R162, R2, 0x2 ;  /* 0x00000002a22c7211 */ /* 0x002fc800078610ff */
[----:B------:R-:W-:Y:S02]  /*2ecf0*/  LEA.HI.X.SX32 R45, R162, R0, 0x2, P3 ;  /* 0x00000000a22d7211 */ /* 0x000fe400018f16ff */
[C---:B------:R-:W-:Y:S02]  /*2ed00*/  LEA R46, P3, R160.reuse, R2, 0x2 ;  /* 0x00000002a02e7211 */ /* 0x040fe400078610ff */
[-C--:B------:R-:W-:Y:S02]  /*2ed10*/  LEA.HI.X.SX32 R65, R161, R0.reuse, 0x2, P6 ;  /* 0x00000000a1417211 */ /* 0x080fe400030f16ff */
[----:B------:R-:W-:Y:S01]  /*2ed20*/  LEA.HI.X.SX32 R47, R160, R0, 0x2, P3 ;  /* 0x00000000a02f7211 */ /* 0x000fe200018f16ff */
[----:B------:R-:W-:Y:S02]  /*2ed30*/  IMAD R158, R158, c[0x0][0x190], RZ ;  /* 0x000064009e9e7a24 */ /* 0x000fe400078e02ff */
[----:B------:R-:W-:Y:S02]  /*2ed40*/  IMAD R156, R156, c[0x0][0x190], RZ ;  /* 0x000064009c9c7a24 */ /* 0x000fe400078e02ff */
[----:B--2---:R-:W-:-:S02]  /*2ed50*/  IMAD R43, R104, c[0x0][0x190], RZ ;  /* 0x00006400682b7a24 */ /* 0x004fc400078e02ff */
[----:B------:R-:W2:Y:S04]  /*2ed60*/  LDL.LU R104, [R1+0x6d0] ;  /* 0x0006d00001687983 */ /* 0x000ea80000300800 */
[----:B------:R-:W-:Y:S04]  /*2ed70*/  STL.64 [R1+0xf10], R44 ;  /* 0x000f102c01007387 */ /* 0x000fe80000100a00 */
[----:B------:R1:W-:Y:S04]  /*2ed80*/  STL.64 [R1+0xf50], R64 ;  /* 0x000f504001007387 */ /* 0x0003e80000100a00 */
[----:B------:R3:W-:Y:S01]  /*2ed90*/  STL.64 [R1+0xf90], R46 ;  /* 0x000f902e01007387 */ /* 0x0007e20000100a00 */
[----:B-1----:R-:W-:Y:S01]  /*2eda0*/  LEA R64, P6, R158, R2, 0x2 ;  /* 0x000000029e407211 */ /* 0x002fe200078c10ff */
[----:B---3--:R-:W-:-:S02]  /*2edb0*/  IMAD R45, R117, c[0x0][0x190], RZ ;  /* 0x00006400752d7a24 */ /* 0x008fc400078e02ff */
[----:B------:R-:W3:Y:S01]  /*2edc0*/  LDL.LU R117, [R1+0x6cc] ;  /* 0x0006cc0001757983 */ /* 0x000ee20000300800 */
[----:B------:R-:W-:Y:S02]  /*2edd0*/  LEA R46, P3, R156, R2, 0x2 ;  /* 0x000000029c2e7211 */ /* 0x000fe400078610ff */
        /* <DEDUP_REMOVED lines=14> */
[----:B------:R1:W-:Y:S04]  /*2eec0*/  STL.64 [R1+0x1050], R66 ;  /* 0x0010504201007387 */ /* 0x0003e80000100a00 */
[----:B------:R1:W-:Y:S02]  /*2eed0*/  STL.64 [R1+0x1090], R64 ;  /* 0x0010904001007387 */ /* 0x0003e40000100a00 */
[----:B-1----:R-:W-:-:S02]  /*2eee0*/  LEA R66, P6, R150, R2, 0x2 ;  /* 0x0000000296427211 */ /* 0x002fc400078c10ff */
[----:B------:R-:W-:Y:S02]  /*2eef0*/  LEA R64, P3, R148, R2, 0x2 ;  /* 0x0000000294407211 */ /* 0x000fe400078610ff */
[----:B------:R-:W-:Y:S02]  /*2ef00*/  LEA.HI.X.SX32 R67, R150, R0, 0x2, P6 ;  /* 0x0000000096437211 */ /* 0x000fe400030f16ff */
[----:B------:R-:W-:Y:S01]  /*2ef10*/  LEA R68, P6, R146, R2, 0x2 ;  /* 0x0000000292447211 */ /* 0x000fe200078c10ff */
[----:B----4-:R-:W-:Y:S01]  /*2ef20*/  IMAD R47, R103, c[0x0][0x190], RZ ;  /* 0x00006400672f7a24 */ /* 0x010fe200078e02ff */
[-C--:B------:R-:W-:Y:S01]  /*2ef30*/  LEA.HI.X.SX32 R65, R148, R0.reuse, 0x2, P3 ;  /* 0x0000000094417211 */ /* 0x080fe200018f16ff */
[----:B------:R-:W4:Y:S01]  /*2ef40*/  LDL.LU R103, [R1+0x6c4] ;  /* 0x0006c40001677983 */ /* 0x000f220000300800 */
[----:B------:R-:W-:Y:S01]  /*2ef50*/  LEA.HI.X.SX32 R69, R146, R0, 0x2, P6 ;  /* 0x0000000092457211 */ /* 0x000fe200030f16ff */
[----:B------:R-:W-:Y:S02]  /*2ef60*/  IMAD R44, R101, c[0x0][0x190], RZ ;  /* 0x00006400652c7a24 */ /* 0x000fe400078e02ff */
[----:B------:R1:W-:Y:S04]  /*2ef70*/  STL.64 [R1+0x10d0], R66 ;  /* 0x0010d04201007387 */ /* 0x0003e80000100a00 */
[----:B------:R-:W-:Y:S04]  /*2ef80*/  STL.64 [R1+0x1110], R64 ;  /* 0x0011104001007387 */ /* 0x000fe80000100a00 */
[----:B------:R-:W4:Y:S01]  /*2ef90*/  LDL.LU R101, [R1+0x6c0] ;  /* 0x0006c00001657983 */ /* 0x000f220000300800 */
[----:B-1----:R-:W-:-:S03]  /*2efa0*/  LEA R66, P3, R93, R2, 0x2 ;  /* 0x000000025d427211 */ /* 0x002fc600078610ff */
        /* <DEDUP_REMOVED lines=19> */
[C---:B------:R-:W-:Y:S02]  /*2f0e0*/  LEA R68, P6, R41.reuse, R2, 0x2 ;  /* 0x0000000229447211 */ /* 0x040fe400078c10ff */
[-C--:B------:R-:W-:Y:S02]  /*2f0f0*/  LEA.HI.X.SX32 R71, R40, R0.reuse, 0x2, P3 ;  /* 0x0000000028477211 */ /* 0x080fe400018f16ff */
[----:B------:R-:W-:-:S03]  /*2f100*/  LEA.HI.X.SX32 R69, R41, R0, 0x2, P6 ;  /* 0x0000000029457211 */ /* 0x000fc600030f16ff */
[----:B------:R1:W-:Y:S04]  /*2f110*/  STL.64 [R1+0x1290], R70 ;  /* 0x0012904601007387 */ /* 0x0003e80000100a00 */
[----:B------:R1:W-:Y:S02]  /*2f120*/  STL.64 [R1+0x12d0], R68 ;  /* 0x0012d04401007387 */ /* 0x0003e40000100a00 */
[CC--:B-1----:R-:W-:Y:S02]  /*2f130*/  LEA R70, P3, R42.reuse, R2.reuse, 0x2 ;  /* 0x000000022a467211 */ /* 0x0c2fe400078610ff */
[----:B------:R-:W-:Y:S02]  /*2f140*/  LEA R68, P6, R43, R2, 0x2 ;  /* 0x000000022b447211 */ /* 0x000fe400078c10ff */
[----:B------:R-:W-:-:S02]  /*2f150*/  LEA.HI.X.SX32 R71, R42, R0, 0x2, P3 ;  /* 0x000000002a477211 */ /* 0x000fc400018f16ff */
[C---:B------:R-:W-:Y:S02]  /*2f160*/  LEA R40, P3, R44.reuse, R2, 0x2 ;  /* 0x000000022c287211 */ /* 0x040fe400078610ff */
[-C--:B------:R-:W-:Y:S01]  /*2f170*/  LEA.HI.X.SX32 R69, R43, R0.reuse, 0x2, P6 ;  /* 0x000000002b457211 */ /* 0x080fe200030f16ff */
[----:B----4-:R-:W-:Y:S01]  /*2f180*/  IMAD R38, R103, c[0x0][0x190], RZ ;  /* 0x0000640067267a24 */ /* 0x010fe200078e02ff */
[----:B------:R-:W-:Y:S01]  /*2f190*/  LEA.HI.X.SX32 R41, R44, R0, 0x2, P3 ;  /* 0x000000002c297211 */ /* 0x000fe200018f16ff */
[----:B------:R-:W4:Y:S04]  /*2f1a0*/  LDL.LU R103, [R1+0x6b0] ;  /* 0x0006b00001677983 */ /* 0x000f280000300800 */
        /* <DEDUP_REMOVED lines=11> */
[----:B------:R-:W-:Y:S04]  /*2f260*/  STL.64 [R1+0x1e60], R68 ;  /* 0x001e604401007387 */ /* 0x000fe80000100a00 */
[----:B------:R3:W-:Y:S02]  /*2f270*/  STL.64 [R1+0x1ea0], R40 ;  /* 0x001ea02801007387 */ /* 0x0007e40000100a00 */
[----:B---3--:R-:W-:-:S02]  /*2f280*/  IMAD R41, R117, c[0x0][0x190], RZ ;  /* 0x0000640075297a24 */ /* 0x008fc400078e02ff */
[----:B------:R-:W3:Y:S04]  /*2f290*/  LDL.LU R117, [R1+0x754] ;  /* 0x0007540001757983 */ /* 0x000ee80000300800 */
[----:B------:R-:W-:Y:S01]  /*2f2a0*/  STL.64 [R1+0x1ee0], R70 ;  /* 0x001ee04601007387 */ /* 0x000fe20000100a00 */
[----:B------:R-:W-:-:S03]  /*2f2b0*/  IMAD R40, R102, c[0x0][0x190], RZ ;  /* 0x0000640066287a24 */ /* 0x000fc600078e02ff */
[----:B------:R-:W3:Y:S01]  /*2f2c0*/  LDL.LU R102, [R1+0x750] ;  /* 0x0007500001667983 */ /* 0x000ee20000300800 */
[-C--:B------:R-:W-:Y:S02]  /*2f2d0*/  LEA R68, P3, R64, R2.reuse, 0x2 ;  /* 0x0000000240447211 */ /* 0x080fe400078610ff */
[----:B------:R-:W-:Y:S02]  /*2f2e0*/  LEA R44, P6, R66, R2, 0x2 ;  /* 0x00000002422c7211 */ /* 0x000fe400078c10ff */
[-C--:B------:R-:W-:Y:S02]  /*2f2f0*/  LEA.HI.X.SX32 R69, R64, R0.reuse, 0x2, P3 ;  /* 0x0000000040457211 */ /* 0x080fe400018f16ff */
[----:B------:R-:W-:Y:S02]  /*2f300*/  LEA.HI.X.SX32 R45, R66, R0, 0x2, P6 ;  /* 0x00000000422d7211 */ /* 0x000fe400030f16ff */
[C---:B------:R-:W-:Y:S01]  /*2f310*/  LEA R46, P3, R65.reuse, R2, 0x2 ;  /* 0x00000002412e7211 */ /* 0x040fe200078610ff */
[----:B------:R-:W-:Y:S04]  /*2f320*/  STL.64 [R1+0x1f20], R68 ;  /* 0x001f204401007387 */ /* 0x000fe80000100a00 */
[----:B------:R1:W-:Y:S01]  /*2f330*/  STL.64 [R1+0x1f60], R44 ;  /* 0x001f602c01007387 */ /* 0x0003e20000100a00 */
[----:B------:R-:W-:Y:S01]  /*2f340*/  LEA.HI.X.SX32 R47, R65, R0, 0x2, P3 ;  /* 0x00000000412f7211 */ /* 0x000fe200018f16ff */
[----:B------:R-:W-:Y:S01]  /*2f350*/  IMAD R3, R101, c[0x0][0x190], RZ ;  /* 0x0000640065037a24 */ /* 0x000fe200078e02ff */
[----:B-1----:R-:W-:-:S03]  /*2f360*/  LEA R44, P6, R38, R2, 0x2 ;  /* 0x00000002262c7211 */ /* 0x002fc600078c10ff */
[----:B------:R1:W-:Y:S01]  /*2f370*/  STL.64 [R1+0x1fa0], R46 ;  /* 0x001fa02e01007387 */ /* 0x0003e20000100a00 */
[----:B------:R-:W-:-:S03]  /*2f380*/  LEA.HI.X.SX32 R45, R38, R0, 0x2, P6 ;  /* 0x00000000262d7211 */ /* 0x000fc600030f16ff */
[----:B------:R-:W3:Y:S04]  /*2f390*/  LDL.LU R101, [R1+0x74c] ;  /* 0x00074c0001657983 */ /* 0x000ee80000300800 */
[----:B------:R4:W-:Y:S01]  /*2f3a0*/  STL.64 [R1+0x1fe0], R44 ;  /* 0x001fe02c01007387 */ /* 0x0009e20000100a00 */
[----:B-1----:R-:W-:Y:S01]  /*2f3b0*/  LEA R46, P3, R3, R2, 0x2 ;  /* 0x00000002032e7211 */ /* 0x002fe200078610ff */
[----:B----4-:R-:W-:Y:S02]  /*2f3c0*/  IMAD R39, R103, c[0x0][0x190], RZ ;  /* 0x0000640067277a24 */ /* 0x010fe400078e02ff */
[----:B------:R-:W4:Y:S01]  /*2f3d0*/  LDL.LU R103, [R1+0x748] ;  /* 0x0007480001677983 */ /* 0x000f220000300800 */
[----:B------:R-:W-:Y:S02]  /*2f3e0*/  LEA.HI.X.SX32 R47, R3, R0, 0x2, P3 ;  /* 0x00000000032f7211 */ /* 0x000fe400018f16ff */
[----:B------:R-:W-:-:S04]  /*2f3f0*/  LEA R44, P6, R42, R2, 0x2 ;  /* 0x000000022a2c7211 */ /* 0x000fc800078c10ff */
[----:B------:R-:W-:Y:S01]  /*2f400*/  LEA.HI.X.SX32 R45, R42, R0, 0x2, P6 ;  /* 0x000000002a2d7211 */ /* 0x000fe200030f16ff */
        /* <DEDUP_REMOVED lines=12> */
[----:B---3--:R-:W-:-:S02]  /*2f4d0*/  IMAD R41, R117, c[0x0][0x190], RZ ;  /* 0x0000640075297a24 */ /* 0x008fc400078e02ff */
[----:B------:R-:W-:Y:S02]  /*2f4e0*/  IMAD.MOV.U32 R117, RZ, RZ, R245 ;  /* 0x000000ffff757224 */ /* 0x000fe400078e00f5 */
[----:B------:R-:W-:Y:S02]  /*2f4f0*/  IMAD.MOV.U32 R245, RZ, RZ, R246 ;  /* 0x000000fffff57224 */ /* 0x000fe400078e00f6 */
[----:B------:R-:W3:Y:S01]  /*2f500*/  LDL.LU R246, [R1+0x740] ;  /* 0x0007400001f67983 */ /* 0x000ee20000300800 */
[----:B-1----:R-:W-:-:S04]  /*2f510*/  LEA R44, P6, R3, R2, 0x2 ;  /* 0x00000002032c7211 */ /* 0x002fc800078c10ff */
[----:B------:R-:W-:Y:S01]  /*2f520*/  LEA.HI.X.SX32 R45, R3, R0, 0x2, P6 ;  /* 0x00000000032d7211 */ /* 0x000fe200030f16ff */
[----:B------:R1:W-:Y:S04]  /*2f530*/  STL.64 [R1+0x2120], R42 ;  /* 0x0021202a01007387 */ /* 0x0003e80000100a00 */
[----:B------:R1:W-:Y:S01]  /*2f540*/  STL.64 [R1+0x2160], R44 ;  /* 0x0021602c01007387 */ /* 0x0003e20000100a00 */
[----:B------:R-:W-:-:S03]  /*2f550*/  IMAD R38, R102, c[0x0][0x190], RZ ;  /* 0x0000640066267a24 */ /* 0x000fc600078e02ff */
[----:B------:R-:W3:Y:S01]  /*2f560*/  LDL.LU R102, [R1+0x73c] ;  /* 0x00073c0001667983 */ /* 0x000ee20000300800 */
[----:B-1----:R-:W-:-:S04]  /*2f570*/  LEA R42, P3, R202, R2, 0x2 ;  /* 0x00000002ca2a7211 */ /* 0x002fc800078610ff */
        /* <DEDUP_REMOVED lines=8> */
[-C--:B-1----:R-:W-:Y:S01]  /*2f600*/  LEA R44, P6, R196, R2.reuse, 0x2 ;  /* 0x00000002c42c7211 */ /* 0x082fe200078c10ff */
[----:B----4-:R-:W-:Y:S02]  /*2f610*/  IMAD R39, R103, c[0x0][0x190], RZ ;  /* 0x0000640067277a24 */ /* 0x010fe400078e02ff */
[----:B------:R-:W4:Y:S01]  /*2f620*/  LDL.LU R103, [R1+0x738] ;  /* 0x0007380001677983 */ /* 0x000f220000300800 */
[----:B------:R-:W-:-:S02]  /*2f630*/  LEA R42, P3, R194, R2, 0x2 ;  /* 0x00000002c22a7211 */ /* 0x000fc400078610ff */
[-C--:B------:R-:W-:Y:S02]  /*2f640*/  LEA.HI.X.SX32 R45, R196, R0.reuse, 0x2, P6 ;  /* 0x00000000c42d7211 */ /* 0x080fe400030f16ff */
[----:B------:R-:W-:-:S03]  /*2f650*/  LEA.HI.X.SX32 R43, R194, R0, 0x2, P3 ;  /* 0x00000000c22b7211 */ /* 0x000fc600018f16ff */
[----:B------:R1:W-:Y:S04]  /*2f660*/  STL.64 [R1+0x90], R44 ;  /* 0x0000902c01007387 */ /* 0x0003e80000100a00 */
[----:B------:R1:W-:Y:S02]  /*2f670*/  STL.64 [R1+0x88], R42 ;  /* 0x0000882a01007387 */ /* 0x0003e40000100a00 */
[-C--:B-1----:R-:W-:Y:S02]  /*2f680*/  LEA R44, P6, R192, R2.reuse, 0x2 ;  /* 0x00000002c02c7211 */ /* 0x082fe400078c10ff */
        /* <DEDUP_REMOVED lines=10> */
[----:B-1----:R-:W-:-:S04]  /*2f730*/  LEA R44, P3, R186, R2, 0x2 ;  /* 0x00000002ba2c7211 */ /* 0x002fc800078610ff */
[----:B------:R-:W-:Y:S01]  /*2f740*/  LEA.HI.X.SX32 R45, R186, R0, 0x2, P3 ;  /* 0x00000000ba2d7211 */ /* 0x000fe200018f16ff */
[----:B---3--:R-:W-:Y:S02]  /*2f750*/  IMAD R42, R246, c[0x0][0x190], RZ ;  /* 0x00006400f62a7a24 */ /* 0x008fe400078e02ff */
[----:B------:R-:W3:Y:S04]  /*2f760*/  LDL.LU R246, [R1+0x730] ;  /* 0x0007300001f67983 */ /* 0x000ee80000300800 */
[----:B------:R1:W-:Y:S04]  /*2f770*/  STL.64 [R1+0xe10], R46 ;  /* 0x000e102e01007387 */ /* 0x0003e80000100a00 */
[----:B------:R1:W-:Y:S04]  /*2f780*/  STL.64 [R1+0xe58], R44 ;  /* 0x000e582c01007387 */ /* 0x0003e80000100a00 */
[----:B------:R-:W3:Y:S01]  /*2f790*/  LDL.LU R101, [R1+0x72c] ;  /* 0x00072c0001657983 */ /* 0x000ee20000300800 */
        /* <DEDUP_REMOVED lines=15> */
[----:B----4-:R-:W-:Y:S02]  /*2f890*/  IMAD R44, R103, c[0x0][0x190], RZ ;  /* 0x00006400672c7a24 */ /* 0x010fe400078e02ff */
[----:B------:R-:W4:Y:S04]  /*2f8a0*/  LDL.LU R103, [R1+0x724] ;  /* 0x0007240001677983 */ /* 0x000f280000300800 */
[----:B------:R1:W-:Y:S04]  /*2f8b0*/  STL.64 [R1+0xf58], R46 ;  /* 0x000f582e01007387 */ /* 0x0003e80000100a00 */
[----:B------:R1:W-:Y:S01]  /*2f8c0*/  STL.64 [R1+0xf98], R64 ;  /* 0x000f984001007387 */ /* 0x0003e20000100a00 */
[----:B------:R-:W-:-:S02]  /*2f8d0*/  LEA R66, P6, R176, R2, 0x2 ;  /* 0x00000002b0427211 */ /* 0x000fc400078c10ff */
[----:B-1----:R-:W-:-:S04]  /*2f8e0*/  LEA R46, P3, R178, R2, 0x2 ;  /* 0x00000002b22e7211 */ /* 0x002fc800078610ff */
[-C--:B------:R-:W-:Y:S02]  /*2f8f0*/  LEA.HI.X.SX32 R47, R178, R0.reuse, 0x2, P3 ;  /* 0x00000000b22f7211 */ /* 0x080fe400018f16ff */
[----:B------:R-:W-:Y:S02]  /*2f900*/  LEA.HI.X.SX32 R67, R176, R0, 0x2, P6 ;  /* 0x00000000b0437211 */ /* 0x000fe400030f16ff */
[----:B------:R-:W-:-:S04]  /*2f910*/  LEA R64, P3, R174, R2, 0x2 ;  /* 0x00000002ae407211 */ /* 0x000fc800078610ff */
[----:B------:R-:W-:Y:S01]  /*2f920*/  LEA.HI.X.SX32 R65, R174, R0, 0x2, P3 ;  /* 0x00000000ae417211 */ /* 0x000fe200018f16ff */
[----:B--2---:R-:W-:Y:S02]  /*2f930*/  IMAD R45, R104, c[0x0][0x190], RZ ;  /* 0x00006400682d7a24 */ /* 0x004fe400078e02ff */
[----:B------:R-:W-:Y:S02]  /*2f940*/  IMAD.MOV.U32 R104, RZ, RZ, R117 ;  /* 0x000000ffff687224 */ /* 0x000fe400078e0075 */
[----:B------:R-:W-:Y:S02]  /*2f950*/  IMAD.MOV.U32 R117, RZ, RZ, R245 ;  /* 0x000000ffff757224 */ /* 0x000fe400078e00f5 */
[----:B------:R-:W2:Y:S04]  /*2f960*/  LDL.LU R245, [R1+0x720] ;  /* 0x0007200001f57983 */ /* 0x000ea80000300800 */
[----:B------:R-:W-:Y:S04]  /*2f970*/  STL.64 [R1+0xfd8], R46 ;  /* 0x000fd82e01007387 */ /* 0x000fe80000100a00 */
[----:B------:R1:W-:Y:S02]  /*2f980*/  STL.64 [R1+0x1018], R66 ;  /* 0x0010184201007387 */ /* 0x0003e40000100a00 */
[----:B-1----:R-:W-:Y:S01]  /*2f990*/  LEA R66, P6, R172, R2, 0x2 ;  /* 0x00000002ac427211 */ /* 0x002fe200078c10ff */
[----:B---3--:R-:W-:-:S02]  /*2f9a0*/  IMAD R46, R246, c[0x0][0x190], RZ ;  /* 0x00006400f62e7a24 */ /* 0x008fc400078e02ff */
[----:B------:R-:W-:Y:S02]  /*2f9b0*/  IMAD.MOV.U32 R246, RZ, RZ, R243 ;  /* 0x000000fffff67224 */ /* 0x000fe400078e00f3 */
[----:B------:R-:W-:Y:S02]  /*2f9c0*/  IMAD.MOV.U32 R243, RZ, RZ, R244 ;  /* 0x000000fffff37224 */ /* 0x000fe400078e00f4 */
[----:B------:R-:W-:Y:S02]  /*2f9d0*/  IMAD.MOV.U32 R244, RZ, RZ, R241 ;  /* 0x000000fffff47224 */ /* 0x000fe400078e00f1 */
[----:B------:R-:W-:Y:S02]  /*2f9e0*/  IMAD.MOV.U32 R241, RZ, RZ, R240 ;  /* 0x000000fffff17224 */ /* 0x000fe400078e00f0 */
[----:B------:R-:W3:Y:S04]  /*2f9f0*/  LDL.LU R240, [R1+0x71c] ;  /* 0x00071c0001f07983 */ /* 0x000ee80000300800 */
[----:B------:R1:W-:Y:S01]  /*2fa00*/  STL.64 [R1+0x1058], R64 ;  /* 0x0010584001007387 */ /* 0x0003e20000100a00 */
[----:B------:R-:W-:-:S02]  /*2fa10*/  LEA.HI.X.SX32 R67, R172, R0, 0x2, P6 ;  /* 0x00000000ac437211 */ /* 0x000fc400030f16ff */
[----:B-1----:R-:W-:-:S04]  /*2fa20*/  LEA R64, P3, R170, R2, 0x2 ;  /* 0x00000002aa407211 */ /* 0x002fc800078610ff */
[----:B------:R-:W-:Y:S01]  /*2fa30*/  LEA.HI.X.SX32 R65, R170, R0, 0x2, P3 ;  /* 0x00000000aa417211 */ /* 0x000fe200018f16ff */
[----:B------:R-:W-:Y:S04]  /*2fa40*/  STL.64 [R1+0x1098], R66 ;  /* 0x0010984201007387 */ /* 0x000fe80000100a00 */
[----:B------:R1:W-:Y:S02]  /*2fa50*/  STL.64 [R1+0x10d8], R64 ;  /* 0x0010d84001007387 */ /* 0x0003e40000100a00 */
[----:B-1----:R-:W-:Y:S02]  /*2fa60*/  IMAD R64, R102, c[0x0][0x190], RZ ;  /* 0x0000640066407a24 */ /* 0x002fe400078e02ff */
[----:B------:R-:W3:Y:S01]  /*2fa70*/  LDL.LU R102, [R1+0x718] ;  /* 0x0007180001667983 */ /* 0x000ee20000300800 */
[----:B------:R-:W-:-:S02]  /*2fa80*/  IMAD R168, R168, c[0x0][0x190], RZ ;  /* 0x00006400a8a87a24 */ /* 0x000fc400078e02ff */
[----:B------:R-:W-:-:S03]  /*2fa90*/  IMAD R166, R166, c[0x0][0x190], RZ ;  /* 0x00006400a6a67a24 */ /* 0x000fc600078e02ff */
[-C--:B------:R-:W-:Y:S02]  /*2faa0*/  LEA R68, P6, R168, R2.reuse, 0x2 ;  /* 0x00000002a8447211 */ /* 0x080fe400078c10ff */
[----:B------:R-:W-:Y:S02]  /*2fab0*/  LEA R66, P3, R166, R2, 0x2 ;  /* 0x00000002a6427211 */ /* 0x000fe400078610ff */
[-C--:B------:R-:W-:Y:S02]  /*2fac0*/  LEA.HI.X.SX32 R69, R168, R0.reuse, 0x2, P6 ;  /* 0x00000000a8457211 */ /* 0x080fe400030f16ff */
[----:B------:R-:W-:-:S03]  /*2fad0*/  LEA.HI.X.SX32 R67, R166, R0, 0x2, P3 ;  /* 0x00000000a6437211 */ /* 0x000fc600018f16ff */
[----:B------:R1:W-:Y:S04]  /*2fae0*/  STL.64 [R1+0x1118], R68 ;  /* 0x0011184401007387 */ /* 0x0003e80000100a00 */
[----:B------:R4:W-:Y:S01]  /*2faf0*/  STL.64 [R1+0x1158], R66 ;  /* 0x0011584201007387 */ /* 0x0009e20000100a00 */
[----:B-1----:R-:W-:Y:S01]  /*2fb00*/  LEA R68, P6, R95, R2, 0x2 ;  /* 0x000000025f447211 */ /* 0x002fe200078c10ff */
[----:B----4-:R-:W-:Y:S02]  /*2fb10*/  IMAD R65, R103, c[0x0][0x190], RZ ;  /* 0x0000640067417a24 */ /* 0x010fe400078e02ff */
[----:B------:R-:W4:Y:S01]  /*2fb20*/  LDL.LU R103, [R1+0x714] ;  /* 0x0007140001677983 */ /* 0x000f220000300800 */
[----:B------:R-:W-:Y:S02]  /*2fb30*/  LEA.HI.X.SX32 R69, R95, R0, 0x2, P6 ;  /* 0x000000005f457211 */ /* 0x000fe400030f16ff */
[----:B------:R-:W-:-:S03]  /*2fb40*/  LEA R66, P3, R41, R2, 0x2 ;  /* 0x0000000229427211 */ /* 0x000fc600078610ff */
[----:B------:R1:W-:Y:S01]  /*2fb50*/  STL.64 [R1+0x1198], R68 ;  /* 0x0011984401007387 */ /* 0x0003e20000100a00 */
[----:B------:R-:W-:-:S05]  /*2fb60*/  LEA.HI.X.SX32 R67, R41, R0, 0x2, P3 ;  /* 0x0000000029437211 */ /* 0x000fca00018f16ff */
[----:B------:R1:W-:Y:S02]  /*2fb70*/  STL.64 [R1+0x11d8], R66 ;  /* 0x0011d84201007387 */ /* 0x0003e40000100a00 */
[----:B-1----:R-:W-:-:S04]  /*2fb80*/  LEA R68, P6, R38, R2, 0x2 ;  /* 0x0000000226447211 */ /* 0x002fc800078c10ff */
[----:B------:R-:W-:Y:S02]  /*2fb90*/  LEA.HI.X.SX32 R69, R38, R0, 0x2, P6 ;  /* 0x0000000026457211 */ /* 0x000fe400030f16ff */
[----:B------:R-:W-:-:S04]  /*2fba0*/  LEA R66, P3, R3, R2, 0x2 ;  /* 0x0000000203427211 */ /* 0x000fc800078610ff */
        /* <DEDUP_REMOVED lines=10> */
[-C--:B------:R-:W-:Y:S01]  /*2fc50*/  LEA R66, P3, R40, R2.reuse, 0x2 ;  /* 0x0000000228427211 */ /* 0x080fe200078610ff */
[----:B---3--:R-:W-:Y:S02]  /*2fc60*/  IMAD R3, R240, c[0x0][0x190], RZ ;  /* 0x00006400f0037a24 */ /* 0x008fe400078e02ff */
[----:B------:R-:W3:Y:S01]  /*2fc70*/  LDL.LU R240, [R1+0x708] ;  /* 0x0007080001f07983 */ /* 0x000ee20000300800 */
[----:B-1----:R-:W-:Y:S02]  /*2fc80*/  LEA R68, P6, R42, R2, 0x2 ;  /* 0x000000022a447211 */ /* 0x002fe400078c10ff */
[-C--:B------:R-:W-:Y:S02]  /*2fc90*/  LEA.HI.X.SX32 R67, R40, R0.reuse, 0x2, P3 ;  /* 0x0000000028437211 */ /* 0x080fe400018f16ff */
[----:B------:R-:W-:-:S03]  /*2fca0*/  LEA.HI.X.SX32 R69, R42, R0, 0x2, P6 ;  /* 0x000000002a457211 */ /* 0x000fc600030f16ff */
[----:B------:R1:W-:Y:S04]  /*2fcb0*/  STL.64 [R1+0x12d8], R66 ;  /* 0x0012d84201007387 */ /* 0x0003e80000100a00 */
[----:B------:R1:W-:Y:S02]  /*2fcc0*/  STL.64 [R1+0x1318], R68 ;  /* 0x0013184401007387 */ /* 0x0003e40000100a00 */
[----:B-1----:R-:W-:Y:S02]  /*2fcd0*/  IMAD R66, R102, c[0x0][0x190], RZ ;  /* 0x0000640066427a24 */ /* 0x002fe400078e02ff */
[----:B------:R-:W3:Y:S01]  /*2fce0*/  LDL.LU R102, [R1+0x704] ;  /* 0x0007040001667983 */ /* 0x000ee20000300800 */
[-C--:B------:R-:W-:Y:S02]  /*2fcf0*/  LEA R38, P3, R43, R2.reuse, 0x2 ;  /* 0x000000022b267211 */ /* 0x080fe400078610ff */
[----:B------:R-:W-:-:S02]  /*2fd00*/  LEA R68, P6, R44, R2, 0x2 ;  /* 0x000000022c447211 */ /* 0x000fc400078c10ff */
[-C--:B------:R-:W-:Y:S02]  /*2fd10*/  LEA.HI.X.SX32 R39, R43, R0.reuse, 0x2, P3 ;  /* 0x000000002b277211 */ /* 0x080fe400018f16ff */
[----:B------:R-:W-:-:S03]  /*2fd20*/  LEA.HI.X.SX32 R69, R44, R0, 0x2, P6 ;  /* 0x000000002c457211 */ /* 0x000fc600030f16ff */
[----:B------:R1:W-:Y:S04]  /*2fd30*/  STL.64 [R1+0x1358], R38 ;  /* 0x0013582601007387 */ /* 0x0003e80000100a00 */
[----:B------:R4:W-:Y:S01]  /*2fd40*/  STL.64 [R1+0x1398], R68 ;  /* 0x0013984401007387 */ /* 0x0009e20000100a00 */
[----:B-1----:R-:W-:-:S04]  /*2fd50*/  LEA R38, P3, R45, R2, 0x2 ;  /* 0x000000022d267211 */ /* 0x002fc800078610ff */
[----:B------:R-:W-:Y:S01]  /*2fd60*/  LEA.HI.X.SX32 R39, R45, R0, 0x2, P3 ;  /* 0x000000002d277211 */ /* 0x000fe200018f16ff */
[----:B----4-:R-:W-:Y:S01]  /*2fd70*/  IMAD R42, R103, c[0x0][0x190], RZ ;  /* 0x00006400672a7a24 */ /* 0x010fe200078e02ff */
[C---:B------:R-:W-:Y:S01]  /*2fd80*/  LEA R68, P6, R46.reuse, R2, 0x2 ;  /* 0x000000022e447211 */ /* 0x040fe200078c10ff */
[----:B------:R-:W-:Y:S02]  /*2fd90*/  IMAD.MOV.U32 R103, RZ, RZ, R117 ;  /* 0x000000ffff677224 */ /* 0x000fe400078e0075 */
[----:B------:R-:W4:Y:S01]  /*2fda0*/  LDL.LU R117, [R1+0x7a8] ;  /* 0x0007a80001757983 */ /* 0x000f220000300800 */
[----:B------:R-:W-:-:S03]  /*2fdb0*/  LEA.HI.X.SX32 R69, R46, R0, 0x2, P6 ;  /* 0x000000002e457211 */ /* 0x000fc600030f16ff */
[----:B------:R1:W-:Y:S01]  /*2fdc0*/  STL.64 [R1+0x1e68], R38 ;  /* 0x001e682601007387 */ /* 0x0003e20000100a00 */
[----:B------:R-:W-:-:S03]  /*2fdd0*/  LEA R44, P6, R64, R2, 0x2 ;  /* 0x00000002402c7211 */ /* 0x000fc600078c10ff */
[----:B------:R1:W-:Y:S01]  /*2fde0*/  STL.64 [R1+0x1ea8], R68 ;  /* 0x001ea84401007387 */ /* 0x0003e20000100a00 */
[----:B------:R-:W-:Y:S02]  /*2fdf0*/  LEA.HI.X.SX32 R45, R64, R0, 0x2, P6 ;  /* 0x00000000402d7211 */ /* 0x000fe400030f16ff */
[----:B-1----:R-:W-:-:S04]  /*2fe00*/  LEA R38, P3, R47, R2, 0x2 ;  /* 0x000000022f267211 */ /* 0x002fc800078610ff */
[----:B------:R-:W-:Y:S02]  /*2fe10*/  LEA.HI.X.SX32 R39, R47, R0, 0x2, P3 ;  /* 0x000000002f277211 */ /* 0x000fe400018f16ff */
[----:B------:R-:W-:-:S04]  /*2fe20*/  LEA R68, P3, R65, R2, 0x2 ;  /* 0x0000000241447211 */ /* 0x000fc800078610ff */
[----:B------:R-:W-:Y:S02]  /*2fe30*/  LEA.HI.X.SX32 R69, R65, R0, 0x2, P3 ;  /* 0x0000000041457211 */ /* 0x000fe400018f16ff */
[----:B------:R-:W-:-:S04]  /*2fe40*/  LEA R46, P3, R3, R2, 0x2 ;  /* 0x00000002032e7211 */ /* 0x000fc800078610ff */
[----:B------:R-:W-:Y:S01]  /*2fe50*/  LEA.HI.X.SX32 R47, R3, R0, 0x2, P3 ;  /* 0x00000000032f7211 */ /* 0x000fe200018f16ff */
[----:B--2---:R-:W-:Y:S02]  /*2fe60*/  IMAD R40, R245, c[0x0][0x190], RZ ;  /* 0x00006400f5287a24 */ /* 0x004fe400078e02ff */
[----:B------:R-:W-:Y:S02]  /*2fe70*/  IMAD.MOV.U32 R245, RZ, RZ, R246 ;  /* 0x000000fffff57224 */ /* 0x000fe400078e00f6 */
[----:B------:R-:W-:Y:S02]  /*2fe80*/  IMAD.MOV.U32 R246, RZ, RZ, R243 ;  /* 0x000000fffff67224 */ /* 0x000fe400078e00f3 */
[----:B------:R-:W-:Y:S02]  /*2fe90*/  IMAD.MOV.U32 R243, RZ, RZ, R244 ;  /* 0x000000fffff37224 */ /* 0x000fe400078e00f4 */
[----:B------:R-:W-:Y:S02]  /*2fea0*/  IMAD.MOV.U32 R244, RZ, RZ, R241 ;  /* 0x000000fffff47224 */ /* 0x000fe400078e00f1 */
[----:B------:R-:W2:Y:S04]  /*2feb0*/  LDL.LU R241, [R1+0x7a4] ;  /* 0x0007a40001f17983 */ /* 0x000ea80000300800 */
[----:B------:R-:W-:Y:S04]  /*2fec0*/  STL.64 [R1+0x1ee8], R38 ;  /* 0x001ee82601007387 */ /* 0x000fe80000100a00 */
[----:B------:R1:W-:Y:S02]  /*2fed0*/  STL.64 [R1+0x1f28], R44 ;  /* 0x001f282c01007387 */ /* 0x0003e40000100a00 */
[----:B-1----:R-:W-:-:S04]  /*2fee0*/  LEA R44, P6, R41, R2, 0x2 ;  /* 0x00000002292c7211 */ /* 0x002fc800078c10ff */
[----:B------:R-:W-:Y:S01]  /*2fef0*/  LEA.HI.X.SX32 R45, R41, R0, 0x2, P6 ;  /* 0x00000000292d7211 */ /* 0x000fe200030f16ff */
[----:B------:R-:W-:Y:S02]  /*2ff00*/  IMAD R39, R101, c[0x0][0x190], RZ ;  /* 0x0000640065277a24 */ /* 0x000fe400078e02ff */
[----:B---3--:R-:W-:Y:S02]  /*2ff10*/  IMAD R38, R240, c[0x0][0x190], RZ ;  /* 0x00006400f0267a24 */ /* 0x008fe400078e02ff */
[----:B------:R-:W3:Y:S04]  /*2ff20*/  LDL.LU R240, [R1+0x7a0] ;  /* 0x0007a00001f07983 */ /* 0x000ee80000300800 */
[----:B------:R1:W-:Y:S04]  /*2ff30*/  STL.64 [R1+0x1f68], R68 ;  /* 0x001f684401007387 */ /* 0x0003e80000100a00 */
[----:B------:R1:W-:Y:S04]  /*2ff40*/  STL.64 [R1+0x1fa8], R44 ;  /* 0x001fa82c01007387 */ /* 0x0003e80000100a00 */
[----:B------:R1:W-:Y:S04]  /*2ff50*/  STL.64 [R1+0x1fe8], R46 ;  /* 0x001fe82e01007387 */ /* 0x0003e80000100a00 */
[----:B-1----:R-:W3:Y:S01]  /*2ff60*/  LDL.LU R69, [R1+0x79c] ;  /* 0x00079c0001457983 */ /* 0x002ee20000300800 */
[----:B------:R-:W-:-:S02]  /*2ff70*/  LEA R44, P6, R66, R2, 0x2 ;  /* 0x00000002422c7211 */ /* 0x000fc400078c10ff */
[----:B------:R-:W-:Y:S02]  /*2ff80*/  LEA R46, P3, R42, R2, 0x2 ;  /* 0x000000022a2e7211 */ /* 0x000fe400078610ff */
[-C--:B------:R-:W-:Y:S02]  /*2ff90*/  LEA.HI.X.SX32 R45, R66, R0.reuse, 0x2, P6 ;  /* 0x00000000422d7211 */ /* 0x080fe400030f16ff */
[----:B------:R-:W-:-:S03]  /*2ffa0*/  LEA.HI.X.SX32 R47, R42, R0, 0x2, P3 ;  /* 0x000000002a2f7211 */ /* 0x000fc600018f16ff */
        /* <DEDUP_REMOVED lines=8> */
[----:B------:R1:W-:Y:S01]  /*30030*/  STL.64 [R1+0x20a8], R44 ;  /* 0x0020a82c01007387 */ /* 0x0003e20000100a00 */
[----:B------:R-:W-:-:S03]  /*30040*/  LEA R42, P3, R3, R2, 0x2 ;  /* 0x00000002032a7211 */ /* 0x000fc600078610ff */
[----:B------:R-:W-:Y:S04]  /*30050*/  STL.64 [R1+0x20e8], R46 ;  /* 0x0020e82e01007387 */ /* 0x000fe80000100a00 */
[----:B------:R-:W3:Y:S01]  /*30060*/  LDL.LU R99, [R1+0x794] ;  /* 0x0007940001637983 */ /* 0x000ee20000300800 */
[C---:B-1----:R-:W-:Y:S02]  /*30070*/  LEA R44, P6, R38.reuse, R2, 0x2 ;  /* 0x00000002262c7211 */ /* 0x042fe400078c10ff */
[-C--:B------:R-:W-:Y:S02]  /*30080*/  LEA.HI.X.SX32 R43, R3, R0.reuse, 0x2, P3 ;  /* 0x00000000032b7211 */ /* 0x080fe400018f16ff */
[----:B------:R-:W-:-:S05]  /*30090*/  LEA.HI.X.SX32 R45, R38, R0, 0x2, P6 ;  /* 0x00000000262d7211 */ /* 0x000fca00030f16ff */
[----:B------:R-:W-:Y:S04]  /*300a0*/  STL.64 [R1+0x2128], R44 ;  /* 0x0021282c01007387 */ /* 0x000fe80000100a00 */
[----:B------:R1:W-:Y:S04]  /*300b0*/  STL.64 [R1+0x2168], R42 ;  /* 0x0021682a01007387 */ /* 0x0003e80000100a00 */
[----:B------:R-:W3:Y:S01]  /*300c0*/  LDL.LU R96, [R1+0x790] ;  /* 0x0007900001607983 */ /* 0x000ee20000300800 */
[----:B----4-:R-:W-:Y:S02]  /*300d0*/  IMAD R41, R117, c[0x0][0x190], RZ ;  /* 0x0000640075297a24 */ /* 0x010fe400078e02ff */
[----:B------:R-:W-:Y:S01]  /*300e0*/  IMAD.MOV.U32 R117, RZ, RZ, R246 ;  /* 0x000000ffff757224 */ /* 0x000fe200078e00f6 */
[-C--:B------:R-:W-:Y:S01]  /*300f0*/  LEA R246, P6, R236, R2.reuse, 0x2 ;  /* 0x00000002ecf67211 */ /* 0x080fe200078c10ff */
[----:B------:R-:W-:Y:S01]  /*30100*/  IMAD.MOV.U32 R97, RZ, RZ, R244 ;  /* 0x000000ffff617224 */ /* 0x000fe200078e00f4 */
[----:B------:R-:W-:Y:S01]  /*30110*/  LEA R244, P3, R234, R2, 0x2 ;  /* 0x00000002eaf47211 */ /* 0x000fe200078610ff */
[----:B------:R-:W-:Y:S01]  /*30120*/  IMAD.MOV.U32 R100, RZ, RZ, R247 ;  /* 0x000000ffff647224 */ /* 0x000fe200078e00f7 */
[----:B------:R-:W-:Y:S01]  /*30130*/  LEA.HI.X.SX32 R247, R236, R0, 0x2, P6 ;  /* 0x00000000ecf77211 */ /* 0x000fe200030f16ff */
[----:B------:R-:W-:Y:S01]  /*30140*/  IMAD.MOV.U32 R101, RZ, RZ, R242 ;  /* 0x000000ffff657224 */ /* 0x000fe200078e00f2 */
[----:B------:R-:W-:Y:S01]  /*30150*/  LEA R242, P6, R230, R2, 0x2 ;  /* 0x00000002e6f27211 */ /* 0x000fe200078c10ff */
[----:B------:R-:W-:Y:S01]  /*30160*/  IMAD.MOV.U32 R98, RZ, RZ, R245 ;  /* 0x000000ffff627224 */ /* 0x000fe200078e00f5 */
[-C--:B------:R-:W-:Y:S01]  /*30170*/  LEA.HI.X.SX32 R245, R234, R0.reuse, 0x2, P3 ;  /* 0x00000000eaf57211 */ /* 0x080fe200018f16ff */
[----:B------:R-:W-:Y:S01]  /*30180*/  IMAD.MOV.U32 R102, RZ, RZ, R243 ;  /* 0x000000ffff667224 */ /* 0x000fe200078e00f3 */
[----:B------:R-:W-:-:S02]  /*30190*/  LEA.HI.X.SX32 R243, R230, R0, 0x2, P6 ;  /* 0x00000000e6f37211 */ /* 0x000fc400030f16ff */
[-C--:B------:R-:W-:Y:S01]  /*301a0*/  LEA R230, P6, R226, R2.reuse, 0x2 ;  /* 0x00000002e2e67211 */ /* 0x080fe200078c10ff */
[----:B--2---:R-:W-:Y:S02]  /*301b0*/  IMAD R39, R241, c[0x0][0x190], RZ ;  /* 0x00006400f1277a24 */ /* 0x004fe400078e02ff */
[----:B---3--:R-:W-:Y:S01]  /*301c0*/  IMAD R3, R240, c[0x0][0x190], RZ ;  /* 0x00006400f0037a24 */ /* 0x008fe200078e02ff */
[----:B------:R-:W-:-:S04]  /*301d0*/  LEA R240, P3, R231, R2, 0x2 ;  /* 0x00000002e7f07211 */ /* 0x000fc800078610ff */
[----:B------:R-:W-:Y:S02]  /*301e0*/  LEA.HI.X.SX32 R241, R231, R0, 0x2, P3 ;  /* 0x00000000e7f17211 */ /* 0x000fe400018f16ff */
[----:B-1----:R-:W-:Y:S02]  /*301f0*/  LEA R42, P3, R224, R2, 0x2 ;  /* 0x00000002e02a7211 */ /* 0x002fe400078610ff */
[----:B------:R-:W-:Y:S02]  /*30200*/  LEA.HI.X.SX32 R231, R226, R0, 0x2, P6 ;  /* 0x00000000e2e77211 */ /* 0x000fe400030f16ff */
[----:B------:R-:W-:Y:S02]  /*30210*/  LEA R46, P6, R210, R2, 0x2 ;  /* 0x00000002d22e7211 */ /* 0x000fe400078c10ff */
[-C--:B------:R-:W-:Y:S02]  /*30220*/  LEA.HI.X.SX32 R43, R224, R0.reuse, 0x2, P3 ;  /* 0x00000000e02b7211 */ /* 0x080fe400018f16ff */
[----:B------:R-:W-:Y:S01]  /*30230*/  LEA.HI.X.SX32 R47, R210, R0, 0x2, P6 ;  /* 0x00000000d22f7211 */ /* 0x000fe200030f16ff */
[----:B------:R-:W-:-:S02]  /*30240*/  IMAD R38, R69, c[0x0][0x190], RZ ;  /* 0x0000640045267a24 */ /* 0x000fc400078e02ff */
[----:B------:R-:W2:Y:S01]  /*30250*/  LDL.LU R69, [R1+0x78c] ;  /* 0x00078c0001457983 */ /* 0x000ea20000300800 */
[----:B------:R-:W-:-:S04]  /*30260*/  LEA R44, P3, R208, R2, 0x2 ;  /* 0x00000002d02c7211 */ /* 0x000fc800078610ff */
[----:B------:R-:W-:Y:S01]  /*30270*/  LEA.HI.X.SX32 R45, R208, R0, 0x2, P3 ;  /* 0x00000000d02d7211 */ /* 0x000fe200018f16ff */
[----:B------:R-:W-:Y:S02]  /*30280*/  IMAD R40, R73, c[0x0][0x190], RZ ;  /* 0x0000640049287a24 */ /* 0x000fe400078e02ff */
[----:B------:R-:W3:Y:S04]  /*30290*/  LDL.LU R73, [R1+0x788] ;  /* 0x0007880001497983 */ /* 0x000ee80000300800 */
[----:B------:R1:W-:Y:S02]  /*302a0*/  STL.64 [R1+0xd40], R42 ;  /* 0x000d402a01007387 */ /* 0x0003e40000100a00 */
[----:B-1----:R-:W-:Y:S02]  /*302b0*/  IMAD R42, R99, c[0x0][0x190], RZ ;  /* 0x00006400632a7a24 */ /* 0x002fe400078e02ff */
[----:B------:R-:W4:Y:S04]  /*302c0*/  LDL.LU R99, [R1+0x784] ;  /* 0x0007840001637983 */ /* 0x000f280000300800 */
[----:B------:R1:W-:Y:S04]  /*302d0*/  STL.64 [R1+0xdb0], R46 ;  /* 0x000db02e01007387 */ /* 0x0003e80000100a00 */
[----:B------:R1:W-:Y:S02]  /*302e0*/  STL.64 [R1+0xe20], R44 ;  /* 0x000e202c01007387 */ /* 0x0003e40000100a00 */
[----:B-1----:R-:W-:-:S04]  /*302f0*/  LEA R46, P6, R207, R2, 0x2 ;  /* 0x00000002cf2e7211 */ /* 0x002fc800078c10ff */
[----:B------:R-:W-:Y:S01]  /*30300*/  LEA.HI.X.SX32 R47, R207, R0, 0x2, P6 ;  /* 0x00000000cf2f7211 */ /* 0x000fe200030f16ff */
[----:B------:R-:W-:-:S04]  /*30310*/  IMAD R43, R96, c[0x0][0x190], RZ ;  /* 0x00006400602b7a24 */ /* 0x000fc800078e02ff */
[----:B------:R1:W-:Y:S04]  /*30320*/  STL.64 [R1+0xe60], R46 ;  /* 0x000e602e01007387 */ /* 0x0003e80000100a00 */
[----:B------:R-:W2:Y:S01]  /*30330*/  LDL.LU R96, [R1+0x780] ;  /* 0x0007800001607983 */ /* 0x000ea20000300800 */
[----:B------:R-:W-:-:S04]  /*30340*/  LEA R44, P3, R206, R2, 0x2 ;  /* 0x00000002ce2c7211 */ /* 0x000fc800078610ff */
[----:B------:R-:W-:Y:S02]  /*30350*/  LEA.HI.X.SX32 R45, R206, R0, 0x2, P3 ;  /* 0x00000000ce2d7211 */ /* 0x000fe400018f16ff */
[CC--:B-1----:R-:W-:Y:S02]  /*30360*/  LEA R46, P6, R205.reuse, R2.reuse, 0x2 ;  /* 0x00000002cd2e7211 */ /* 0x0c2fe400078c10ff */
[C---:B------:R-:W-:Y:S02]  /*30370*/  LEA R180, P3, R204.reuse, R2, 0x2 ;  /* 0x00000002ccb47211 */ /* 0x040fe400078610ff */
[----:B------:R-:W-:Y:S02]  /*30380*/  LEA.HI.X.SX32 R47, R205, R0, 0x2, P6 ;  /* 0x00000000cd2f7211 */ /* 0x000fe400030f16ff */
[----:B------:R-:W-:Y:S01]  /*30390*/  LEA R178, P6, R203, R2, 0x2 ;  /* 0x00000002cbb27211 */ /* 0x000fe200078c10ff */
[----:B------:R3:W-:Y:S01]  /*303a0*/  STL.64 [R1+0xea0], R44 ;  /* 0x000ea02c01007387 */ /* 0x0007e20000100a00 */
[----:B------:R-:W-:-:S02]  /*303b0*/  LEA.HI.X.SX32 R181, R204, R0, 0x2, P3 ;  /* 0x00000000ccb57211 */ /* 0x000fc400018f16ff */
[----:B------:R-:W-:Y:S01]  /*303c0*/  LEA.HI.X.SX32 R179, R203, R0, 0x2, P6 ;  /* 0x00000000cbb37211 */ /* 0x000fe200030f16ff */
[----:B------:R4:W-:Y:S01]  /*303d0*/  STL.64 [R1+0xee0], R46 ;  /* 0x000ee02e01007387 */ /* 0x0009e20000100a00 */
[-C--:B------:R-:W-:Y:S02]  /*303e0*/  LEA R176, P3, R201, R2.reuse, 0x2 ;  /* 0x00000002c9b07211 */ /* 0x080fe400078610ff */
[----:B------:R-:W-:Y:S02]  /*303f0*/  LEA R174, P6, R199, R2, 0x2 ;  /* 0x00000002c7ae7211 */ /* 0x000fe400078c10ff */
[-C--:B------:R-:W-:Y:S02]  /*30400*/  LEA.HI.X.SX32 R177, R201, R0.reuse, 0x2, P3 ;  /* 0x00000000c9b17211 */ /* 0x080fe400018f16ff */
[----:B------:R-:W-:Y:S01]  /*30410*/  LEA.HI.X.SX32 R175, R199, R0, 0x2, P6 ;  /* 0x00000000c7af7211 */ /* 0x000fe200030f16ff */
[----:B---3--:R-:W-:Y:S02]  /*30420*/  IMAD R45, R73, c[0x0][0x190], RZ ;  /* 0x00006400492d7a24 */ /* 0x008fe400078e02ff */
[----:B------:R-:W3:Y:S04]  /*30430*/  LDL.LU R73, [R1+0x77c] ;  /* 0x00077c0001497983 */ /* 0x000ee80000300800 */
[----:B------:R-:W-:Y:S04]  /*30440*/  STL.64 [R1+0xf20], R180 ;  /* 0x000f20b401007387 */ /* 0x000fe80000100a00 */
[----:B------:R-:W-:Y:S01]  /*30450*/  STL.64 [R1+0xf60], R178 ;  /* 0x000f60b201007387 */ /* 0x000fe20000100a00 */
[----:B----4-:R-:W-:-:S03]  /*30460*/  IMAD R46, R99, c[0x0][0x190], RZ ;  /* 0x00006400632e7a24 */ /* 0x010fc600078e02ff */
[----:B------:R-:W4:Y:S04]  /*30470*/  LDL.LU R99, [R1+0x778] ;  /* 0x0007780001637983 */ /* 0x000f280000300800 */
[----:B------:R-:W-:Y:S04]  /*30480*/  STL.64 [R1+0xfa0], R176 ;  /* 0x000fa0b001007387 */ /* 0x000fe80000100a00 */
[----:B------:R-:W-:Y:S04]  /*30490*/  STL.64 [R1+0xfe0], R174 ;  /* 0x000fe0ae01007387 */ /* 0x000fe80000100a00 */
[----:B------:R-:W4:Y:S01]  /*304a0*/  LDL.LU R72, [R1+0x774] ;  /* 0x0007740001487983 */ /* 0x000f220000300800 */
[----:B--2---:R-:W-:-:S03]  /*304b0*/  IMAD R47, R96, c[0x0][0x190], RZ ;  /* 0x00006400602f7a24 */ /* 0x004fc600078e02ff */
[----:B------:R-:W2:Y:S01]  /*304c0*/  LDL.LU R96, [R1+0x770] ;  /* 0x0007700001607983 */ /* 0x000ea20000300800 */
[-C--:B------:R-:W-:Y:S02]  /*304d0*/  LEA R172, P3, R197, R2.reuse, 0x2 ;  /* 0x00000002c5ac7211 */ /* 0x080fe400078610ff */
[----:B------:R-:W-:Y:S01]  /*304e0*/  LEA R158, P6, R195, R2, 0x2 ;  /* 0x00000002c39e7211 */ /* 0x000fe200078c10ff */
[----:B------:R-:W-:Y:S01]  /*304f0*/  IMAD R189, R189, c[0x0][0x190], RZ ;  /* 0x00006400bdbd7a24 */ /* 0x000fe200078e02ff */
[----:B------:R-:W-:Y:S02]  /*30500*/  LEA.HI.X.SX32 R173, R197, R0, 0x2, P3 ;  /* 0x00000000c5ad7211 */ /* 0x000fe400018f16ff */
[----:B------:R-:W-:Y:S01]  /*30510*/  LEA R156, P3, R193, R2, 0x2 ;  /* 0x00000002c19c7211 */ /* 0x000fe200078610ff */
[----:B------:R-:W-:Y:S01]  /*30520*/  IMAD R187, R187, c[0x0][0x190], RZ ;  /* 0x00006400bbbb7a24 */ /* 0x000fe200078e02ff */
[----:B------:R-:W-:Y:S02]  /*30530*/  LEA.HI.X.SX32 R159, R195, R0, 0x2, P6 ;  /* 0x00000000c39f7211 */ /* 0x000fe400030f16ff */
[----:B------:R-:W-:-:S02]  /*30540*/  LEA R154, P6, R191, R2, 0x2 ;  /* 0x00000002bf9a7211 */ /* 0x000fc400078c10ff */
[----:B------:R-:W-:Y:S02]  /*30550*/  LEA.HI.X.SX32 R157, R193, R0, 0x2, P3 ;  /* 0x00000000c19d7211 */ /* 0x000fe400018f16ff */
[----:B------:R-:W-:Y:S02]  /*30560*/  LEA R152, P3, R189, R2, 0x2 ;  /* 0x00000002bd987211 */ /* 0x000fe400078610ff */
[----:B------:R-:W-:Y:S01]  /*30570*/  LEA.HI.X.SX32 R155, R191, R0, 0x2, P6 ;  /* 0x00000000bf9b7211 */ /* 0x000fe200030f16ff */
[----:B------:R-:W-:Y:S01]  /*30580*/  STL.64 [R1+0x1020], R172 ;  /* 0x001020ac01007387 */ /* 0x000fe20000100a00 */
[----:B------:R-:W-:Y:S02]  /*30590*/  LEA R150, P6, R187, R2, 0x2 ;  /* 0x00000002bb967211 */ /* 0x000fe400078c10ff */
[----:B------:R-:W-:Y:S01]  /*305a0*/  LEA.HI.X.SX32 R153, R189, R0, 0x2, P3 ;  /* 0x00000000bd997211 */ /* 0x000fe200018f16ff */
[----:B------:R-:W-:Y:S01]  /*305b0*/  STL.64 [R1+0x1060], R158 ;  /* 0x0010609e01007387 */ /* 0x000fe20000100a00 */
[----:B------:R-:W-:-:S02]  /*305c0*/  LEA R66, P3, R94, R2, 0x2 ;  /* 0x000000025e427211 */ /* 0x000fc400078610ff */
[----:B------:R-:W-:Y:S02]  /*305d0*/  LEA.HI.X.SX32 R151, R187, R0, 0x2, P6 ;  /* 0x00000000bb977211 */ /* 0x000fe400030f16ff */
[----:B------:R-:W-:Y:S02]  /*305e0*/  LEA R70, P6, R41, R2, 0x2 ;  /* 0x0000000229467211 */ /* 0x000fe400078c10ff */
[----:B------:R-:W-:Y:S02]  /*305f0*/  LEA.HI.X.SX32 R67, R94, R0, 0x2, P3 ;  /* 0x000000005e437211 */ /* 0x000fe400018f16ff */
[----:B------:R-:W-:Y:S02]  /*30600*/  LEA R68, P3, R39, R2, 0x2 ;  /* 0x0000000227447211 */ /* 0x000fe400078610ff */
[-C--:B------:R-:W-:Y:S01]  /*30610*/  LEA.HI.X.SX32 R71, R41, R0.reuse, 0x2, P6 ;  /* 0x0000000029477211 */ /* 0x080fe200030f16ff */
[----:B------:R-:W-:Y:S01]  /*30620*/  IMAD R44, R69, c[0x0][0x190], RZ ;  /* 0x00006400452c7a24 */ /* 0x000fe200078e02ff */
[----:B------:R-:W-:Y:S01]  /*30630*/  LEA.HI.X.SX32 R69, R39, R0, 0x2, P3 ;  /* 0x0000000027457211 */ /* 0x000fe200018f16ff */
[----:B---3--:R-:W-:-:S02]  /*30640*/  IMAD R64, R73, c[0x0][0x190], RZ ;  /* 0x0000640049407a24 */ /* 0x008fc400078e02ff */
[----:B------:R-:W3:Y:S04]  /*30650*/  LDL.LU R73, [R1+0x76c] ;  /* 0x00076c0001497983 */ /* 0x000ee80000300800 */
[----:B------:R-:W-:Y:S04]  /*30660*/  STL.64 [R1+0x10a0], R156 ;  /* 0x0010a09c01007387 */ /* 0x000fe80000100a00 */
[----:B------:R-:W-:Y:S04]  /*30670*/  STL.64 [R1+0x10e0], R154 ;  /* 0x0010e09a01007387 */ /* 0x000fe80000100a00 */
[----:B------:R-:W-:Y:S01]  /*30680*/  STL.64 [R1+0x1120], R152 ;  /* 0x0011209801007387 */ /* 0x000fe20000100a00 */
[----:B----4-:R-:W-:-:S03]  /*30690*/  IMAD R65, R99, c[0x0][0x190], RZ ;  /* 0x0000640063417a24 */ /* 0x010fc600078e02ff */
[----:B------:R-:W4:Y:S04]  /*306a0*/  LDL.LU R99, [R1+0x768] ;  /* 0x0007680001637983 */ /* 0x000f280000300800 */
[----:B------:R4:W-:Y:S04]  /*306b0*/  STL.64 [R1+0x11a0], R66 ;  /* 0x0011a04201007387 */ /* 0x0009e80000100a00 */
[----:B------:R-:W-:Y:S04]  /*306c0*/  STL.64 [R1+0x1160], R150 ;  /* 0x0011609601007387 */ /* 0x000fe80000100a00 */
[----:B------:R-:W-:Y:S01]  /*306d0*/  STL.64 [R1+0x11e0], R70 ;  /* 0x0011e04601007387 */ /* 0x000fe20000100a00 */
[----:B--2---:R-:W-:-:S03]  /*306e0*/  IMAD R39, R96, c[0x0][0x190], RZ ;  /* 0x0000640060277a24 */ /* 0x004fc600078e02ff */
[----:B------:R-:W2:Y:S01]  /*306f0*/  LDL.LU R96, [R1+0x764] ;  /* 0x0007640001607983 */ /* 0x000ea20000300800 */
[CC--:B------:R-:W-:Y:S02]  /*30700*/  LEA R206, P6, R3.reuse, R2.reuse, 0x2 ;  /* 0x0000000203ce7211 */ /* 0x0c0fe400078c10ff */
[----:B------:R-:W-:Y:S02]  /*30710*/  LEA R204, P3, R38, R2, 0x2 ;  /* 0x0000000226cc7211 */ /* 0x000fe400078610ff */
[----:B------:R-:W-:Y:S02]  /*30720*/  LEA.HI.X.SX32 R207, R3, R0, 0x2, P6 ;  /* 0x0000000003cf7211 */ /* 0x000fe400030f16ff */
[----:B------:R-:W-:Y:S02]  /*30730*/  LEA R202, P6, R40, R2, 0x2 ;  /* 0x0000000228ca7211 */ /* 0x000fe400078c10ff */
[-C--:B------:R-:W-:Y:S01]  /*30740*/  LEA.HI.X.SX32 R205, R38, R0.reuse, 0x2, P3 ;  /* 0x0000000026cd7211 */ /* 0x080fe200018f16ff */
[----:B------:R1:W-:Y:S01]  /*30750*/  STL.64 [R1+0x1220], R68 ;  /* 0x0012204401007387 */ /* 0x0003e20000100a00 */
[----:B------:R-:W-:-:S02]  /*30760*/  LEA.HI.X.SX32 R203, R40, R0, 0x2, P6 ;  /* 0x0000000028cb7211 */ /* 0x000fc400030f16ff */
[CC--:B------:R-:W-:Y:S01]  /*30770*/  LEA R200, P3, R42.reuse, R2.reuse, 0x2 ;  /* 0x000000022ac87211 */ /* 0x0c0fe200078610ff */
[----:B------:R-:W-:Y:S01]  /*30780*/  STL.64 [R1+0x1260], R206 ;  /* 0x001260ce01007387 */ /* 0x000fe20000100a00 */
[C---:B------:R-:W-:Y:S02]  /*30790*/  LEA R198, P6, R43.reuse, R2, 0x2 ;  /* 0x000000022bc67211 */ /* 0x040fe400078c10ff */
        /* <DEDUP_REMOVED lines=9> */
[----:B------:R-:W-:Y:S01]  /*30830*/  STL.64 [R1+0x1360], R198 ;  /* 0x001360c601007387 */ /* 0x000fe20000100a00 */
[----:B--2---:R-:W-:-:S03]  /*30840*/  IMAD R42, R96, c[0x0][0x190], RZ ;  /* 0x00006400602a7a24 */ /* 0x004fc600078e02ff */
[----:B------:R-:W2:Y:S01]  /*30850*/  LDL.LU R96, [R1+0x758] ;  /* 0x0007580001607983 */ /* 0x000ea20000300800 */
[CC--:B------:R-:W-:Y:S02]  /*30860*/  LEA R196, P3, R44.reuse, R2.reuse, 0x2 ;  /* 0x000000022cc47211 */ /* 0x0c0fe400078610ff */
[C---:B------:R-:W-:Y:S02]  /*30870*/  LEA R194, P6, R45.reuse, R2, 0x2 ;  /* 0x000000022dc27211 */ /* 0x040fe400078c10ff */
[----:B------:R-:W-:Y:S02]  /*30880*/  LEA.HI.X.SX32 R197, R44, R0, 0x2, P3 ;  /* 0x000000002cc57211 */ /* 0x000fe400018f16ff */
[----:B------:R-:W-:Y:S02]  /*30890*/  LEA R192, P3, R46, R2, 0x2 ;  /* 0x000000022ec07211 */ /* 0x000fe400078610ff */
[----:B------:R-:W-:Y:S02]  /*308a0*/  LEA.HI.X.SX32 R195, R45, R0, 0x2, P6 ;  /* 0x000000002dc37211 */ /* 0x000fe400030f16ff */
[----:B------:R-:W-:-:S02]  /*308b0*/  LEA R190, P6, R47, R2, 0x2 ;  /* 0x000000022fbe7211 */ /* 0x000fc400078c10ff */
[-C--:B------:R-:W-:Y:S02]  /*308c0*/  LEA.HI.X.SX32 R193, R46, R0.reuse, 0x2, P3 ;  /* 0x000000002ec17211 */ /* 0x080fe400018f16ff */
[----:B------:R-:W-:Y:S01]  /*308d0*/  LEA.HI.X.SX32 R191, R47, R0, 0x2, P6 ;  /* 0x000000002fbf7211 */ /* 0x000fe200030f16ff */
[----:B------:R-:W-:Y:S01]  /*308e0*/  STL.64 [R1+0x13a0], R196 ;  /* 0x0013a0c401007387 */ /* 0x000fe20000100a00 */
[----:B------:R-:W-:-:S03]  /*308f0*/  LEA R188, P3, R64, R2, 0x2 ;  /* 0x0000000240bc7211 */ /* 0x000fc600078610ff */
[----:B------:R-:W-:Y:S01]  /*30900*/  STL.64 [R1+0x1e70], R194 ;  /* 0x001e70c201007387 */ /* 0x000fe20000100a00 */
[----:B------:R-:W-:-:S03]  /*30910*/  LEA R186, P6, R65, R2, 0x2 ;  /* 0x0000000241ba7211 */ /* 0x000fc600078c10ff */
[----:B------:R-:W-:Y:S01]  /*30920*/  STL.64 [R1+0x1eb0], R192 ;  /* 0x001eb0c001007387 */ /* 0x000fe20000100a00 */
[----:B------:R-:W-:-:S03]  /*30930*/  LEA.HI.X.SX32 R189, R64, R0, 0x2, P3 ;  /* 0x0000000040bd7211 */ /* 0x000fc600018f16ff */
[----:B------:R-:W-:Y:S01]  /*30940*/  STL.64 [R1+0x1ef0], R190 ;  /* 0x001ef0be01007387 */ /* 0x000fe20000100a00 */
[----:B------:R-:W-:Y:S01]  /*30950*/  LEA.HI.X.SX32 R187, R65, R0, 0x2, P6 ;  /* 0x0000000041bb7211 */ /* 0x000fe200030f16ff */
[----:B----4-:R-:W-:Y:S02]  /*30960*/  IMAD R40, R99, c[0x0][0x190], RZ ;  /* 0x0000640063287a24 */ /* 0x010fe400078e02ff */
[----:B------:R-:W4:Y:S04]  /*30970*/  LDL.LU R99, [R1+0x7fc] ;  /* 0x0007fc0001637983 */ /* 0x000f280000300800 */
[----:B------:R-:W-:Y:S04]  /*30980*/  STL.64 [R1+0x1f30], R188 ;  /* 0x001f30bc01007387 */ /* 0x000fe80000100a00 */
[----:B------:R-:W-:Y:S01]  /*30990*/  STL.64 [R1+0x1f70], R186 ;  /* 0x001f70ba01007387 */ /* 0x000fe20000100a00 */
[----:B--2---:R-:W-:-:S02]  /*309a0*/  IMAD R38, R96, c[0x0][0x190], RZ ;  /* 0x0000640060267a24 */ /* 0x004fc400078e02ff */
[----:B------:R-:W-:Y:S02]  /*309b0*/  IMAD.MOV.U32 R96, RZ, RZ, R102 ;  /* 0x000000ffff607224 */ /* 0x000fe400078e0066 */
[----:B------:R-:W2:Y:S01]  /*309c0*/  LDL.LU R102, [R1+0x7f8] ;  /* 0x0007f80001667983 */ /* 0x000ea20000300800 */
[----:B------:R-:W-:Y:S01]  /*309d0*/  IMAD R66, R72, c[0x0][0x190], RZ ;  /* 0x0000640048427a24 */ /* 0x000fe200078e02ff */
[-C--:B------:R-:W-:Y:S01]  /*309e0*/  LEA R182, P6, R39, R2.reuse, 0x2 ;  /* 0x0000000227b67211 */ /* 0x080fe200078c10ff */
[----:B---3--:R-:W-:Y:S01]  /*309f0*/  IMAD R41, R73, c[0x0][0x190], RZ ;  /* 0x0000640049297a24 */ /* 0x008fe200078e02ff */
[----:B-1----:R-:W3:Y:S02]  /*30a00*/  LDL.LU R68, [R1+0x7f4] ;  /* 0x0007f40001447983 */ /* 0x002ee40000300800 */
[C---:B------:R-:W-:Y:S02]  /*30a10*/  LEA R184, P3, R66.reuse, R2, 0x2 ;  /* 0x0000000242b87211 */ /* 0x040fe400078610ff */
[-C--:B------:R-:W-:Y:S01]  /*30a20*/  LEA.HI.X.SX32 R183, R39, R0.reuse, 0x2, P6 ;  /* 0x0000000027b77211 */ /* 0x080fe200030f16ff */
[----:B------:R-:W3:Y:S01]  /*30a30*/  LDL.LU R73, [R1+0x7f0] ;  /* 0x0007f00001497983 */ /* 0x000ee20000300800 */
[----:B------:R-:W-:-:S02]  /*30a40*/  LEA.HI.X.SX32 R185, R66, R0, 0x2, P3 ;  /* 0x0000000042b97211 */ /* 0x000fc400018f16ff */
[----:B------:R-:W-:-:S04]  /*30a50*/  LEA R170, P3, R3, R2, 0x2 ;  /* 0x0000000203aa7211 */ /* 0x000fc800078610ff */
[----:B------:R-:W-:Y:S02]  /*30a60*/  LEA.HI.X.SX32 R171, R3, R0, 0x2, P3 ;  /* 0x0000000003ab7211 */ /* 0x000fe400018f16ff */
[CC--:B------:R-:W-:Y:S02]  /*30a70*/  LEA R166, P3, R42.reuse, R2.reuse, 0x2 ;  /* 0x000000022aa67211 */ /* 0x0c0fe400078610ff */
[----:B------:R-:W-:Y:S01]  /*30a80*/  LEA R168, P6, R67, R2, 0x2 ;  /* 0x0000000243a87211 */ /* 0x000fe200078c10ff */
[----:B------:R-:W-:Y:S01]  /*30a90*/  IMAD R3, R251, c[0x0][0x190], RZ ;  /* 0x00006400fb037a24 */ /* 0x000fe200078e02ff */
[----:B------:R-:W-:Y:S02]  /*30aa0*/  LEA.HI.X.SX32 R167, R42, R0, 0x2, P3 ;  /* 0x000000002aa77211 */ /* 0x000fe400018f16ff */
[C---:B------:R-:W-:Y:S02]  /*30ab0*/  LEA R162, P3, R40.reuse, R2, 0x2 ;  /* 0x0000000228a27211 */ /* 0x040fe400078610ff */
[----:B------:R-:W-:Y:S01]  /*30ac0*/  LEA.HI.X.SX32 R169, R67, R0, 0x2, P6 ;  /* 0x0000000043a97211 */ /* 0x000fe200030f16ff */
[----:B------:R-:W-:Y:S01]  /*30ad0*/  STL.64 [R1+0x1fb0], R184 ;  /* 0x001fb0b801007387 */ /* 0x000fe20000100a00 */
[----:B------:R-:W-:Y:S01]  /*30ae0*/  LEA R164, P6, R41, R2, 0x2 ;  /* 0x0000000229a47211 */ /* 0x000fe200078c10ff */
[----:B------:R-:W-:Y:S01]  /*30af0*/  IMAD.MOV.U32 R69, RZ, RZ, R97 ;  /* 0x000000ffff457224 */ /* 0x000fe200078e0061 */
[----:B------:R-:W-:Y:S01]  /*30b00*/  LEA.HI.X.SX32 R163, R40, R0, 0x2, P3 ;  /* 0x0000000028a37211 */ /* 0x000fe200018f16ff */
[----:B------:R-:W-:Y:S01]  /*30b10*/  STL.64 [R1+0x1ff0], R182 ;  /* 0x001ff0b601007387 */ /* 0x000fe20000100a00 */
[----:B------:R-:W-:-:S02]  /*30b20*/  LEA R148, P3, R3, R2, 0x2 ;  /* 0x0000000203947211 */ /* 0x000fc400078610ff */
[----:B------:R-:W-:Y:S01]  /*30b30*/  LEA.HI.X.SX32 R165, R41, R0, 0x2, P6 ;  /* 0x0000000029a57211 */ /* 0x000fe200030f16ff */
[----:B------:R-:W-:Y:S01]  /*30b40*/  STL.64 [R1+0x2030], R170 ;  /* 0x002030aa01007387 */ /* 0x000fe20000100a00 */
[----:B------:R-:W-:-:S03]  /*30b50*/  LEA R160, P6, R38, R2, 0x2 ;  /* 0x0000000226a07211 */ /* 0x000fc600078c10ff */
[----:B------:R-:W-:Y:S01]  /*30b60*/  STL.64 [R1+0x2070], R168 ;  /* 0x002070a801007387 */ /* 0x000fe20000100a00 */
[----:B------:R-:W-:-:S03]  /*30b70*/  LEA.HI.X.SX32 R149, R3, R0, 0x2, P3 ;  /* 0x0000000003957211 */ /* 0x000fc600018f16ff */
[----:B------:R-:W3:Y:S01]  /*30b80*/  LDL.LU R97, [R1+0x7ec] ;  /* 0x0007ec0001617983 */ /* 0x000ee20000300800 */
[----:B------:R-:W-:Y:S02]  /*30b90*/  LEA R44, P3, R69, R2, 0x2 ;  /* 0x00000002452c7211 */ /* 0x000fe400078610ff */
[----:B------:R-:W-:Y:S02]  /*30ba0*/  LEA.HI.X.SX32 R161, R38, R0, 0x2, P6 ;  /* 0x0000000026a17211 */ /* 0x000fe400030f16ff */
[----:B------:R-:W-:Y:S02]  /*30bb0*/  LEA R46, P6, R117, R2, 0x2 ;  /* 0x00000002752e7211 */ /* 0x000fe400078c10ff */
[----:B------:R-:W-:Y:S02]  /*30bc0*/  LEA.HI.X.SX32 R45, R69, R0, 0x2, P3 ;  /* 0x00000000452d7211 */ /* 0x000fe400018f16ff */
[----:B------:R-:W-:Y:S02]  /*30bd0*/  LEA R40, P3, R249, R2, 0x2 ;  /* 0x00000002f9287211 */ /* 0x000fe400078610ff */
[----:B------:R-:W-:-:S02]  /*30be0*/  LEA.HI.X.SX32 R47, R117, R0, 0x2, P6 ;  /* 0x00000000752f7211 */ /* 0x000fc400030f16ff */
[----:B------:R-:W-:Y:S01]  /*30bf0*/  LEA.HI.X.SX32 R41, R249, R0, 0x2, P3 ;  /* 0x00000000f9297211 */ /* 0x000fe200018f16ff */
[----:B----4-:R-:W-:Y:S02]  /*30c00*/  IMAD R65, R99, c[0x0][0x190], RZ ;  /* 0x0000640063417a24 */ /* 0x010fe400078e02ff */
[----:B------:R-:W-:Y:S02]  /*30c10*/  IMAD.MOV.U32 R99, RZ, RZ, R100 ;  /* 0x000000ffff637224 */ /* 0x000fe400078e0064 */
[----:B------:R-:W-:Y:S02]  /*30c20*/  IMAD.MOV.U32 R100, RZ, RZ, R101 ;  /* 0x000000ffff647224 */ /* 0x000fe400078e0065 */
[----:B------:R-:W-:Y:S02]  /*30c30*/  IMAD.MOV.U32 R101, RZ, RZ, R103 ;  /* 0x000000ffff657224 */ /* 0x000fe400078e0067 */
[----:B------:R-:W4:Y:S04]  /*30c40*/  LDL.LU R103, [R1+0x7e8] ;  /* 0x0007e80001677983 */ /* 0x000f280000300800 */
[----:B------:R-:W-:Y:S04]  /*30c50*/  STL.64 [R1+0x20b0], R166 ;  /* 0x0020b0a601007387 */ /* 0x000fe80000100a00 */
[----:B------:R-:W-:Y:S01]  /*30c60*/  STL.64 [R1+0x20f0], R164 ;  /* 0x0020f0a401007387 */ /* 0x000fe20000100a00 */
[----:B--2---:R-:W-:-:S03]  /*30c70*/  IMAD R64, R102, c[0x0][0x190], RZ ;  /* 0x0000640066407a24 */ /* 0x004fc600078e02ff */
[----:B------:R-:W2:Y:S04]  /*30c80*/  LDL.LU R102, [R1+0x7e4] ;  /* 0x0007e40001667983 */ /* 0x000ea80000300800 */
[----:B------:R-:W-:Y:S04]  /*30c90*/  STL.64 [R1+0x2130], R162 ;  /* 0x002130a201007387 */ /* 0x000fe80000100a00 */
[----:B------:R-:W-:Y:S04]  /*30ca0*/  STL.64 [R1+0x2170], R160 ;  /* 0x002170a001007387 */ /* 0x000fe80000100a00 */
[----:B------:R-:W2:Y:S04]  /*30cb0*/  LDL.LU R117, [R1+0x7e0] ;  /* 0x0007e00001757983 */ /* 0x000ea80000300800 */
[----:B------:R-:W-:Y:S04]  /*30cc0*/  STL.64 [R1+0x2198], R148 ;  /* 0x0021989401007387 */ /* 0x000fe80000100a00 */
[----:B------:R-:W2:Y:S01]  /*30cd0*/  LDL.LU R249, [R1+0x7dc] ;  /* 0x0007dc0001f97983 */ /* 0x000ea20000300800 */
[----:B------:R-:W-:-:S04]  /*30ce0*/  LEA R42, P6, R96, R2, 0x2 ;  /* 0x00000002602a7211 */ /* 0x000fc800078c10ff */
[----:B------:R-:W-:Y:S02]  /*30cf0*/  LEA.HI.X.SX32 R43, R96, R0, 0x2, P6 ;  /* 0x00000000602b7211 */ /* 0x000fe400030f16ff */
[CC--:B------:R-:W-:Y:S02]  /*30d00*/  LEA R38, P6, R98.reuse, R2.reuse, 0x2 ;  /* 0x0000000262267211 */ /* 0x0c0fe400078c10ff */
[C---:B------:R-:W-:Y:S02]  /*30d10*/  LEA R146, P3, R99.reuse, R2, 0x2 ;  /* 0x0000000263927211 */ /* 0x040fe400078610ff */
[----:B------:R-:W-:Y:S02]  /*30d20*/  LEA.HI.X.SX32 R39, R98, R0, 0x2, P6 ;  /* 0x0000000062277211 */ /* 0x000fe400030f16ff */
[----:B------:R-:W-:Y:S02]  /*30d30*/  LEA R144, P6, R100, R2, 0x2 ;  /* 0x0000000264907211 */ /* 0x000fe400078c10ff */
[----:B------:R-:W-:-:S02]  /*30d40*/  LEA.HI.X.SX32 R147, R99, R0, 0x2, P3 ;  /* 0x0000000063937211 */ /* 0x000fc400018f16ff */
[C---:B------:R-:W-:Y:S02]  /*30d50*/  LEA R142, P3, R101.reuse, R2, 0x2 ;  /* 0x00000002658e7211 */ /* 0x040fe400078610ff */
[----:B------:R-:W-:Y:S02]  /*30d60*/  LEA.HI.X.SX32 R145, R100, R0, 0x2, P6 ;  /* 0x0000000064917211 */ /* 0x000fe400030f16ff */
[----:B------:R-:W-:Y:S01]  /*30d70*/  LEA R140, P6, R104, R2, 0x2 ;  /* 0x00000002688c7211 */ /* 0x000fe200078c10ff */
[----:B---3--:R-:W-:Y:S01]  /*30d80*/  IMAD R3, R68, c[0x0][0x190], RZ ;  /* 0x0000640044037a24 */ /* 0x008fe200078e02ff */
[----:B------:R-:W-:Y:S02]  /*30d90*/  LEA.HI.X.SX32 R143, R101, R0, 0x2, P3 ;  /* 0x00000000658f7211 */ /* 0x000fe400018f16ff */
[----:B------:R-:W-:Y:S02]  /*30da0*/  LEA R138, P3, R250, R2, 0x2 ;  /* 0x00000002fa8a7211 */ /* 0x000fe400078610ff */
[----:B------:R-:W-:-:S02]  /*30db0*/  LEA.HI.X.SX32 R141, R104, R0, 0x2, P6 ;  /* 0x00000000688d7211 */ /* 0x000fc400030f16ff */
[----:B------:R-:W-:Y:S02]  /*30dc0*/  LEA R136, P6, R248, R2, 0x2 ;  /* 0x00000002f8887211 */ /* 0x000fe400078c10ff */
[-C--:B------:R-:W-:Y:S02]  /*30dd0*/  LEA.HI.X.SX32 R139, R250, R0.reuse, 0x2, P3 ;  /* 0x00000000fa8b7211 */ /* 0x080fe400018f16ff */
[----:B------:R-:W-:Y:S01]  /*30de0*/  LEA.HI.X.SX32 R137, R248, R0, 0x2, P6 ;  /* 0x00000000f8897211 */ /* 0x000fe200030f16ff */
[----:B------:R-:W-:Y:S02]  /*30df0*/  IMAD R67, R97, c[0x0][0x190], RZ ;  /* 0x0000640061437a24 */ /* 0x000fe400078e02ff */
[----:B----4-:R-:W-:Y:S02]  /*30e00*/  IMAD R68, R103, c[0x0][0x190], RZ ;  /* 0x0000640067447a24 */ /* 0x010fe400078e02ff */
[----:B------:R-:W3:Y:S04]  /*30e10*/  LDL.LU R103, [R1+0x7d8] ;  /* 0x0007d80001677983 */ /* 0x000ee80000300800 */
[----:B------:R-:W-:Y:S04]  /*30e20*/  STL.64 [R1+0xd48], R146 ;  /* 0x000d489201007387 */ /* 0x000fe80000100a00 */
[----:B------:R-:W-:Y:S04]  /*30e30*/  STL.64 [R1+0xdb8], R144 ;  /* 0x000db89001007387 */ /* 0x000fe80000100a00 */
[----:B------:R-:W4:Y:S04]  /*30e40*/  LDL.LU R99, [R1+0x7d4] ;  /* 0x0007d40001637983 */ /* 0x000f280000300800 */
[----:B------:R-:W-:Y:S04]  /*30e50*/  STL.64 [R1+0xe28], R142 ;  /* 0x000e288e01007387 */ /* 0x000fe80000100a00 */
[----:B------:R-:W-:Y:S04]  /*30e60*/  STL.64 [R1+0xe68], R140 ;  /* 0x000e688c01007387 */ /* 0x000fe80000100a00 */
[----:B------:R-:W4:Y:S04]  /*30e70*/  LDL.LU R97, [R1+0x7d0] ;  /* 0x0007d00001617983 */ /* 0x000f280000300800 */
[----:B------:R-:W-:Y:S04]  /*30e80*/  STL.64 [R1+0xea8], R138 ;  /* 0x000ea88a01007387 */ /* 0x000fe80000100a00 */
[----:B------:R-:W-:Y:S01]  /*30e90*/  STL.64 [R1+0xee8], R136 ;  /* 0x000ee88801007387 */ /* 0x000fe20000100a00 */
[----:B--2---:R-:W-:-:S03]  /*30ea0*/  IMAD R71, R249, c[0x0][0x190], RZ ;  /* 0x00006400f9477a24 */ /* 0x004fc600078e02ff */
[----:B------:R-:W2:Y:S01]  /*30eb0*/  LDL.LU R249, [R1+0x7cc] ;  /* 0x0007cc0001f97983 */ /* 0x000ea20000300800 */
[----:B------:R-:W-:Y:S02]  /*30ec0*/  IMAD R239, R239, c[0x0][0x190], RZ ;  /* 0x00006400efef7a24 */ /* 0x000fe400078e02ff */
[----:B------:R-:W-:-:S03]  /*30ed0*/  IMAD R238, R238, c[0x0][0x190], RZ ;  /* 0x00006400eeee7a24 */ /* 0x000fc600078e02ff */
[CC--:B------:R-:W-:Y:S02]  /*30ee0*/  LEA R134, P3, R239.reuse, R2.reuse, 0x2 ;  /* 0x00000002ef867211 */ /* 0x0c0fe400078610ff */
[C---:B------:R-:W-:Y:S02]  /*30ef0*/  LEA R132, P6, R238.reuse, R2, 0x2 ;  /* 0x00000002ee847211 */ /* 0x040fe400078c10ff */
[----:B------:R-:W-:Y:S02]  /*30f00*/  LEA.HI.X.SX32 R135, R239, R0, 0x2, P3 ;  /* 0x00000000ef877211 */ /* 0x000fe400018f16ff */
[----:B------:R-:W-:Y:S02]  /*30f10*/  LEA R130, P3, R237, R2, 0x2 ;  /* 0x00000002ed827211 */ /* 0x000fe400078610ff */
[----:B------:R-:W-:Y:S02]  /*30f20*/  LEA.HI.X.SX32 R133, R238, R0, 0x2, P6 ;  /* 0x00000000ee857211 */ /* 0x000fe400030f16ff */
[----:B------:R-:W-:Y:S01]  /*30f30*/  LEA R116, P6, R235, R2, 0x2 ;  /* 0x00000002eb747211 */ /* 0x000fe200078c10ff */
[----:B------:R-:W-:Y:S01]  /*30f40*/  IMAD R70, R117, c[0x0][0x190], RZ ;  /* 0x0000640075467a24 */ /* 0x000fe200078e02ff */
[----:B------:R-:W-:Y:S01]  /*30f50*/  LEA.HI.X.SX32 R131, R237, R0, 0x2, P3 ;  /* 0x00000000ed837211 */ /* 0x000fe200018f16ff */
[----:B------:R-:W-:Y:S01]  /*30f60*/  IMAD R69, R102, c[0x0][0x190], RZ ;  /* 0x0000640066457a24 */ /* 0x000fe200078e02ff */
[----:B------:R-:W-:-:S02]  /*30f70*/  LEA R104, P3, R233, R2, 0x2 ;  /* 0x00000002e9687211 */ /* 0x000fc400078610ff */
[----:B------:R-:W-:Y:S02]  /*30f80*/  LEA.HI.X.SX32 R117, R235, R0, 0x2, P6 ;  /* 0x00000000eb757211 */ /* 0x000fe400030f16ff */
[----:B------:R-:W-:Y:S01]  /*30f90*/  LEA R102, P6, R232, R2, 0x2 ;  /* 0x00000002e8667211 */ /* 0x000fe200078c10ff */
[----:B------:R-:W-:Y:S01]  /*30fa0*/  STL.64 [R1+0xf28], R134 ;  /* 0x000f288601007387 */ /* 0x000fe20000100a00 */
[----:B------:R-:W-:Y:S02]  /*30fb0*/  LEA.HI.X.SX32 R105, R233, R0, 0x2, P3 ;  /* 0x00000000e9697211 */ /* 0x000fe400018f16ff */
[----:B------:R-:W-:Y:S01]  /*30fc0*/  LEA R100, P3, R227, R2, 0x2 ;  /* 0x00000002e3647211 */ /* 0x000fe200078610ff */
[----:B------:R-:W-:Y:S01]  /*30fd0*/  STL.64 [R1+0xf68], R132 ;  /* 0x000f688401007387 */ /* 0x000fe20000100a00 */
[----:B------:R-:W-:-:S03]  /*30fe0*/  IMAD R66, R73, c[0x0][0x190], RZ ;  /* 0x0000640049427a24 */ /* 0x000fc600078e02ff */
[----:B------:R-:W2:Y:S01]  /*30ff0*/  LDL.LU R114, [R1+0x7c8] ;  /* 0x0007c80001727983 */ /* 0x000ea20000300800 */
[----:B------:R-:W-:-:S03]  /*31000*/  LEA.HI.X.SX32 R101, R227, R0, 0x2, P3 ;  /* 0x00000000e3657211 */ /* 0x000fc600018f16ff */
[----:B------:R-:W-:Y:S04]  /*31010*/  STL.64 [R1+0xfa8], R130 ;  /* 0x000fa88201007387 */ /* 0x000fe80000100a00 */
[----:B------:R-:W-:Y:S04]  /*31020*/  STL.64 [R1+0xfe8], R116 ;  /* 0x000fe87401007387 */ /* 0x000fe80000100a00 */
[----:B------:R-:W2:Y:S04]  /*31030*/  LDL.LU R96, [R1+0x7c4] ;  /* 0x0007c40001607983 */ /* 0x000ea80000300800 */
[----:B------:R-:W-:Y:S01]  /*31040*/  STL.64 [R1+0x1028], R104 ;  /* 0x0010286801007387 */ /* 0x000fe20000100a00 */
[----:B---3--:R-:W-:Y:S01]  /*31050*/  IMAD R72, R103, c[0x0][0x190], RZ ;  /* 0x0000640067487a24 */ /* 0x008fe200078e02ff */
[----:B------:R-:W-:-:S02]  /*31060*/  LEA.HI.X.SX32 R103, R232, R0, 0x2, P6 ;  /* 0x00000000e8677211 */ /* 0x000fc400030f16ff */
[----:B------:R-:W-:-:S03]  /*31070*/  LEA R98, P6, R225, R2, 0x2 ;  /* 0x00000002e1627211 */ /* 0x000fc600078c10ff */
[----:B------:R-:W-:Y:S01]  /*31080*/  STL.64 [R1+0x1068], R102 ;  /* 0x0010686601007387 */ /* 0x000fe20000100a00 */
[----:B----4-:R-:W-:Y:S01]  /*31090*/  IMAD R73, R99, c[0x0][0x190], RZ ;  /* 0x0000640063497a24 */ /* 0x010fe200078e02ff */
[----:B------:R-:W-:Y:S01]  /*310a0*/  LEA.HI.X.SX32 R99, R225, R0, 0x2, P6 ;  /* 0x00000000e1637211 */ /* 0x000fe200030f16ff */
[----:B------:R-:W-:Y:S02]  /*310b0*/  IMAD R74, R97, c[0x0][0x190], RZ ;  /* 0x00006400614a7a24 */ /* 0x000fe400078e02ff */
[----:B------:R-:W3:Y:S04]  /*310c0*/  LDL.LU R97, [R1+0x7c0] ;  /* 0x0007c00001617983 */ /* 0x000ee80000300800 */
[----:B------:R-:W-:Y:S04]  /*310d0*/  STL.64 [R1+0x10a8], R100 ;  /* 0x0010a86401007387 */ /* 0x000fe80000100a00 */
[----:B------:R-:W-:Y:S01]  /*310e0*/  STL.64 [R1+0x10e8], R98 ;  /* 0x0010e86201007387 */ /* 0x000fe20000100a00 */
[----:B--2---:R-:W-:-:S03]  /*310f0*/  IMAD R75, R249, c[0x0][0x190], RZ ;  /* 0x00006400f94b7a24 */ /* 0x004fc600078e02ff */
[----:B------:R-:W2:Y:S01]  /*31100*/  LDL.LU R249, [R1+0x7bc] ;  /* 0x0007bc0001f97983 */ /* 0x000ea20000300800 */
[----:B------:R-:W-:Y:S01]  /*31110*/  IMAD R209, R209, c[0x0][0x190], RZ ;  /* 0x00006400d1d17a24 */ /* 0x000fe200078e02ff */
[----:B------:R-:W-:-:S04]  /*31120*/  LEA R128, P3, R211, R2, 0x2 ;  /* 0x00000002d3807211 */ /* 0x000fc800078610ff */
[----:B------:R-:W-:Y:S02]  /*31130*/  LEA R126, P6, R209, R2, 0x2 ;  /* 0x00000002d17e7211 */ /* 0x000fe400078c10ff */
[----:B------:R-:W-:Y:S02]  /*31140*/  LEA.HI.X.SX32 R129, R211, R0, 0x2, P3 ;  /* 0x00000000d3817211 */ /* 0x000fe400018f16ff */
[C---:B------:R-:W-:Y:S02]  /*31150*/  LEA R124, P3, R76.reuse, R2, 0x2 ;  /* 0x000000024c7c7211 */ /* 0x040fe400078610ff */
[----:B------:R-:W-:Y:S02]  /*31160*/  LEA.HI.X.SX32 R127, R209, R0, 0x2, P6 ;  /* 0x00000000d17f7211 */ /* 0x000fe400030f16ff */
[C---:B------:R-:W-:Y:S02]  /*31170*/  LEA R122, P6, R65.reuse, R2, 0x2 ;  /* 0x00000002417a7211 */ /* 0x040fe400078c10ff */
[-C--:B------:R-:W-:Y:S01]  /*31180*/  LEA.HI.X.SX32 R125, R76, R0.reuse, 0x2, P3 ;  /* 0x000000004c7d7211 */ /* 0x080fe200018f16ff */
[----:B------:R-:W-:Y:S01]  /*31190*/  STL.64 [R1+0x1128], R128 ;  /* 0x0011288001007387 */ /* 0x000fe20000100a00 */
[----:B------:R-:W-:-:S03]  /*311a0*/  LEA.HI.X.SX32 R123, R65, R0, 0x2, P6 ;  /* 0x00000000417b7211 */ /* 0x000fc600030f16ff */
[----:B------:R-:W-:Y:S01]  /*311b0*/  STL.64 [R1+0x1168], R126 ;  /* 0x0011687e01007387 */ /* 0x000fe20000100a00 */
[----:B------:R-:W-:-:S03]  /*311c0*/  LEA R120, P3, R64, R2, 0x2 ;  /* 0x0000000240787211 */ /* 0x000fc600078610ff */
[----:B------:R-:W4:Y:S01]  /*311d0*/  LDL.LU R80, [R1+0x7b8] ;  /* 0x0007b80001507983 */ /* 0x000f220000300800 */
[----:B------:R-:W-:-:S03]  /*311e0*/  LEA R118, P6, R3, R2, 0x2 ;  /* 0x0000000203767211 */ /* 0x000fc600078c10ff */
[----:B------:R-:W-:Y:S04]  /*311f0*/  STL.64 [R1+0x11a8], R124 ;  /* 0x0011a87c01007387 */ /* 0x000fe80000100a00 */
[----:B------:R-:W-:Y:S01]  /*31200*/  STL.64 [R1+0x11e8], R122 ;  /* 0x0011e87a01007387 */ /* 0x000fe20000100a00 */
[----:B------:R-:W-:-:S03]  /*31210*/  IMAD R76, R114, c[0x0][0x190], RZ ;  /* 0x00006400724c7a24 */ /* 0x000fc600078e02ff */
[----:B------:R-:W4:Y:S01]  /*31220*/  LDL.LU R86, [R1+0x7b4] ;  /* 0x0007b40001567983 */ /* 0x000f220000300800 */
[----:B------:R-:W-:Y:S02]  /*31230*/  LEA.HI.X.SX32 R121, R64, R0, 0x2, P3 ;  /* 0x0000000040797211 */ /* 0x000fe400018f16ff */
[C---:B------:R-:W-:Y:S01]  /*31240*/  LEA R114, P3, R66.reuse, R2, 0x2 ;  /* 0x0000000242727211 */ /* 0x040fe200078610ff */
[----:B------:R-:W4:Y:S01]  /*31250*/  LDL.LU R82, [R1+0x7b0] ;  /* 0x0007b00001527983 */ /* 0x000f220000300800 */
[----:B------:R-:W-:Y:S02]  /*31260*/  LEA.HI.X.SX32 R119, R3, R0, 0x2, P6 ;  /* 0x0000000003777211 */ /* 0x000fe400030f16ff */
[----:B------:R-:W-:Y:S02]  /*31270*/  LEA R112, P6, R67, R2, 0x2 ;  /* 0x0000000243707211 */ /* 0x000fe400078c10ff */
[----:B------:R-:W-:Y:S01]  /*31280*/  LEA.HI.X.SX32 R115, R66, R0, 0x2, P3 ;  /* 0x0000000042737211 */ /* 0x000fe200018f16ff */
[----:B------:R-:W-:Y:S01]  /*31290*/  STL.64 [R1+0x1228], R120 ;  /* 0x0012287801007387 */ /* 0x000fe20000100a00 */
[----:B------:R-:W-:-:S02]  /*312a0*/  LEA R110, P3, R68, R2, 0x2 ;  /* 0x00000002446e7211 */ /* 0x000fc400078610ff */
[-C--:B------:R-:W-:Y:S01]  /*312b0*/  LEA.HI.X.SX32 R113, R67, R0.reuse, 0x2, P6 ;  /* 0x0000000043717211 */ /* 0x080fe200030f16ff */
[----:B------:R-:W-:Y:S01]  /*312c0*/  STL.64 [R1+0x1268], R118 ;  /* 0x0012687601007387 */ /* 0x000fe20000100a00 */
[----:B------:R-:W-:-:S03]  /*312d0*/  LEA.HI.X.SX32 R111, R68, R0, 0x2, P3 ;  /* 0x00000000446f7211 */ /* 0x000fc600018f16ff */
[----:B------:R-:W4:Y:S04]  /*312e0*/  LDL.LU R81, [R1+0x7ac] ;  /* 0x0007ac0001517983 */ /* 0x000f280000300800 */
[----:B------:R-:W-:Y:S04]  /*312f0*/  STL.64 [R1+0x12a8], R114 ;  /* 0x0012a87201007387 */ /* 0x000fe80000100a00 */
[----:B------:R-:W-:Y:S01]  /*31300*/  STL.64 [R1+0x12e8], R112 ;  /* 0x0012e87001007387 */ /* 0x000fe20000100a00 */
[----:B--2---:R-:W-:-:S03]  /*31310*/  IMAD R68, R249, c[0x0][0x190], RZ ;  /* 0x00006400f9447a24 */ /* 0x004fc600078e02ff */
[----:B------:R-:W2:Y:S01]  /*31320*/  LDL.LU R249, [R1+0x800] ;  /* 0x0008000001f97983 */ /* 0x000ea20000300800 */
[CC--:B------:R-:W-:Y:S02]  /*31330*/  LEA R108, P6, R69.reuse, R2.reuse, 0x2 ;  /* 0x00000002456c7211 */ /* 0x0c0fe400078c10ff */
[----:B------:R-:W-:Y:S01]  /*31340*/  LEA R106, P3, R70, R2, 0x2 ;  /* 0x00000002466a7211 */ /* 0x000fe200078610ff */
[----:B------:R-:W-:Y:S01]  /*31350*/  IMAD R64, R96, c[0x0][0x190], RZ ;  /* 0x0000640060407a24 */ /* 0x000fe200078e02ff */
[----:B------:R-:W-:Y:S02]  /*31360*/  LEA.HI.X.SX32 R109, R69, R0, 0x2, P6 ;  /* 0x00000000456d7211 */ /* 0x000fe400030f16ff */
[----:B------:R-:W-:Y:S02]  /*31370*/  LEA R96, P6, R71, R2, 0x2 ;  /* 0x0000000247607211 */ /* 0x000fe400078c10ff */
[----:B------:R-:W-:Y:S02]  /*31380*/  LEA.HI.X.SX32 R107, R70, R0, 0x2, P3 ;  /* 0x00000000466b7211 */ /* 0x000fe400018f16ff */
[----:B------:R-:W-:Y:S01]  /*31390*/  LEA R94, P3, R72, R2, 0x2 ;  /* 0x00000002485e7211 */ /* 0x000fe200078610ff */
[----:B---3--:R-:W-:Y:S01]  /*313a0*/  IMAD R3, R97, c[0x0][0x190], RZ ;  /* 0x0000640061037a24 */ /* 0x008fe200078e02ff */
[----:B------:R-:W-:-:S02]  /*313b0*/  LEA.HI.X.SX32 R97, R71, R0, 0x2, P6 ;  /* 0x0000000047617211 */ /* 0x000fc400030f16ff */
[C---:B------:R-:W-:Y:S02]  /*313c0*/  LEA R92, P6, R73.reuse, R2, 0x2 ;  /* 0x00000002495c7211 */ /* 0x040fe400078c10ff */
[----:B------:R-:W-:Y:S02]  /*313d0*/  LEA.HI.X.SX32 R95, R72, R0, 0x2, P3 ;  /* 0x00000000485f7211 */ /* 0x000fe400018f16ff */
[C---:B------:R-:W-:Y:S02]  /*313e0*/  LEA R90, P3, R74.reuse, R2, 0x2 ;  /* 0x000000024a5a7211 */ /* 0x040fe400078610ff */
[----:B------:R-:W-:Y:S02]  /*313f0*/  LEA.HI.X.SX32 R93, R73, R0, 0x2, P6 ;  /* 0x00000000495d7211 */ /* 0x000fe400030f16ff */
[----:B------:R-:W-:Y:S02]  /*31400*/  LEA R88, P6, R75, R2, 0x2 ;  /* 0x000000024b587211 */ /* 0x000fe400078c10ff */
[----:B------:R-:W-:-:S02]  /*31410*/  LEA.HI.X.SX32 R91, R74, R0, 0x2, P3 ;  /* 0x000000004a5b7211 */ /* 0x000fc400018f16ff */
[----:B------:R-:W-:Y:S01]  /*31420*/  LEA.HI.X.SX32 R89, R75, R0, 0x2, P6 ;  /* 0x000000004b597211 */ /* 0x000fe200030f16ff */
[----:B----4-:R-:W-:Y:S01]  /*31430*/  IMAD R67, R80, c[0x0][0x190], RZ ;  /* 0x0000640050437a24 */ /* 0x010fe200078e02ff */
[-C--:B------:R-:W-:Y:S01]  /*31440*/  LEA R84, P6, R64, R2.reuse, 0x2 ;  /* 0x0000000240547211 */ /* 0x080fe200078c10ff */
[----:B------:R-:W-:Y:S01]  /*31450*/  IMAD R66, R86, c[0x0][0x190], RZ ;  /* 0x0000640056427a24 */ /* 0x000fe200078e02ff */
[----:B------:R-:W-:Y:S01]  /*31460*/  LEA R86, P3, R76, R2, 0x2 ;  /* 0x000000024c567211 */ /* 0x000fe200078610ff */
[----:B------:R-:W-:-:S03]  /*31470*/  IMAD R65, R82, c[0x0][0x190], RZ ;  /* 0x0000640052417a24 */ /* 0x000fc600078e02ff */
[----:B------:R-:W-:Y:S02]  /*31480*/  LEA.HI.X.SX32 R87, R76, R0, 0x2, P3 ;  /* 0x000000004c577211 */ /* 0x000fe400018f16ff */
[C---:B------:R-:W-:Y:S02]  /*31490*/  LEA R82, P3, R3.reuse, R2, 0x2 ;  /* 0x0000000203527211 */ /* 0x040fe400078610ff */
[----:B------:R-:W-:Y:S02]  /*314a0*/  LEA.HI.X.SX32 R85, R64, R0, 0x2, P6 ;  /* 0x0000000040557211 */ /* 0x000fe400030f16ff */
[C---:B------:R-:W-:Y:S02]  /*314b0*/  LEA R80, P6, R68.reuse, R2, 0x2 ;  /* 0x0000000244507211 */ /* 0x040fe400078c10ff */
[----:B------:R-:W-:Y:S02]  /*314c0*/  LEA.HI.X.SX32 R83, R3, R0, 0x2, P3 ;  /* 0x0000000003537211 */ /* 0x000fe400018f16ff */
[----:B------:R-:W-:Y:S01]  /*314d0*/  LEA R78, P3, R67, R2, 0x2 ;  /* 0x00000002434e7211 */ /* 0x000fe200078610ff */
[----:B------:R-:W-:Y:S01]  /*314e0*/  STL.64 [R1+0x1328], R110 ;  /* 0x0013286e01007387 */ /* 0x000fe20000100a00 */
[----:B------:R-:W-:Y:S01]  /*314f0*/  IMAD R69, R81, c[0x0][0x190], RZ ;  /* 0x0000640051457a24 */ /* 0x000fe200078e02ff */
[----:B------:R-:W-:-:S02]  /*31500*/  LEA.HI.X.SX32 R81, R68, R0, 0x2, P6 ;  /* 0x0000000044517211 */ /* 0x000fc400030f16ff */
[----:B------:R-:W-:Y:S01]  /*31510*/  STL.64 [R1+0x1368], R108 ;  /* 0x0013686c01007387 */ /* 0x000fe20000100a00 */
[----:B------:R-:W-:Y:S02]  /*31520*/  LEA R76, P6, R66, R2, 0x2 ;  /* 0x00000002424c7211 */ /* 0x000fe400078c10ff */
[----:B------:R-:W-:Y:S01]  /*31530*/  LEA.HI.X.SX32 R79, R67, R0, 0x2, P3 ;  /* 0x00000000434f7211 */ /* 0x000fe200018f16ff */
[----:B------:R-:W-:Y:S01]  /*31540*/  STL.64 [R1+0x13a8], R106 ;  /* 0x0013a86a01007387 */ /* 0x000fe20000100a00 */
[----:B------:R-:W-:-:S03]  /*31550*/  LEA R74, P3, R65, R2, 0x2 ;  /* 0x00000002414a7211 */ /* 0x000fc600078610ff */
[----:B------:R-:W-:Y:S01]  /*31560*/  STL.64 [R1+0x1e78], R96 ;  /* 0x001e786001007387 */ /* 0x000fe20000100a00 */
[----:B------:R-:W-:-:S03]  /*31570*/  LEA.HI.X.SX32 R77, R66, R0, 0x2, P6 ;  /* 0x00000000424d7211 */ /* 0x000fc600030f16ff */
[----:B------:R-:W-:Y:S01]  /*31580*/  STL.64 [R1+0x1eb8], R94 ;  /* 0x001eb85e01007387 */ /* 0x000fe20000100a00 */
[----:B------:R-:W-:-:S03]  /*31590*/  LEA.HI.X.SX32 R75, R65, R0, 0x2, P3 ;  /* 0x00000000414b7211 */ /* 0x000fc600018f16ff */
[----:B------:R-:W-:Y:S01]  /*315a0*/  STL.64 [R1+0x1ef8], R92 ;  /* 0x001ef85c01007387 */ /* 0x000fe20000100a00 */
[----:B------:R-:W-:-:S03]  /*315b0*/  LEA R72, P3, R69, R2, 0x2 ;  /* 0x0000000245487211 */ /* 0x000fc600078610ff */
[----:B------:R-:W-:Y:S04]  /*315c0*/  STL.64 [R1+0x1f38], R90 ;  /* 0x001f385a01007387 */ /* 0x000fe80000100a00 */
[----:B------:R-:W-:Y:S04]  /*315d0*/  STL.64 [R1+0x1f78], R88 ;  /* 0x001f785801007387 */ /* 0x000fe80000100a00 */
[----:B------:R-:W-:Y:S01]  /*315e0*/  STL.64 [R1+0x1fb8], R86 ;  /* 0x001fb85601007387 */ /* 0x000fe20000100a00 */
[----:B------:R-:W-:-:S03]  /*315f0*/  LEA.HI.X.SX32 R73, R69, R0, 0x2, P3 ;  /* 0x0000000045497211 */ /* 0x000fc600018f16ff */
[----:B------:R-:W-:Y:S04]  /*31600*/  STL.64 [R1+0x1ff8], R84 ;  /* 0x001ff85401007387 */ /* 0x000fe80000100a00 */
[----:B------:R-:W-:Y:S04]  /*31610*/  STL.64 [R1+0x2038], R82 ;  /* 0x0020385201007387 */ /* 0x000fe80000100a00 */
[----:B------:R-:W-:Y:S04]  /*31620*/  STL.64 [R1+0x2078], R80 ;  /* 0x0020785001007387 */ /* 0x000fe80000100a00 */
[----:B------:R-:W-:Y:S04]  /*31630*/  STL.64 [R1+0x20b8], R78 ;  /* 0x0020b84e01007387 */ /* 0x000fe80000100a00 */
[----:B------:R-:W-:Y:S04]  /*31640*/  STL.64 [R1+0x20f8], R76 ;  /* 0x0020f84c01007387 */ /* 0x000fe80000100a00 */
[----:B------:R-:W-:Y:S01]  /*31650*/  STL.64 [R1+0x2138], R74 ;  /* 0x0021384a01007387 */ /* 0x000fe20000100a00 */
[----:B--2---:R-:W-:-:S02]  /*31660*/  IMAD R3, R249, c[0x0][0x190], RZ ;  /* 0x00006400f9037a24 */ /* 0x004fc400078e02ff */
[----:B------:R-:W-:-:S03]  /*31670*/  IMAD.MOV.U32 R249, RZ, RZ, c[0x0][0x188] ;  /* 0x00006200fff97624 */ /* 0x000fc600078e00ff */
[----:B------:R-:W-:Y:S01]  /*31680*/  LEA R70, P6, R3, R2, 0x2 ;  /* 0x0000000203467211 */ /* 0x000fe200078c10ff */
[C---:B------:R-:W-:Y:S02]  /*31690*/  IMAD R64, R249.reuse, 0x1fc, RZ ;  /* 0x000001fcf9407824 */ /* 0x040fe400078e02ff */
[----:B------:R-:W-:Y:S01]  /*316a0*/  IMAD R2, R249, 0x7f, RZ ;  /* 0x0000007ff9027824 */ /* 0x000fe200078e02ff */
[----:B------:R-:W-:Y:S02]  /*316b0*/  LOP3.LUT R249, R252, 0x60, RZ, 0x3c, !PT ;  /* 0x00000060fcf97812 */ /* 0x000fe400078e3cff */
[----:B------:R-:W-:Y:S02]  /*316c0*/  LEA.HI.X.SX32 R71, R3, R0, 0x2, P6 ;  /* 0x0000000003477211 */ /* 0x000fe400030f16ff */
[----:B------:R-:W-:Y:S01]  /*316d0*/  IADD3 R64, P6, R64, R4, RZ ;  /* 0x0000000440407210 */ /* 0x000fe20007fde0ff */
[----:B------:R1:W-:Y:S03]  /*316e0*/  LDGSTS.E [R249+0x4e600], [R34.64], !P1 ;  /* 0x4e60000022f97fae */ /* 0x0003e6000c921846 */
[----:B------:R-:W-:Y:S01]  /*316f0*/  LEA.HI.X.SX32 R65, R2, R5, 0x2, P6 ;  /* 0x0000000502417211 */ /* 0x000fe200030f16ff */
[----:B------:R2:W-:Y:S04]  /*31700*/  LDGSTS.E [R249+0x4ee00], [R228.64], !P4 ;  /* 0x4ee00000e4f97fae */ /* 0x0005e8000e121846 */
[----:B------:R3:W-:Y:S04]  /*31710*/  LDGSTS.E [R249+0x4f600], [R36.64], !P0 ;  /* 0x4f60000024f97fae */ /* 0x0007e8000c121846 */
[----:B-1----:R-:W4:Y:S04]  /*31720*/  LDL.LU.64 R34, [R1+0x29c8] ;  /* 0x0029c80001227983 */ /* 0x002f280000300a00 */
[----:B------:R-:W-:Y:S04]  /*31730*/  STL.64 [R1+0x21a8], R70 ;  /* 0x0021a84601007387 */ /* 0x000fe80000100a00 */
[----:B------:R-:W-:Y:S04]  /*31740*/  STL.64 [R1+0x2178], R72 ;  /* 0x0021784801007387 */ /* 0x000fe80000100a00 */
[----:B--2---:R-:W2:Y:S04]  /*31750*/  LDL.LU.64 R228, [R1+0x29c0] ;  /* 0x0029c00001e47983 */ /* 0x004ea80000300a00 */
[----:B---3--:R-:W3:Y:S04]  /*31760*/  LDL.LU.64 R36, [R1+0x29b8] ;  /* 0x0029b80001247983 */ /* 0x008ee80000300a00 */
[----:B------:R1:W-:Y:S04]  /*31770*/  STL.64 [R1+0x4f0], R64 ;  /* 0x0004f04001007387 */ /* 0x0003e80000100a00 */
[----:B------:R1:W-:Y:S04]  /*31780*/  LDGSTS.E [R249+0x4fe00], [R64.64], !P5 ;  /* 0x4fe0000040f97fae */ /* 0x0003e8000e921846 */
[----:B------:R-:W2:Y:S04]  /*31790*/  LDL.64 R232, [R1+0x988] ;  /* 0x0009880001e87983 */ /* 0x000ea80000100a00 */
[----:B------:R-:W2:Y:S04]  /*317a0*/  LDL.64 R234, [R1+0x980] ;  /* 0x0009800001ea7983 */ /* 0x000ea80000100a00 */
[----:B------:R-:W2:Y:S04]  /*317b0*/  LDL.64 R2, [R1+0x978] ;  /* 0x0009780001027983 */ /* 0x000ea80000100a00 */
[----:B------:R-:W2:Y:S04]  /*317c0*/  LDL.64 R68, [R1+0x970] ;  /* 0x0009700001447983 */ /* 0x000ea80000100a00 */
[----:B-1----:R-:W2:Y:S04]  /*317d0*/  LDL.64 R64, [R1+0x968] ;  /* 0x0009680001407983 */ /* 0x002ea80000100a00 */
[----:B------:R-:W2:Y:S04]  /*317e0*/  LDL.64 R238, [R1+0xd58] ;  /* 0x000d580001ee7983 */ /* 0x000ea80000100a00 */
[----:B------:R-:W2:Y:S04]  /*317f0*/  LDL.64 R250, [R1+0xdc8] ;  /* 0x000dc80001fa7983 */ /* 0x000ea80000100a00 */
[----:B------:R-:W2:Y:S04]  /*31800*/  LDL.64 R66, [R1+0xef0] ;  /* 0x000ef00001427983 */ /* 0x000ea80000100a00 */
[----:B------:R-:W2:Y:S04]  /*31810*/  LDL.64 R208, [R1+0xf30] ;  /* 0x000f300001d07983 */ /* 0x000ea80000100a00 */
[----:B------:R-:W2:Y:S04]  /*31820*/  LDL.64 R210, [R1+0xf70] ;  /* 0x000f700001d27983 */ /* 0x000ea80000100a00 */
[----:B------:R-:W2:Y:S04]  /*31830*/  LDL.64 R236, [R1+0xfb0] ;  /* 0x000fb00001ec7983 */ /* 0x000ea80000100a00 */
[----:B------:R-:W2:Y:S04]  /*31840*/  LDL.64 R224, [R1+0xff0] ;  /* 0x000ff00001e07983 */ /* 0x000ea80000100a00 */
[----:B------:R-:W2:Y:S04]  /*31850*/  LDL.64 R226, [R1+0x1030] ;  /* 0x0010300001e27983 */ /* 0x000ea80000100a00 */
[----:B------:R1:W-:Y:S04]  /*31860*/  STL.64 [R1+0x2a18], R26 ;  /* 0x002a181a01007387 */ /* 0x0003e80000100a00 */
[----:B------:R-:W0:Y:S04]  /*31870*/  LDGDEPBAR ;  /* 0x00000000000079af */ /* 0x000e280000000000 */
[----:B-1----:R-:W2:Y:S04]  /*31880*/  LDL.64 R26, [R1+0xeb0] ;  /* 0x000eb000011a7983 */ /* 0x002ea80000100a00 */
[----:B------:R1:W-:Y:S04]  /*31890*/  STL.64 [R1+0x2a10], R24 ;  /* 0x002a101801007387 */ /* 0x0003e80000100a00 */
[----:B-1----:R-:W2:Y:S04]  /*318a0*/  LDL.64 R24, [R1+0xe70] ;  /* 0x000e700001187983 */ /* 0x002ea80000100a00 */
[----:B------:R1:W-:Y:S04]  /*318b0*/  STL.64 [R1+0x2a08], R22 ;  /* 0x002a081601007387 */ /* 0x0003e80000100a00 */
[----:B-1----:R-:W2:Y:S04]  /*318c0*/  LDL.64 R22, [R1+0xe30] ;  /* 0x000e300001167983 */ /* 0x002ea80000100a00 */
[----:B------:R1:W-:Y:S04]  /*318d0*/  STL.64 [R1+0x2a00], R20 ;  /* 0x002a001401007387 */ /* 0x0003e80000100a00 */
[----:B-1----:R-:W2:Y:S04]  /*318e0*/  LDL.64 R20, [R1+0x990] ;  /* 0x0009900001147983 */ /* 0x002ea80000100a00 */
[----:B------:R-:W-:Y:S04]  /*318f0*/  STL.64 [R1+0x29f8], R18 ;  /* 0x0029f81201007387 */ /* 0x000fe80000100a00 */
[----:B------:R-:W-:Y:S04]  /*31900*/  STL.64 [R1+0x29f0], R16 ;  /* 0x0029f01001007387 */ /* 0x000fe80000100a00 */
[----:B------:R-:W-:Y:S04]  /*31910*/  STL.64 [R1+0x29e8], R14 ;  /* 0x0029e80e01007387 */ /* 0x000fe80000100a00 */
[----:B------:R1:W-:Y:S04]  /*31920*/  STL.64 [R1+0x29e0], R12 ;  /* 0x0029e00c01007387 */ /* 0x0003e80000100a00 */
[----:B------:R1:W-:Y:S04]  /*31930*/  STL.64 [R1+0x29d8], R10 ;  /* 0x0029d80a01007387 */ /* 0x0003e80000100a00 */
[----:B------:R-:W-:Y:S04]  /*31940*/  STL.64 [R1+0x29d0], R8 ;  /* 0x0029d00801007387 */ /* 0x000fe80000100a00 */
[----:B------:R1:W-:Y:S04]  /*31950*/  STL.64 [R1+0x29c8], R6 ;  /* 0x0029c80601007387 */ /* 0x0003e80000100a00 */
[----:B------:R-:W-:Y:S04]  /*31960*/  STL.64 [R1+0x29c0], R70 ;  /* 0x0029c04601007387 */ /* 0x000fe80000100a00 */
[----:B------:R1:W-:Y:S04]  /*31970*/  STL.64 [R1+0x29b8], R4 ;  /* 0x0029b80401007387 */ /* 0x0003e80000100a00 */
[----:B-1----:R-:W3:Y:S04]  /*31980*/  LDL.64 R12, [R1+0x1230] ;  /* 0x00123000010c7983 */ /* 0x002ee80000100a00 */
[----:B------:R-:W3:Y:S04]  /*31990*/  LDL.64 R14, [R1+0x1270] ;  /* 0x00127000010e7983 */ /* 0x000ee80000100a00 */
[----:B------:R-:W3:Y:S04]  /*319a0*/  LDL.64 R16, [R1+0x1330] ;  /* 0x0013300001107983 */ /* 0x000ee80000100a00 */
[----:B------:R-:W3:Y:S04]  /*319b0*/  LDL.64 R18, [R1+0x1370] ;  /* 0x0013700001127983 */ /* 0x000ee80000100a00 */
[----:B------:R-:W3:Y:S04]  /*319c0*/  LDL R248, [R1+0x1b2c] ;  /* 0x001b2c0001f87983 */ /* 0x000ee80000100800 */
[----:B------:R-:W3:Y:S01]  /*319d0*/  LDL.64 R10, [R1+0x940] ;  /* 0x00094000010a7983 */ /* 0x000ee20000100a00 */
[----:B------:R-:W-:-:S03]  /*319e0*/  LOP3.LUT R0, R252, 0x10, RZ, 0x3c, !PT ;  /* 0x00000010fc007812 */ /* 0x000fc600078e3cff */
[----:B------:R-:W3:Y:S04]  /*319f0*/  LDL.64 R6, [R1+0x1078] ;  /* 0x0010780001067983 */ /* 0x000ee80000100a00 */
[----:B------:R-:W3:Y:S04]  /*31a00*/  LDL.64 R8, [R1+0x10b8] ;  /* 0x0010b80001087983 */ /* 0x000ee80000100a00 */
[----:B------:R-:W3:Y:S04]  /*31a10*/  LDL.64 R4, [R1+0xf40] ;  /* 0x000f400001047983 */ /* 0x000ee80000100a00 */
[----:B------:R-:W3:Y:S04]  /*31a20*/  LDL.64 R70, [R1+0xf80] ;  /* 0x000f800001467983 */ /* 0x000ee80000100a00 */
[----:B--2---:R1:W-:Y:S04]  /*31a30*/  LDGSTS.E [R252], [R20.64], P2 ;  /* 0x0000000014fc7fae */ /* 0x0043e80009121846 */
[----:B------:R2:W-:Y:S04]  /*31a40*/  LDGSTS.E [R252+0x1000], [R232.64], P2 ;  /* 0x01000000e8fc7fae */ /* 0x0005e80009121846 */
[----:B------:R1:W-:Y:S04]  /*31a50*/  LDGSTS.E [R252+0x2000], [R234.64], P2 ;  /* 0x02000000eafc7fae */ /* 0x0003e80009121846 */
[----:B------:R1:W-:Y:S04]  /*31a60*/  LDGSTS.E [R252+0x3000], [R2.64], P2 ;  /* 0x0300000002fc7fae */ /* 0x0003e80009121846 */
[----:B--2---:R-:W2:Y:S04]  /*31a70*/  LDL.64 R232, [R1+0x1070] ;  /* 0x0010700001e87983 */ /* 0x004ea80000100a00 */
[----:B------:R4:W-:Y:S04]  /*31a80*/  LDGSTS.E [R252+0x4000], [R68.64], P2 ;  /* 0x0400000044fc7fae */ /* 0x0009e80009121846 */
[----:B-1----:R-:W3:Y:S04]  /*31a90*/  LDL.64 R234, [R1+0x10b0] ;  /* 0x0010b00001ea7983 */ /* 0x002ee80000100a00 */
[----:B------:R1:W-:Y:S04]  /*31aa0*/  LDGSTS.E [R252+0x5000], [R64.64], P2 ;  /* 0x0500000040fc7fae */ /* 0x0003e80009121846 */
[----:B------:R1:W-:Y:S04]  /*31ab0*/  LDGSTS.E [R252+0x6000], [R238.64], P2 ;  /* 0x06000000eefc7fae */ /* 0x0003e80009121846 */
[----:B------:R-:W3:Y:S04]  /*31ac0*/  LDL.64 R2, [R1+0x10f0] ;  /* 0x0010f00001027983 */ /* 0x000ee80000100a00 */
[----:B----4-:R-:W4:Y:S04]  /*31ad0*/  LDL.64 R68, [R1+0x1170] ;  /* 0x0011700001447983 */ /* 0x010f280000100a00 */
[----:B-1----:R-:W4:Y:S04]  /*31ae0*/  LDL.64 R238, [R1+0x1130] ;  /* 0x0011300001ee7983 */ /* 0x002f280000100a00 */
[----:B------:R1:W-:Y:S04]  /*31af0*/  LDGSTS.E [R252+0x7000], [R250.64], P2 ;  /* 0x07000000fafc7fae */ /* 0x0003e80009121846 */
[----:B------:R-:W4:Y:S04]  /*31b00*/  LDL.64 R64, [R1+0x11b0] ;  /* 0x0011b00001407983 */ /* 0x000f280000100a00 */
[----:B------:R1:W-:Y:S04]  /*31b10*/  LDGSTS.E [R252+0x8000], [R22.64], P2 ;  /* 0x0800000016fc7fae */ /* 0x0003e80009121846 */
[----:B-1----:R-:W4:Y:S04]  /*31b20*/  LDL.64 R250, [R1+0x11f0] ;  /* 0x0011f00001fa7983 */ /* 0x002f280000100a00 */
[----:B------:R1:W-:Y:S04]  /*31b30*/  LDGSTS.E [R252+0x9000], [R24.64], P2 ;  /* 0x0900000018fc7fae */ /* 0x0003e80009121846 */
[----:B------:R1:W-:Y:S04]  /*31b40*/  LDGSTS.E [R252+0xa000], [R26.64], P2 ;  /* 0x0a0000001afc7fae */ /* 0x0003e80009121846 */
[----:B------:R1:W-:Y:S04]  /*31b50*/  LDGSTS.E [R252+0xb000], [R66.64], P2 ;  /* 0x0b00000042fc7fae */ /* 0x0003e80009121846 */
[----:B------:R1:W-:Y:S04]  /*31b60*/  LDGSTS.E [R252+0xc000], [R208.64], P2 ;  /* 0x0c000000d0fc7fae */ /* 0x0003e80009121846 */
[----:B------:R1:W-:Y:S04]  /*31b70*/  LDGSTS.E [R252+0xd000], [R210.64], P2 ;  /* 0x0d000000d2fc7fae */ /* 0x0003e80009121846 */
[----:B------:R1:W-:Y:S04]  /*31b80*/  LDGSTS.E [R252+0xe000], [R236.64], P2 ;  /* 0x0e000000ecfc7fae */ /* 0x0003e80009121846 */
[----:B------:R-:W4:Y:S04]  /*31b90*/  LDL.64 R20, [R1+0x13b0] ;  /* 0x0013b00001147983 */ /* 0x000f280000100a00 */
[----:B-1----:R-:W4:Y:S04]  /*31ba0*/  LDL.64 R210, [R1+0x12b0] ;  /* 0x0012b00001d27983 */ /* 0x002f280000100a00 */
[----:B------:R-:W4:Y:S04]  /*31bb0*/  LDL.64 R236, [R1+0x12f0] ;  /* 0x0012f00001ec7983 */ /* 0x000f280000100a00 */
[----:B------:R1:W-:Y:S04]  /*31bc0*/  LDGSTS.E [R252+0xf000], [R224.64], P2 ;  /* 0x0f000000e0fc7fae */ /* 0x0003e80009121846 */
[----:B------:R-:W4:Y:S04]  /*31bd0*/  LDL.64 R22, [R1+0x1e80] ;  /* 0x001e800001167983 */ /* 0x000f280000100a00 */
[----:B------:R1:W-:Y:S04]  /*31be0*/  LDGSTS.E [R252+0x10000], [R226.64], P2 ;  /* 0x10000000e2fc7fae */ /* 0x0003e80009121846 */
[----:B-1----:R-:W4:Y:S04]  /*31bf0*/  LDL.64 R224, [R1+0x1ec0] ;  /* 0x001ec00001e07983 */ /* 0x002f280000100a00 */
[----:B------:R-:W4:Y:S04]  /*31c00*/  LDL.64 R66, [R1+0x1f40] ;  /* 0x001f400001427983 */ /* 0x000f280000100a00 */
[----:B------:R-:W4:Y:S04]  /*31c10*/  LDL.64 R226, [R1+0x1f00] ;  /* 0x001f000001e27983 */ /* 0x000f280000100a00 */
[----:B------:R-:W4:Y:S04]  /*31c20*/  LDL.64 R208, [R1+0x1f80] ;  /* 0x001f800001d07983 */ /* 0x000f280000100a00 */
[----:B------:R-:W4:Y:S04]  /*31c30*/  LDL.64 R24, [R1+0x2080] ;  /* 0x0020800001187983 */ /* 0x000f280000100a00 */
[----:B------:R-:W4:Y:S04]  /*31c40*/  LDL.64 R26, [R1+0x20c0] ;  /* 0x0020c000011a7983 */ /* 0x000f280000100a00 */
[----:B--2---:R1:W-:Y:S04]  /*31c50*/  LDGSTS.E [R252+0x11000], [R232.64], P2 ;  /* 0x11000000e8fc7fae */ /* 0x0043e80009121846 */
[----:B---3--:R2:W-:Y:S04]  /*31c60*/  LDGSTS.E [R252+0x12000], [R234.64], P2 ;  /* 0x12000000eafc7fae */ /* 0x0085e80009121846 */
[----:B-1----:R-:W3:Y:S04]  /*31c70*/  LDL.64 R232, [R1+0x1fc0] ;  /* 0x001fc00001e87983 */ /* 0x002ee80000100a00 */
[----:B------:R1:W-:Y:S04]  /*31c80*/  LDGSTS.E [R252+0x13000], [R2.64], P2 ;  /* 0x1300000002fc7fae */ /* 0x0003e80009121846 */
[----:B--2---:R-:W2:Y:S04]  /*31c90*/  LDL.64 R234, [R1+0x2000] ;  /* 0x0020000001ea7983 */ /* 0x004ea80000100a00 */
[----:B----4-:R4:W-:Y:S04]  /*31ca0*/  LDGSTS.E [R252+0x14000], [R238.64], P2 ;  /* 0x14000000eefc7fae */ /* 0x0109e80009121846 */
[----:B------:R1:W-:Y:S04]  /*31cb0*/  LDGSTS.E [R252+0x15000], [R68.64], P2 ;  /* 0x1500000044fc7fae */ /* 0x0003e80009121846 */
[----:B------:R1:W-:Y:S04]  /*31cc0*/  LDGSTS.E [R252+0x16000], [R64.64], P2 ;  /* 0x1600000040fc7fae */ /* 0x0003e80009121846 */
[----:B----4-:R-:W4:Y:S04]  /*31cd0*/  LDL.64 R238, [R1+0x2040] ;  /* 0x0020400001ee7983 */ /* 0x010f280000100a00 */
[----:B------:R1:W-:Y:S04]  /*31ce0*/  LDGSTS.E [R252+0x17000], [R250.64], P2 ;  /* 0x17000000fafc7fae */ /* 0x0003e80009121846 */
[----:B-1----:R-:W4:Y:S04]  /*31cf0*/  LDL.64 R2, [R1+0x2100] ;  /* 0x0021000001027983 */ /* 0x002f280000100a00 */
[----:B------:R1:W-:Y:S04]  /*31d00*/  LDGSTS.E [R252+0x18000], [R12.64], P2 ;  /* 0x180000000cfc7fae */ /* 0x0003e80009121846 */
[----:B------:R-:W4:Y:S04]  /*31d10*/  LDL R250, [R1+0x1c50] ;  /* 0x001c500001fa7983 */ /* 0x000f280000100800 */
[----:B------:R-:W4:Y:S04]  /*31d20*/  LDL R251, [R1+0x1c74] ;  /* 0x001c740001fb7983 */ /* 0x000f280000100800 */
[----:B------:R-:W4:Y:S04]  /*31d30*/  LDL.64 R68, [R1+0x2140] ;  /* 0x0021400001447983 */ /* 0x000f280000100a00 */
[----:B------:R1:W-:Y:S04]  /*31d40*/  LDGSTS.E [R252+0x19000], [R14.64], P2 ;  /* 0x190000000efc7fae */ /* 0x0003e80009121846 */
[----:B------:R-:W4:Y:S04]  /*31d50*/  LDL.64 R64, [R1+0x2180] ;  /* 0x0021800001407983 */ /* 0x000f280000100a00 */
[----:B------:R1:W-:Y:S04]  /*31d60*/  LDGSTS.E [R252+0x1a000], [R210.64], P2 ;  /* 0x1a000000d2fc7fae */ /* 0x0003e80009121846 */
[----:B------:R1:W-:Y:S04]  /*31d70*/  LDGSTS.E [R252+0x1b000], [R236.64], P2 ;  /* 0x1b000000ecfc7fae */ /* 0x0003e80009121846 */
[----:B------:R1:W-:Y:S04]  /*31d80*/  LDGSTS.E [R252+0x1c000], [R16.64], P2 ;  /* 0x1c00000010fc7fae */ /* 0x0003e80009121846 */
[----:B-1----:R-:W4:Y:S04]  /*31d90*/  LDL R210, [R1+0x1be8] ;  /* 0x001be80001d27983 */ /* 0x002f280000100800 */
[----:B------:R-:W4:Y:S04]  /*31da0*/  LDL R236, [R1+0x1c04] ;  /* 0x001c040001ec7983 */ /* 0x000f280000100800 */
[----:B------:R1:W-:Y:S04]  /*31db0*/  LDGSTS.E [R252+0x1d000], [R18.64], P2 ;  /* 0x1d00000012fc7fae */ /* 0x0003e80009121846 */
[----:B------:R1:W-:Y:S04]  /*31dc0*/  LDGSTS.E [R252+0x1e000], [R20.64], P2 ;  /* 0x1e00000014fc7fae */ /* 0x0003e80009121846 */
[----:B------:R1:W-:Y:S04]  /*31dd0*/  LDGSTS.E [R252+0x1f000], [R22.64], P2 ;  /* 0x1f00000016fc7fae */ /* 0x0003e80009121846 */
[----:B------:R1:W-:Y:S04]  /*31de0*/  LDGSTS.E [R252+0x20000], [R224.64], P2 ;  /* 0x20000000e0fc7fae */ /* 0x0003e80009121846 */
[----:B------:R1:W-:Y:S04]  /*31df0*/  LDGSTS.E [R252+0x21000], [R226.64], P2 ;  /* 0x21000000e2fc7fae */ /* 0x0003e80009121846 */
[----:B------:R1:W-:Y:S04]  /*31e00*/  LDGSTS.E [R252+0x22000], [R66.64], P2 ;  /* 0x2200000042fc7fae */ /* 0x0003e80009121846 */
[----:B-1----:R-:W4:Y:S04]  /*31e10*/  LDL R224, [R1+0x1b78] ;  /* 0x001b780001e07983 */ /* 0x002f280000100800 */
[----:B------:R-:W4:Y:S04]  /*31e20*/  LDL R226, [R1+0x1b9c] ;  /* 0x001b9c0001e27983 */ /* 0x000f280000100800 */
[----:B------:R-:W4:Y:S04]  /*31e30*/  LDL R67, [R1+0x1b10] ;  /* 0x001b100001437983 */ /* 0x000f280000100800 */
[----:B------:R1:W-:Y:S04]  /*31e40*/  LDGSTS.E [R252+0x23000], [R208.64], P2 ;  /* 0x23000000d0fc7fae */ /* 0x0003e80009121846 */
[----:B------:R-:W4:Y:S04]  /*31e50*/  LDL.64 R12, [R1+0x938] ;  /* 0x00093800010c7983 */ /* 0x000f280000100a00 */
[----:B------:R-:W4:Y:S04]  /*31e60*/  LDL.64 R14, [R1+0x930] ;  /* 0x00093000010e7983 */ /* 0x000f280000100a00 */
[----:B-1----:R-:W4:Y:S04]  /*31e70*/  LDL.64 R208, [R1+0x960] ;  /* 0x0009600001d07983 */ /* 0x002f280000100a00 */
[----:B------:R-:W4:Y:S04]  /*31e80*/  LDL.64 R16, [R1+0x920] ;  /* 0x0009200001107983 */ /* 0x000f280000100a00 */
[----:B------:R-:W4:Y:S04]  /*31e90*/  LDL.64 R18, [R1+0x668] ;  /* 0x0006680001127983 */ /* 0x000f280000100a00 */
[----:B------:R-:W4:Y:S04]  /*31ea0*/  LDL.64 R20, [R1+0x660] ;  /* 0x0006600001147983 */ /* 0x000f280000100a00 */
[----:B------:R-:W4:Y:S04]  /*31eb0*/  LDL.64 R22, [R1+0x600] ;  /* 0x0006000001167983 */ /* 0x000f280000100a00 */
[----:B---3--:R1:W-:Y:S04]  /*31ec0*/  LDGSTS.E [R252+0x24000], [R232.64], P2 ;  /* 0x24000000e8fc7fae */ /* 0x0083e80009121846 */
[----:B--2---:R2:W-:Y:S04]  /*31ed0*/  LDGSTS.E [R252+0x25000], [R234.64], P2 ;  /* 0x25000000eafc7fae */ /* 0x0045e80009121846 */
[----:B-1----:R-:W3:Y:S04]  /*31ee0*/  LDL.64 R232, [R1+0x958] ;  /* 0x0009580001e87983 */ /* 0x002ee80000100a00 */
[----:B--2---:R-:W2:Y:S04]  /*31ef0*/  LDL.64 R234, [R1+0x950] ;  /* 0x0009500001ea7983 */ /* 0x004ea80000100a00 */
[----:B----4-:R1:W-:Y:S04]  /*31f00*/  LDGSTS.E [R252+0x26000], [R238.64], P2 ;  /* 0x26000000eefc7fae */ /* 0x0103e80009121846 */
[----:B------:R4:W-:Y:S04]  /*31f10*/  LDGSTS.E [R252+0x27000], [R24.64], P2 ;  /* 0x2700000018fc7fae */ /* 0x0009e80009121846 */
[----:B------:R1:W-:Y:S04]  /*31f20*/  LDGSTS.E [R252+0x28000], [R26.64], P2 ;  /* 0x280000001afc7fae */ /* 0x0003e80009121846 */
[----:B-1----:R-:W2:Y:S04]  /*31f30*/  LDL.64 R238, [R1+0x948] ;  /* 0x0009480001ee7983 */ /* 0x002ea80000100a00 */
[----:B------:R1:W-:Y:S04]  /*31f40*/  LDGSTS.E [R252+0x29000], [R2.64], P2 ;  /* 0x2900000002fc7fae */ /* 0x0003e80009121846 */
[----:B------:R-:W2:Y:S04]  /*31f50*/  LDL.64 R26, [R1+0x638] ;  /* 0x00063800011a7983 */ /* 0x000ea80000100a00 */
[----:B------:R4:W-:Y:S01]  /*31f60*/  LDGSTS.E [R252+0x2a000], [R68.64], P2 ;  /* 0x2a00000044fc7fae */ /* 0x0009e20009121846 */
[----:B-1----:R-:W-:-:S03]  /*31f70*/  IMAD.MOV.U32 R2, RZ, RZ, R251 ;  /* 0x000000ffff027224 */ /* 0x002fc600078e00fb */
[----:B----4-:R-:W4:Y:S01]  /*31f80*/  LDL.64 R24, [R1+0x5f8] ;  /* 0x0005f80001187983 */ /* 0x010f220000100a00 */
[----:B------:R-:W-:-:S03]  /*31f90*/  IMAD.MOV.U32 R3, RZ, RZ, R250 ;  /* 0x000000ffff037224 */ /* 0x000fc600078e00fa */
[----:B------:R-:W4:Y:S04]  /*31fa0*/  LDL.64 R250, [R1+0x928] ;  /* 0x0009280001fa7983 */ /* 0x000f280000100a00 */
[----:B------:R1:W-:Y:S04]  /*31fb0*/  LDGSTS.E [R252+0x2b000], [R64.64], P2 ;  /* 0x2b00000040fc7fae */ /* 0x0003e80009121846 */
[----:B------:R1:W-:Y:S04]  /*31fc0*/  LDGSTS.E [R252+0x2c000], [R2.64], P2 ;  /* 0x2c00000002fc7fae */ /* 0x0003e80009121846 */
[----:B------:R-:W4:Y:S04]  /*31fd0*/  LDL.64 R68, [R1+0x630] ;  /* 0x0006300001447983 */ /* 0x000f280000100a00 */
[----:B-1----:R-:W4:Y:S01]  /*31fe0*/  LDL.64 R64, [R1+0x620] ;  /* 0x0006200001407983 */ /* 0x002f220000100a00 */
[----:B------:R-:W-:-:S03]  /*31ff0*/  IMAD.MOV.U32 R2, RZ, RZ, R236 ;  /* 0x000000ffff027224 */ /* 0x000fc600078e00ec */
[----:B------:R-:W4:Y:S01]  /*32000*/  LDL.64 R236, [R1+0x628] ;  /* 0x0006280001ec7983 */ /* 0x000f220000100a00 */
[----:B------:R-:W-:-:S03]  /*32010*/  IMAD.MOV.U32 R3, RZ, RZ, R210 ;  /* 0x000000ffff037224 */ /* 0x000fc600078e00d2 */
[----:B------:R-:W4:Y:S04]  /*32020*/  LDL.64 R210, [R1+0x618] ;  /* 0x0006180001d27983 */ /* 0x000f280000100a00 */
[----:B------:R1:W-:Y:S02]  /*32030*/  LDGSTS.E [R252+0x2d000], [R2.64], P2 ;  /* 0x2d00000002fc7fae */ /* 0x0003e40009121846 */
[----:B-1----:R-:W-:Y:S02]  /*32040*/  IMAD.MOV.U32 R3, RZ, RZ, R224 ;  /* 0x000000ffff037224 */ /* 0x002fe400078e00e0 */
[----:B------:R-:W4:Y:S01]  /*32050*/  LDL.64 R224, [R1+0x610] ;  /* 0x0006100001e07983 */ /* 0x000f220000100a00 */
[----:B------:R-:W-:-:S03]  /*32060*/  IMAD.MOV.U32 R2, RZ, RZ, R226 ;  /* 0x000000ffff027224 */ /* 0x000fc600078e00e2 */
[----:B------:R-:W4:Y:S04]  /*32070*/  LDL.64 R226, [R1+0x608] ;  /* 0x0006080001e27983 */ /* 0x000f280000100a00 */
[----:B------:R1:W-:Y:S02]  /*32080*/  LDGSTS.E [R252+0x2e000], [R2.64], P2 ;  /* 0x2e00000002fc7fae */ /* 0x0003e40009121846 */
[----:B-1----:R-:W-:Y:S02]  /*32090*/  IMAD.MOV.U32 R2, RZ, RZ, R248 ;  /* 0x000000ffff027224 */ /* 0x002fe400078e00f8 */
[----:B------:R-:W-:Y:S01]  /*320a0*/  IMAD.MOV.U32 R3, RZ, RZ, R67 ;  /* 0x000000ffff037224 */ /* 0x000fe200078e0043 */
[----:B------:R-:W4:Y:S04]  /*320b0*/  LDL R248, [R1+0x1b24] ;  /* 0x001b240001f87983 */ /* 0x000f280000100800 */
[----:B------:R1:W-:Y:S04]  /*320c0*/  LDGSTS.E [R252+0x2f000], [R2.64], P2 ;  /* 0x2f00000002fc7fae */ /* 0x0003e80009121846 */
[----:B------:R1:W-:Y:S04]  /*320d0*/  LDGSTS.E [R252+0x30000], [R208.64], P2 ;  /* 0x30000000d0fc7fae */ /* 0x0003e80009121846 */
[----:B------:R-:W4:Y:S04]  /*320e0*/  LDL.64 R66, [R1+0x5f0] ;  /* 0x0005f00001427983 */ /* 0x000f280000100a00 */
[----:B-1----:R-:W4:Y:S04]  /*320f0*/  LDL.64 R208, [R1+0x5e8] ;  /* 0x0005e80001d07983 */ /* 0x002f280000100a00 */
[----:B---3--:R1:W-:Y:S04]  /*32100*/  LDGSTS.E [R252+0x31000], [R232.64], P2 ;  /* 0x31000000e8fc7fae */ /* 0x0083e80009121846 */
[----:B--2---:R2:W-:Y:S04]  /*32110*/  LDGSTS.E [R252+0x32000], [R234.64], P2 ;  /* 0x32000000eafc7fae */ /* 0x0045e80009121846 */
[----:B-1----:R-:W3:Y:S04]  /*32120*/  LDL.64 R232, [R1+0xd68] ;  /* 0x000d680001e87983 */ /* 0x002ee80000100a00 */
[----:B--2---:R-:W2:Y:S04]  /*32130*/  LDL.64 R234, [R1+0xdd8] ;  /* 0x000dd80001ea7983 */ /* 0x004ea80000100a00 */
[----:B------:R1:W-:Y:S04]  /*32140*/  LDGSTS.E [R252+0x33000], [R238.64], P2 ;  /* 0x33000000eefc7fae */ /* 0x0003e80009121846 */
[----:B------:R1:W-:Y:S04]  /*32150*/  LDGSTS.E [R252+0x34000], [R10.64], P2 ;  /* 0x340000000afc7fae */ /* 0x0003e80009121846 */
[----:B------:R4:W-:Y:S04]  /*32160*/  LDGSTS.E [R252+0x35000], [R12.64], P2 ;  /* 0x350000000cfc7fae */ /* 0x0009e80009121846 */
[----:B-1----:R-:W2:Y:S04]  /*32170*/  LDL.64 R238, [R1+0xe38] ;  /* 0x000e380001ee7983 */ /* 0x002ea80000100a00 */
[----:B------:R1:W-:Y:S04]  /*32180*/  LDGSTS.E [R252+0x36000], [R14.64], P2 ;  /* 0x360000000efc7fae */ /* 0x0003e80009121846 */
[----:B------:R-:W2:Y:S04]  /*32190*/  LDL.64 R10, [R1+0x10f8] ;  /* 0x0010f800010a7983 */ /* 0x000ea80000100a00 */
[----:B----4-:R4:W-:Y:S04]  /*321a0*/  LDGSTS.E [R252+0x37000], [R250.64], P2 ;  /* 0x37000000fafc7fae */ /* 0x0109e80009121846 */
[----:B------:R1:W-:Y:S04]  /*321b0*/  LDGSTS.E [R252+0x38000], [R16.64], P2 ;  /* 0x3800000010fc7fae */ /* 0x0003e80009121846 */
[----:B------:R1:W-:Y:S04]  /*321c0*/  LDGSTS.E [R252+0x39000], [R18.64], P2 ;  /* 0x3900000012fc7fae */ /* 0x0003e80009121846 */
[----:B----4-:R-:W4:Y:S04]  /*321d0*/  LDL.64 R250, [R1+0xe78] ;  /* 0x000e780001fa7983 */ /* 0x010f280000100a00 */
[----:B------:R1:W-:Y:S04]  /*321e0*/  LDGSTS.E [R252+0x3a000], [R20.64], P2 ;  /* 0x3a00000014fc7fae */ /* 0x0003e80009121846 */
[----:B------:R1:W-:Y:S04]  /*321f0*/  LDGSTS.E [R252+0x3b000], [R26.64], P2 ;  /* 0x3b0000001afc7fae */ /* 0x0003e80009121846 */
[----:B------:R1:W-:Y:S04]  /*32200*/  LDGSTS.E [R252+0x3c000], [R68.64], P2 ;  /* 0x3c00000044fc7fae */ /* 0x0003e80009121846 */
[----:B------:R1:W-:Y:S04]  /*32210*/  LDGSTS.E [R252+0x3d000], [R236.64], P2 ;  /* 0x3d000000ecfc7fae */ /* 0x0003e80009121846 */
[----:B------:R1:W-:Y:S04]  /*32220*/  LDGSTS.E [R252+0x3e000], [R64.64], P2 ;  /* 0x3e00000040fc7fae */ /* 0x0003e80009121846 */
[----:B------:R1:W-:Y:S04]  /*32230*/  LDGSTS.E [R252+0x3f000], [R210.64], P2 ;  /* 0x3f000000d2fc7fae */ /* 0x0003e80009121846 */
[----:B-1----:R-:W4:Y:S04]  /*32240*/  LDL.64 R236, [R1+0xeb8] ;  /* 0x000eb80001ec7983 */ /* 0x002f280000100a00 */
[----:B------:R-:W4:Y:S04]  /*32250*/  LDL.64 R26, [R1+0xef8] ;  /* 0x000ef800011a7983 */ /* 0x000f280000100a00 */
[----:B------:R1:W-:Y:S04]  /*32260*/  LDGSTS.E [R0+0x200], [R224.64], P2 ;  /* 0x00200000e0007fae */ /* 0x0003e80009121846 */
[----:B------:R1:W-:Y:S04]  /*32270*/  LDGSTS.E [R0+0x1200], [R226.64], P2 ;  /* 0x01200000e2007fae */ /* 0x0003e80009121846 */
[----:B------:R-:W4:Y:S04]  /*32280*/  LDL.64 R68, [R1+0xf38] ;  /* 0x000f380001447983 */ /* 0x000f280000100a00 */
[----:B------:R-:W4:Y:S04]  /*32290*/  LDL.64 R64, [R1+0xf78] ;  /* 0x000f780001407983 */ /* 0x000f280000100a00 */
[----:B------:R1:W-:Y:S04]  /*322a0*/  LDGSTS.E [R0+0x2200], [R22.64], P2 ;  /* 0x0220000016007fae */ /* 0x0003e80009121846 */
[----:B------:R-:W4:Y:S04]  /*322b0*/  LDL.64 R210, [R1+0xfb8] ;  /* 0x000fb80001d27983 */ /* 0x000f280000100a00 */
[----:B------:R1:W-:Y:S04]  /*322c0*/  LDGSTS.E [R0+0x3200], [R24.64], P2 ;  /* 0x0320000018007fae */ /* 0x0003e80009121846 */
[----:B-1----:R-:W4:Y:S04]  /*322d0*/  LDL.64 R224, [R1+0xff8] ;  /* 0x000ff80001e07983 */ /* 0x002f280000100a00 */
[----:B------:R-:W4:Y:S04]  /*322e0*/  LDL.64 R226, [R1+0x1038] ;  /* 0x0010380001e27983 */ /* 0x000f280000100a00 */
[----:B------:R1:W-:Y:S04]  /*322f0*/  LDGSTS.E [R0+0x4200], [R66.64], P2 ;  /* 0x0420000042007fae */ /* 0x0003e80009121846 */
[----:B------:R-:W4:Y:S04]  /*32300*/  LDL.64 R12, [R1+0x1178] ;  /* 0x00117800010c7983 */ /* 0x000f280000100a00 */
[----:B------:R1:W-:Y:S04]  /*32310*/  LDGSTS.E [R0+0x5200], [R208.64], P2 ;  /* 0x05200000d0007fae */ /* 0x0003e80009121846 */
[----:B------:R-:W4:Y:S04]  /*32320*/  LDL.64 R14, [R1+0x11b8] ;  /* 0x0011b800010e7983 */ /* 0x000f280000100a00 */
[----:B------:R-:W4:Y:S04]  /*32330*/  LDL.64 R16, [R1+0x11f8] ;  /* 0x0011f80001107983 */ /* 0x000f280000100a00 */
[----:B------:R-:W4:Y:S04]  /*32340*/  LDL.64 R18, [R1+0x1238] ;  /* 0x0012380001127983 */ /* 0x000f280000100a00 */
[----:B------:R-:W4:Y:S04]  /*32350*/  LDL.64 R20, [R1+0x1278] ;  /* 0x0012780001147983 */ /* 0x000f280000100a00 */
[----:B------:R-:W4:Y:S04]  /*32360*/  LDL.64 R22, [R1+0x12b8] ;  /* 0x0012b80001167983 */ /* 0x000f280000100a00 */
[----:B-1----:R-:W4:Y:S04]  /*32370*/  LDL.64 R66, [R1+0x1338] ;  /* 0x0013380001427983 */ /* 0x002f280000100a00 */
[----:B------:R-:W4:Y:S04]  /*32380*/  LDL.64 R208, [R1+0x1378] ;  /* 0x0013780001d07983 */ /* 0x000f280000100a00 */
[----:B------:R-:W4:Y:S04]  /*32390*/  LDL.64 R24, [R1+0x1f08] ;  /* 0x001f080001187983 */ /* 0x000f280000100a00 */
[----:B---3--:R1:W-:Y:S04]  /*323a0*/  LDGSTS.E [R0+0x6200], [R232.64], P2 ;  /* 0x06200000e8007fae */ /* 0x0083e80009121846 */
[----:B--2---:R2:W-:Y:S04]  /*323b0*/  LDGSTS.E [R0+0x7200], [R234.64], P2 ;  /* 0x07200000ea007fae */ /* 0x0045e80009121846 */
[----:B-1----:R-:W2:Y:S04]  /*323c0*/  LDL.64 R232, [R1+0x13b8] ;  /* 0x0013b80001e87983 */ /* 0x002ea80000100a00 */
[----:B--2---:R-:W2:Y:S04]  /*323d0*/  LDL.64 R234, [R1+0x1e88] ;  /* 0x001e880001ea7983 */ /* 0x004ea80000100a00 */
[----:B------:R1:W-:Y:S04]  /*323e0*/  LDGSTS.E [R0+0x8200], [R238.64], P2 ;  /* 0x08200000ee007fae */ /* 0x0003e80009121846 */
[----:B-1----:R-:W2:Y:S04]  /*323f0*/  LDL.64 R238, [R1+0x1138] ;  /* 0x0011380001ee7983 */ /* 0x002ea80000100a00 */
[----:B----4-:R1:W-:Y:S04]  /*32400*/  LDGSTS.E [R0+0x9200], [R250.64], P2 ;  /* 0x09200000fa007fae */ /* 0x0103e80009121846 */
[----:B-1----:R-:W4:Y:S04]  /*32410*/  LDL.64 R250, [R1+0x12f8] ;  /* 0x0012f80001fa7983 */ /* 0x002f280000100a00 */
[----:B------:R1:W-:Y:S04]  /*32420*/  LDGSTS.E [R0+0xa200], [R236.64], P2 ;  /* 0x0a200000ec007fae */ /* 0x0003e80009121846 */
[----:B------:R1:W-:Y:S04]  /*32430*/  LDGSTS.E [R0+0xb200], [R26.64], P2 ;  /* 0x0b2000001a007fae */ /* 0x0003e80009121846 */
[----:B-1----:R-:W2:Y:S04]  /*32440*/  LDL.64 R236, [R1+0x1ec8] ;  /* 0x001ec80001ec7983 */ /* 0x002ea80000100a00 */
[----:B------:R1:W-:Y:S04]  /*32450*/  LDGSTS.E [R0+0xc200], [R68.64], P2 ;  /* 0x0c20000044007fae */ /* 0x0003e80009121846 */
[----:B------:R1:W-:Y:S04]  /*32460*/  LDGSTS.E [R0+0xd200], [R64.64], P2 ;  /* 0x0d20000040007fae */ /* 0x0003e80009121846 */
[----:B------:R-:W2:Y:S04]  /*32470*/  LDL.64 R26, [R1+0x1f48] ;  /* 0x001f4800011a7983 */ /* 0x000ea80000100a00 */
[----:B------:R1:W-:Y:S04]  /*32480*/  LDGSTS.E [R0+0xe200], [R210.64], P2 ;  /* 0x0e200000d2007fae */ /* 0x0003e80009121846 */
[----:B-1----:R-:W2:Y:S04]  /*32490*/  LDL.64 R68, [R1+0x1f88] ;  /* 0x001f880001447983 */ /* 0x002ea80000100a00 */
[----:B------:R1:W-:Y:S04]  /*324a0*/  LDGSTS.E [R0+0xf200], [R224.64], P2 ;  /* 0x0f200000e0007fae */ /* 0x0003e80009121846 */
[----:B------:R1:W-:Y:S04]  /*324b0*/  LDGSTS.E [R0+0x10200], [R226.64], P2 ;  /* 0x10200000e2007fae */ /* 0x0003e80009121846 */
[----:B------:R1:W-:Y:S04]  /*324c0*/  LDGSTS.E [R0+0x11200], [R6.64], P2 ;  /* 0x1120000006007fae */ /* 0x0003e80009121846 */
[----:B------:R1:W-:Y:S04]  /*324d0*/  LDGSTS.E [R0+0x12200], [R8.64], P2 ;  /* 0x1220000008007fae */ /* 0x0003e80009121846 */
[----:B------:R-:W2:Y:S04]  /*324e0*/  LDL.64 R64, [R1+0x1fc8] ;  /* 0x001fc80001407983 */ /* 0x000ea80000100a00 */
[----:B------:R1:W-:Y:S04]  /*324f0*/  LDGSTS.E [R0+0x13200], [R10.64], P2 ;  /* 0x132000000a007fae */ /* 0x0003e80009121846 */
[----:B------:R-:W2:Y:S04]  /*32500*/  LDL.64 R210, [R1+0x2008] ;  /* 0x0020080001d27983 */ /* 0x000ea80000100a00 */
[----:B-1----:R-:W2:Y:S04]  /*32510*/  LDL.64 R224, [R1+0x2048] ;  /* 0x0020480001e07983 */ /* 0x002ea80000100a00 */
[----:B------:R-:W2:Y:S04]  /*32520*/  LDL.64 R226, [R1+0x2088] ;  /* 0x0020880001e27983 */ /* 0x000ea80000100a00 */
[----:B------:R-:W2:Y:S04]  /*32530*/  LDL R9, [R1+0x1b68] ;  /* 0x001b680001097983 */ /* 0x000ea80000100800 */
[----:B------:R-:W2:Y:S04]  /*32540*/  LDL R10, [R1+0x1b8c] ;  /* 0x001b8c00010a7983 */ /* 0x000ea80000100800 */
[----:B------:R-:W2:Y:S04]  /*32550*/  LDL R11, [R1+0x1b08] ;  /* 0x001b0800010b7983 */ /* 0x000ea80000100800 */
[----:B------:R-:W2:Y:S04]  /*32560*/  LDL.64 R6, [R1+0xfc0] ;  /* 0x000fc00001067983 */ /* 0x000ea80000100a00 */
[----:B--2---:R1:W-:Y:S04]  /*32570*/  LDGSTS.E [R0+0x14200], [R238.64], P2 ;  /* 0x14200000ee007fae */ /* 0x0043e80009121846 */
[----:B------:R2:W-:Y:S04]  /*32580*/  LDGSTS.E [R0+0x15200], [R12.64], P2 ;  /* 0x152000000c007fae */ /* 0x0005e80009121846 */
[----:B------:R2:W-:Y:S04]  /*32590*/  LDGSTS.E [R0+0x16200], [R14.64], P2 ;  /* 0x162000000e007fae */ /* 0x0005e80009121846 */
[----:B-1----:R-:W3:Y:S04]  /*325a0*/  LDL.64 R238, [R1+0x20c8] ;  /* 0x0020c80001ee7983 */ /* 0x002ee80000100a00 */
[----:B------:R1:W-:Y:S04]  /*325b0*/  LDGSTS.E [R0+0x17200], [R16.64], P2 ;  /* 0x1720000010007fae */ /* 0x0003e80009121846 */
[----:B------:R1:W-:Y:S04]  /*325c0*/  LDGSTS.E [R0+0x18200], [R18.64], P2 ;  /* 0x1820000012007fae */ /* 0x0003e80009121846 */
[----:B------:R1:W-:Y:S04]  /*325d0*/  LDGSTS.E [R0+0x19200], [R20.64], P2 ;  /* 0x1920000014007fae */ /* 0x0003e80009121846 */
[----:B------:R1:W-:Y:S04]  /*325e0*/  LDGSTS.E [R0+0x1a200], [R22.64], P2 ;  /* 0x1a20000016007fae */ /* 0x0003e80009121846 */
[----:B----4-:R4:W-:Y:S04]  /*325f0*/  LDGSTS.E [R0+0x1b200], [R250.64], P2 ;  /* 0x1b200000fa007fae */ /* 0x0109e80009121846 */
[----:B------:R1:W-:Y:S04]  /*32600*/  LDGSTS.E [R0+0x1c200], [R66.64], P2 ;  /* 0x1c20000042007fae */ /* 0x0003e80009121846 */
[----:B------:R1:W-:Y:S04]  /*32610*/  LDGSTS.E [R0+0x1d200], [R208.64], P2 ;  /* 0x1d200000d0007fae */ /* 0x0003e80009121846 */
[----:B----4-:R-:W4:Y:S04]  /*32620*/  LDL.64 R250, [R1+0x2108] ;  /* 0x0021080001fa7983 */ /* 0x010f280000100a00 */
[----:B--2---:R2:W-:Y:S04]  /*32630*/  LDGSTS.E [R0+0x1e200], [R232.64], P2 ;  /* 0x1e200000e8007fae */ /* 0x0045e80009121846 */
[----:B------:R2:W-:Y:S04]  /*32640*/  LDGSTS.E [R0+0x1f200], [R234.64], P2 ;  /* 0x1f200000ea007fae */ /* 0x0005e80009121846 */
[----:B------:R2:W-:Y:S04]  /*32650*/  LDGSTS.E [R0+0x20200], [R236.64], P2 ;  /* 0x20200000ec007fae */ /* 0x0005e80009121846 */
[----:B-1----:R-:W4:Y:S04]  /*32660*/  LDL R208, [R1+0x1c64] ;  /* 0x001c640001d07983 */ /* 0x002f280000100800 */
[----:B--2---:R-:W2:Y:S04]  /*32670*/  LDL.64 R232, [R1+0x2148] ;  /* 0x0021480001e87983 */ /* 0x004ea80000100a00 */
[----:B------:R-:W2:Y:S04]  /*32680*/  LDL R237, [R1+0x1c48] ;  /* 0x001c480001ed7983 */ /* 0x000ea80000100800 */
[----:B------:R-:W2:Y:S04]  /*32690*/  LDL.64 R66, [R1+0x2188] ;  /* 0x0021880001427983 */ /* 0x000ea80000100a00 */
[----:B------:R-:W2:Y:S04]  /*326a0*/  LDL R234, [R1+0x1bd8] ;  /* 0x001bd80001ea7983 */ /* 0x000ea80000100800 */
[----:B------:R-:W2:Y:S04]  /*326b0*/  LDL R236, [R1+0x1bf8] ;  /* 0x001bf80001ec7983 */ /* 0x000ea80000100800 */
[----:B------:R1:W-:Y:S04]  /*326c0*/  LDGSTS.E [R0+0x21200], [R24.64], P2 ;  /* 0x2120000018007fae */ /* 0x0003e80009121846 */
[----:B------:R1:W-:Y:S04]  /*326d0*/  LDGSTS.E [R0+0x22200], [R26.64], P2 ;  /* 0x222000001a007fae */ /* 0x0003e80009121846 */
[----:B------:R1:W-:Y:S04]  /*326e0*/  LDGSTS.E [R0+0x23200], [R68.64], P2 ;  /* 0x2320000044007fae */ /* 0x0003e80009121846 */
[----:B------:R-:W2:Y:S04]  /*326f0*/  LDL.64 R12, [R1+0x5e0] ;  /* 0x0005e000010c7983 */ /* 0x000ea80000100a00 */
        /* <DEDUP_REMOVED lines=16> */
[----:B---3--:R1:W-:Y:S04]  /*32800*/  LDGSTS.E [R0+0x28200], [R238.64], P2 ;  /* 0x28200000ee007fae */ /* 0x0083e80009121846 */
[----:B-1----:R-:W3:Y:S04]  /*32810*/  LDL.64 R238, [R1+0x5b0] ;  /* 0x0005b00001ee7983 */ /* 0x002ee80000100a00 */
[----:B----4-:R1:W-:Y:S04]  /*32820*/  LDGSTS.E [R0+0x29200], [R250.64], P2 ;  /* 0x29200000fa007fae */ /* 0x0103e80009121846 */
[----:B-1----:R-:W4:Y:S01]  /*32830*/  LDL.64 R250, [R1+0x588] ;  /* 0x0005880001fa7983 */ /* 0x002f220000100a00 */
[----:B------:R-:W-:-:S03]  /*32840*/  IMAD.MOV.U32 R2, RZ, RZ, R208 ;  /* 0x000000ffff027224 */ /* 0x000fc600078e00d0 */
[----:B------:R-:W4:Y:S04]  /*32850*/  LDL.64 R208, [R1+0x550] ;  /* 0x0005500001d07983 */ /* 0x000f280000100a00 */
[----:B--2---:R1:W-:Y:S01]  /*32860*/  LDGSTS.E [R0+0x2a200], [R232.64], P2 ;  /* 0x2a200000e8007fae */ /* 0x0043e20009121846 */
[----:B------:R-:W-:-:S03]  /*32870*/  IMAD.MOV.U32 R3, RZ, RZ, R237 ;  /* 0x000000ffff037224 */ /* 0x000fc600078e00ed */
[----:B------:R2:W-:Y:S04]  /*32880*/  LDGSTS.E [R0+0x2b200], [R66.64], P2 ;  /* 0x2b20000042007fae */ /* 0x0005e80009121846 */
[----:B------:R2:W-:Y:S04]  /*32890*/  LDGSTS.E [R0+0x2c200], [R2.64], P2 ;  /* 0x2c20000002007fae */ /* 0x0005e80009121846 */
[----:B-1----:R-:W4:Y:S04]  /*328a0*/  LDL.64 R232, [R1+0x580] ;  /* 0x0005800001e87983 */ /* 0x002f280000100a00 */
[----:B--2---:R-:W4:Y:S01]  /*328b0*/  LDL.64 R66, [R1+0x558] ;  /* 0x0005580001427983 */ /* 0x004f220000100a00 */
[----:B------:R-:W-:-:S03]  /*328c0*/  IMAD.MOV.U32 R3, RZ, RZ, R234 ;  /* 0x000000ffff037224 */ /* 0x000fc600078e00ea */
[----:B------:R-:W4:Y:S01]  /*328d0*/  LDL.64 R234, [R1+0x578] ;  /* 0x0005780001ea7983 */ /* 0x000f220000100a00 */
[----:B------:R-:W-:-:S03]  /*328e0*/  IMAD.MOV.U32 R2, RZ, RZ, R236 ;  /* 0x000000ffff027224 */ /* 0x000fc600078e00ec */
[----:B------:R-:W4:Y:S04]  /*328f0*/  LDL.64 R236, [R1+0x538] ;  /* 0x0005380001ec7983 */ /* 0x000f280000100a00 */
[----:B------:R1:W-:Y:S02]  /*32900*/  LDGSTS.E [R0+0x2d200], [R2.64], P2 ;  /* 0x2d20000002007fae */ /* 0x0003e40009121846 */
[----:B-1----:R-:W-:Y:S02]  /*32910*/  IMAD.MOV.U32 R2, RZ, RZ, R10 ;  /* 0x000000ffff027224 */ /* 0x002fe400078e000a */
[----:B------:R-:W-:Y:S02]  /*32920*/  IMAD.MOV.U32 R3, RZ, RZ, R9 ;  /* 0x000000ffff037224 */ /* 0x000fe400078e0009 */
[----:B------:R-:W4:Y:S04]  /*32930*/  LDL.64 R8, [R1+0x1000] ;  /* 0x0010000001087983 */ /* 0x000f280000100a00 */
[----:B------:R1:W-:Y:S02]  /*32940*/  LDGSTS.E [R0+0x2e200], [R2.64], P2 ;  /* 0x2e20000002007fae */ /* 0x0003e40009121846 */
[----:B-1----:R-:W-:-:S02]  /*32950*/  IMAD.MOV.U32 R2, RZ, RZ, R248 ;  /* 0x000000ffff027224 */ /* 0x002fc400078e00f8 */
[----:B------:R-:W-:Y:S02]  /*32960*/  IMAD.MOV.U32 R3, RZ, RZ, R11 ;  /* 0x000000ffff037224 */ /* 0x000fe400078e000b */
[----:B------:R-:W4:Y:S04]  /*32970*/  LDL.64 R10, [R1+0x1040] ;  /* 0x00104000010a7983 */ /* 0x000f280000100a00 */
[----:B------:R1:W-:Y:S04]  /*32980*/  LDGSTS.E [R0+0x2f200], [R2.64], P2 ;  /* 0x2f20000002007fae */ /* 0x0003e80009121846 */
        /* <DEDUP_REMOVED lines=8> */
[----:B------:R-:W4:Y:S04]  /*32a10*/  LDL.64 R14, [R1+0x10c0] ;  /* 0x0010c000010e7983 */ /* 0x000f280000100a00 */
[----:B------:R-:W4:Y:S04]  /*32a20*/  LDL.64 R16, [R1+0x1100] ;  /* 0x0011000001107983 */ /* 0x000f280000100a00 */
[----:B------:R-:W4:Y:S04]  /*32a30*/  LDL.64 R18, [R1+0x1180] ;  /* 0x0011800001127983 */ /* 0x000f280000100a00 */
[----:B------:R-:W4:Y:S04]  /*32a40*/  LDL.64 R20, [R1+0x11c0] ;  /* 0x0011c00001147983 */ /* 0x000f280000100a00 */
[----:B------:R-:W4:Y:S04]  /*32a50*/  LDL.64 R22, [R1+0x1300] ;  /* 0x0013000001167983 */ /* 0x000f280000100a00 */
[----:B---3--:R1:W-:Y:S04]  /*32a60*/  LDGSTS.E [R0+0x36200], [R238.64], P2 ;  /* 0x36200000ee007fae */ /* 0x0083e80009121846 */
[----:B------:R3:W-:Y:S04]  /*32a70*/  LDGSTS.E [R0+0x37200], [R24.64], P2 ;  /* 0x3720000018007fae */ /* 0x0007e80009121846 */
[----:B------:R3:W-:Y:S04]  /*32a80*/  LDGSTS.E [R0+0x38200], [R210.64], P2 ;  /* 0x38200000d2007fae */ /* 0x0007e80009121846 */
[----:B-1----:R-:W2:Y:S04]  /*32a90*/  LDL.64 R238, [R1+0x530] ;  /* 0x0005300001ee7983 */ /* 0x002ea80000100a00 */
[----:B------:R1:W-:Y:S04]  /*32aa0*/  LDGSTS.E [R0+0x39200], [R224.64], P2 ;  /* 0x39200000e0007fae */ /* 0x0003e80009121846 */
[----:B------:R4:W-:Y:S04]  /*32ab0*/  LDGSTS.E [R0+0x3a200], [R226.64], P2 ;  /* 0x3a200000e2007fae */ /* 0x0009e80009121846 */
[----:B---3--:R-:W3:Y:S04]  /*32ac0*/  LDL.64 R210, [R1+0xd78] ;  /* 0x000d780001d27983 */ /* 0x008ee80000100a00 */
[----:B-1----:R-:W3:Y:S04]  /*32ad0*/  LDL.64 R224, [R1+0xde8] ;  /* 0x000de80001e07983 */ /* 0x002ee80000100a00 */
[----:B----4-:R1:W-:Y:S04]  /*32ae0*/  LDGSTS.E [R0+0x3b200], [R250.64], P2 ;  /* 0x3b200000fa007fae */ /* 0x0103e80009121846 */
[----:B------:R-:W4:Y:S04]  /*32af0*/  LDL.64 R24, [R1+0x1380] ;  /* 0x0013800001187983 */ /* 0x000f280000100a00 */
[----:B-1----:R-:W3:Y:S04]  /*32b00*/  LDL.64 R250, [R1+0x4f8] ;  /* 0x0004f80001fa7983 */ /* 0x002ee80000100a00 */
[----:B------:R1:W-:Y:S04]  /*32b10*/  LDGSTS.E [R0+0x3c200], [R232.64], P2 ;  /* 0x3c200000e8007fae */ /* 0x0003e80009121846 */
[----:B------:R1:W-:Y:S04]  /*32b20*/  LDGSTS.E [R0+0x3d200], [R234.64], P2 ;  /* 0x3d200000ea007fae */ /* 0x0003e80009121846 */
[----:B-1----:R-:W4:Y:S01]  /*32b30*/  LDL.64 R232, [R1+0xe40] ;  /* 0x000e400001e87983 */ /* 0x002f220000100a00 */
[----:B------:R-:W-:-:S03]  /*32b40*/  LOP3.LUT R226, R252, 0x20, RZ, 0x3c, !PT ;  /* 0x00000020fce27812 */ /* 0x000fc600078e3cff */
        /* <DEDUP_REMOVED lines=13> */
[----:B--2---:R1:W-:Y:S04]  /*32c20*/  LDGSTS.E [R226+0x4400], [R238.64], P2 ;  /* 0x04400000eee27fae */ /* 0x0043e80009121846 */
[----:B-1----:R-:W2:Y:S04]  /*32c30*/  LDL.64 R238, [R1+0x1280] ;  /* 0x0012800001ee7983 */ /* 0x002ea80000100a00 */
[----:B---3--:R1:W-:Y:S04]  /*32c40*/  LDGSTS.E [R226+0x5400], [R250.64], P2 ;  /* 0x05400000fae27fae */ /* 0x0083e80009121846 */
[----:B------:R3:W-:Y:S04]  /*32c50*/  LDGSTS.E [R226+0x6400], [R210.64], P2 ;  /* 0x06400000d2e27fae */ /* 0x0007e80009121846 */
[----:B------:R3:W-:Y:S04]  /*32c60*/  LDGSTS.E [R226+0x7400], [R224.64], P2 ;  /* 0x07400000e0e27fae */ /* 0x0007e80009121846 */
[----:B-1----:R-:W2:Y:S04]  /*32c70*/  LDL.64 R250, [R1+0x12c0] ;  /* 0x0012c00001fa7983 */ /* 0x002ea80000100a00 */
[----:B---3--:R-:W3:Y:S04]  /*32c80*/  LDL.64 R210, [R1+0x1340] ;  /* 0x0013400001d27983 */ /* 0x008ee80000100a00 */
[----:B------:R-:W3:Y:S04]  /*32c90*/  LDL.64 R224, [R1+0x1ed0] ;  /* 0x001ed00001e07983 */ /* 0x000ee80000100a00 */
[----:B----4-:R1:W-:Y:S04]  /*32ca0*/  LDGSTS.E [R226+0x8400], [R232.64], P2 ;  /* 0x08400000e8e27fae */ /* 0x0103e80009121846 */
[----:B------:R4:W-:Y:S04]  /*32cb0*/  LDGSTS.E [R226+0x9400], [R234.64], P2 ;  /* 0x09400000eae27fae */ /* 0x0009e80009121846 */
[----:B-1----:R-:W3:Y:S04]  /*32cc0*/  LDL.64 R232, [R1+0x1f10] ;  /* 0x001f100001e87983 */ /* 0x002ee80000100a00 */
        /* <DEDUP_REMOVED lines=11> */
[----:B-1----:R-:W4:Y:S04]  /*32d80*/  LDL.LU.64 R26, [R1+0x2a18] ;  /* 0x002a1800011a7983 */ /* 0x002f280000300a00 */
[----:B------:R1:W-:Y:S04]  /*32d90*/  LDGSTS.E [R226+0x14400], [R236.64], P2 ;  /* 0x14400000ece27fae */ /* 0x0003e80009121846 */
[----:B------:R1:W-:Y:S04]  /*32da0*/  LDGSTS.E [R226+0x15400], [R18.64], P2 ;  /* 0x1540000012e27fae */ /* 0x0003e80009121846 */
[----:B------:R1:W-:Y:S04]  /*32db0*/  LDGSTS.E [R226+0x16400], [R20.64], P2 ;  /* 0x1640000014e27fae */ /* 0x0003e80009121846 */
[----:B-1----:R-:W4:Y:S04]  /*32dc0*/  LDL.64 R236, [R1+0x1f90] ;  /* 0x001f900001ec7983 */ /* 0x002f280000100a00 */
[----:B------:R1:W-:Y:S04]  /*32dd0*/  LDGSTS.E [R226+0x17400], [R66.64], P2 ;  /* 0x1740000042e27fae */ /* 0x0003e80009121846 */
[----:B------:R1:W-:Y:S04]  /*32de0*/  LDGSTS.E [R226+0x18400], [R208.64], P2 ;  /* 0x18400000d0e27fae */ /* 0x0003e80009121846 */
[----:B------:R-:W4:Y:S04]  /*32df0*/  LDL R13, [R1+0x1c38] ;  /* 0x001c3800010d7983 */ /* 0x000f280000100800 */
[----:B-1----:R-:W4:Y:S04]  /*32e00*/  LDL.64 R66, [R1+0x2010] ;  /* 0x0020100001427983 */ /* 0x002f280000100a00 */
[----:B------:R-:W4:Y:S04]  /*32e10*/  LDL.64 R208, [R1+0x2050] ;  /* 0x0020500001d07983 */ /* 0x000f280000100a00 */
[----:B------:R-:W4:Y:S04]  /*32e20*/  LDL R14, [R1+0x1c54] ;  /* 0x001c5400010e7983 */ /* 0x000f280000100800 */
[----:B------:R-:W4:Y:S04]  /*32e30*/  LDL.64 R8, [R1+0x2150] ;  /* 0x0021500001087983 */ /* 0x000f280000100a00 */
[----:B------:R-:W4:Y:S04]  /*32e40*/  LDL.64 R10, [R1+0x2190] ;  /* 0x00219000010a7983 */ /* 0x000f280000100a00 */
[----:B------:R-:W4:Y:S04]  /*32e50*/  LDL R15, [R1+0x1bc8] ;  /* 0x001bc800010f7983 */ /* 0x000f280000100800 */
[----:B------:R-:W4:Y:S04]  /*32e60*/  LDL R16, [R1+0x1bec] ;  /* 0x001bec0001107983 */ /* 0x000f280000100800 */
[----:B------:R-:W4:Y:S04]  /*32e70*/  LDL R17, [R1+0x1b60] ;  /* 0x001b600001117983 */ /* 0x000f280000100800 */
[----:B------:R-:W4:Y:S04]  /*32e80*/  LDL R0, [R1+0x1b7c] ;  /* 0x001b7c0001007983 */ /* 0x000f280000100800 */
[----:B------:R-:W4:Y:S04]  /*32e90*/  LDL R227, [R1+0x1af8] ;  /* 0x001af80001e37983 */ /* 0x000f280000100800 */
[----:B------:R-:W4:Y:S04]  /*32ea0*/  LDL R248, [R1+0x1b14] ;  /* 0x001b140001f87983 */ /* 0x000f280000100800 */
[----:B------:R-:W4:Y:S04]  /*32eb0*/  LDL.64 R18, [R1+0x4c8] ;  /* 0x0004c80001127983 */ /* 0x000f280000100a00 */
[----:B------:R-:W4:Y:S04]  /*32ec0*/  LDL.64 R20, [R1+0x4c0] ;  /* 0x0004c00001147983 */ /* 0x000f280000100a00 */
[----:B------:R-:W4:Y:S04]  /*32ed0*/  LDL.64 R4, [R1+0xd80] ;  /* 0x000d800001047983 */ /* 0x000f280000100a00 */
[----:B------:R-:W4:Y:S04]  /*32ee0*/  LDL.64 R70, [R1+0xdf0] ;  /* 0x000df00001467983 */ /* 0x000f280000100a00 */
[----:B------:R-:W4:Y:S04]  /*32ef0*/  LDL.64 R6, [R1+0xe48] ;  /* 0x000e480001067983 */ /* 0x000f280000100a00 */
[----:B--2---:R1:W-:Y:S04]  /*32f00*/  LDGSTS.E [R226+0x19400], [R238.64], P2 ;  /* 0x19400000eee27fae */ /* 0x0043e80009121846 */
[----:B-1----:R-:W2:Y:S04]  /*32f10*/  LDL.64 R238, [R1+0x1fd0] ;  /* 0x001fd00001ee7983 */ /* 0x002ea80000100a00 */
[----:B------:R1:W-:Y:S04]  /*32f20*/  LDGSTS.E [R226+0x1a400], [R250.64], P2 ;  /* 0x1a400000fae27fae */ /* 0x0003e80009121846 */
[----:B------:R3:W-:Y:S04]  /*32f30*/  LDGSTS.E [R226+0x1b400], [R22.64], P2 ;  /* 0x1b40000016e27fae */ /* 0x0007e80009121846 */
[----:B---3--:R3:W-:Y:S04]  /*32f40*/  LDGSTS.E [R226+0x1c400], [R210.64], P2 ;  /* 0x1c400000d2e27fae */ /* 0x0087e80009121846 */
[----:B-1----:R-:W2:Y:S04]  /*32f50*/  LDL.64 R250, [R1+0x2090] ;  /* 0x0020900001fa7983 */ /* 0x002ea80000100a00 */
[----:B------:R1:W-:Y:S04]  /*32f60*/  LDGSTS.E [R226+0x1d400], [R24.64], P2 ;  /* 0x1d40000018e27fae */ /* 0x0003e80009121846 */
[----:B------:R1:W-:Y:S04]  /*32f70*/  LDGSTS.E [R226+0x1e400], [R68.64], P2 ;  /* 0x1e40000044e27fae */ /* 0x0003e80009121846 */
[----:B------:R1:W-:Y:S04]  /*32f80*/  LDGSTS.E [R226+0x1f400], [R64.64], P2 ;  /* 0x1f40000040e27fae */ /* 0x0003e80009121846 */
[----:B------:R1:W-:Y:S04]  /*32f90*/  LDGSTS.E [R226+0x20400], [R224.64], P2 ;  /* 0x20400000e0e27fae */ /* 0x0003e80009121846 */
[----:B------:R1:W-:Y:S04]  /*32fa0*/  LDGSTS.E [R226+0x21400], [R232.64], P2 ;  /* 0x21400000e8e27fae */ /* 0x0003e80009121846 */
[----:B---3--:R-:W3:Y:S04]  /*32fb0*/  LDL.64 R210, [R1+0x20d0] ;  /* 0x0020d00001d27983 */ /* 0x008ee80000100a00 */
[----:B----4-:R4:W-:Y:S04]  /*32fc0*/  LDGSTS.E [R226+0x22400], [R234.64], P2 ;  /* 0x22400000eae27fae */ /* 0x0109e80009121846 */
[----:B-1----:R-:W3:Y:S04]  /*32fd0*/  LDL.64 R224, [R1+0x498] ;  /* 0x0004980001e07983 */ /* 0x002ee80000100a00 */
[----:B------:R-:W3:Y:S04]  /*32fe0*/  LDL.64 R232, [R1+0x490] ;  /* 0x0004900001e87983 */ /* 0x000ee80000100a00 */
[----:B----4-:R-:W3:Y:S04]  /*32ff0*/  LDL.64 R234, [R1+0x2110] ;  /* 0x0021100001ea7983 */ /* 0x010ee80000100a00 */
[----:B------:R-:W3:Y:S04]  /*33000*/  LDL.64 R22, [R1+0x428] ;  /* 0x0004280001167983 */ /* 0x000ee80000100a00 */
[----:B------:R-:W3:Y:S04]  /*33010*/  LDL.64 R24, [R1+0x3f8] ;  /* 0x0003f80001187983 */ /* 0x000ee80000100a00 */
[----:B------:R-:W3:Y:S04]  /*33020*/  LDL.64 R68, [R1+0x3f0] ;  /* 0x0003f00001447983 */ /* 0x000ee80000100a00 */
[----:B------:R-:W3:Y:S04]  /*33030*/  LDL.64 R64, [R1+0x3e8] ;  /* 0x0003e80001407983 */ /* 0x000ee80000100a00 */
[----:B------:R1:W-:Y:S04]  /*33040*/  LDGSTS.E [R226+0x23400], [R236.64], P2 ;  /* 0x23400000ece27fae */ /* 0x0003e80009121846 */
[----:B-1----:R-:W3:Y:S04]  /*33050*/  LDL.64 R236, [R1+0x468] ;  /* 0x0004680001ec7983 */ /* 0x002ee80000100a00 */
[----:B--2---:R1:W-:Y:S04]  /*33060*/  LDGSTS.E [R226+0x24400], [R238.64], P2 ;  /* 0x24400000eee27fae */ /* 0x0043e80009121846 */
[----:B------:R2:W-:Y:S04]  /*33070*/  LDGSTS.E [R226+0x25400], [R66.64], P2 ;  /* 0x2540000042e27fae */ /* 0x0005e80009121846 */
[----:B------:R2:W-:Y:S04]  /*33080*/  LDGSTS.E [R226+0x26400], [R208.64], P2 ;  /* 0x26400000d0e27fae */ /* 0x0005e80009121846 */
[----:B-1----:R-:W4:Y:S04]  /*33090*/  LDL.64 R238, [R1+0x460] ;  /* 0x0004600001ee7983 */ /* 0x002f280000100a00 */
[----:B--2---:R-:W2:Y:S04]  /*330a0*/  LDL.64 R66, [R1+0x3e0] ;  /* 0x0003e00001427983 */ /* 0x004ea80000100a00 */
[----:B------:R-:W2:Y:S04]  /*330b0*/  LDL.64 R208, [R1+0x3c8] ;  /* 0x0003c80001d07983 */ /* 0x000ea80000100a00 */
[----:B------:R1:W-:Y:S04]  /*330c0*/  LDGSTS.E [R226+0x27400], [R250.64], P2 ;  /* 0x27400000fae27fae */ /* 0x0003e80009121846 */
[----:B-1----:R-:W2:Y:S04]  /*330d0*/  LDL.64 R250, [R1+0x420] ;  /* 0x0004200001fa7983 */ /* 0x002ea80000100a00 */
[----:B---3--:R1:W-:Y:S04]  /*330e0*/  LDGSTS.E [R226+0x28400], [R210.64], P2 ;  /* 0x28400000d2e27fae */ /* 0x0083e80009121846 */
[----:B-1----:R-:W3:Y:S04]  /*330f0*/  LDL.64 R210, [R1+0x3c0] ;  /* 0x0003c00001d27983 */ /* 0x002ee80000100a00 */
[----:B------:R1:W-:Y:S01]  /*33100*/  LDGSTS.E [R226+0x29400], [R234.64], P2 ;  /* 0x29400000eae27fae */ /* 0x0003e20009121846 */
[----:B------:R-:W-:-:S02]  /*33110*/  IMAD.MOV.U32 R2, RZ, RZ, R14 ;  /* 0x000000ffff027224 */ /* 0x000fc400078e000e */
[----:B------:R-:W-:Y:S01]  /*33120*/  IMAD.MOV.U32 R3, RZ, RZ, R13 ;  /* 0x000000ffff037224 */ /* 0x000fe200078e000d */
[----:B------:R1:W-:Y:S04]  /*33130*/  LDGSTS.E [R226+0x2a400], [R8.64], P2 ;  /* 0x2a40000008e27fae */ /* 0x0003e80009121846 */
[----:B------:R1:W-:Y:S04]  /*33140*/  LDGSTS.E [R226+0x2b400], [R10.64], P2 ;  /* 0x2b4000000ae27fae */ /* 0x0003e80009121846 */
[----:B-1----:R-:W3:Y:S04]  /*33150*/  LDL.64 R234, [R1+0x3b8] ;  /* 0x0003b80001ea7983 */ /* 0x002ee80000100a00 */
[----:B------:R1:W-:Y:S04]  /*33160*/  LDGSTS.E [R226+0x2c400], [R2.64], P2 ;  /* 0x2c40000002e27fae */ /* 0x0003e80009121846 */
[----:B------:R-:W3:Y:S04]  /*33170*/  LDL.64 R8, [R1+0xe88] ;  /* 0x000e880001087983 */ /* 0x000ee80000100a00 */
[----:B------:R-:W3:Y:S01]  /*33180*/  LDL.64 R10, [R1+0xec8] ;  /* 0x000ec800010a7983 */ /* 0x000ee20000100a00 */
[----:B-1----:R-:W-:-:S03]  /*33190*/  IMAD.MOV.U32 R2, RZ, RZ, R16 ;  /* 0x000000ffff027224 */ /* 0x002fc600078e0010 */
[----:B------:R-:W3:Y:S01]  /*331a0*/  LDL.64 R12, [R1+0xf08] ;  /* 0x000f0800010c7983 */ /* 0x000ee20000100a00 */
[----:B------:R-:W-:-:S03]  /*331b0*/  IMAD.MOV.U32 R3, RZ, RZ, R15 ;  /* 0x000000ffff037224 */ /* 0x000fc600078e000f */
[----:B------:R-:W3:Y:S04]  /*331c0*/  LDL.64 R14, [R1+0xf48] ;  /* 0x000f4800010e7983 */ /* 0x000ee80000100a00 */
[----:B------:R1:W-:Y:S02]  /*331d0*/  LDGSTS.E [R226+0x2d400], [R2.64], P2 ;  /* 0x2d40000002e27fae */ /* 0x0003e40009121846 */
[----:B-1----:R-:W-:Y:S02]  /*331e0*/  IMAD.MOV.U32 R2, RZ, RZ, R0 ;  /* 0x000000ffff027224 */ /* 0x002fe400078e0000 */
[----:B------:R-:W-:Y:S02]  /*331f0*/  IMAD.MOV.U32 R3, RZ, RZ, R17 ;  /* 0x000000ffff037224 */ /* 0x000fe400078e0011 */
[----:B------:R-:W3:Y:S04]  /*33200*/  LDL.64 R16, [R1+0xf88] ;  /* 0x000f880001107983 */ /* 0x000ee80000100a00 */
[----:B------:R1:W-:Y:S02]  /*33210*/  LDGSTS.E [R226+0x2e400], [R2.64], P2 ;  /* 0x2e40000002e27fae */ /* 0x0003e40009121846 */
[----:B-1----:R-:W-:-:S02]  /*33220*/  IMAD.MOV.U32 R2, RZ, RZ, R248 ;  /* 0x000000ffff027224 */ /* 0x002fc400078e00f8 */
[----:B------:R-:W-:-:S05]  /*33230*/  IMAD.MOV.U32 R3, RZ, RZ, R227 ;  /* 0x000000ffff037224 */ /* 0x000fca00078e00e3 */
[----:B------:R1:W-:Y:S04]  /*33240*/  LDGSTS.E [R226+0x2f400], [R2.64], P2 ;  /* 0x2f40000002e27fae */ /* 0x0003e80009121846 */
[----:B------:R1:W-:Y:S04]  /*33250*/  LDGSTS.E [R226+0x30400], [R18.64], P2 ;  /* 0x3040000012e27fae */ /* 0x0003e80009121846 */
[----:B------:R1:W-:Y:S04]  /*33260*/  LDGSTS.E [R226+0x31400], [R20.64], P2 ;  /* 0x3140000014e27fae */ /* 0x0003e80009121846 */
[----:B------:R1:W-:Y:S04]  /*33270*/  LDGSTS.E [R226+0x32400], [R224.64], P2 ;  /* 0x32400000e0e27fae */ /* 0x0003e80009121846 */
[----:B------:R1:W-:Y:S04]  /*33280*/  LDGSTS.E [R226+0x33400], [R232.64], P2 ;  /* 0x33400000e8e27fae */ /* 0x0003e80009121846 */
[----:B------:R1:W-:Y:S04]  /*33290*/  LDGSTS.E [R226+0x34400], [R236.64], P2 ;  /* 0x34400000ece27fae */ /* 0x0003e80009121846 */
[----:B-1----:R-:W3:Y:S04]  /*332a0*/  LDL.64 R224, [R1+0x3b0] ;  /* 0x0003b00001e07983 */ /* 0x002ee80000100a00 */
[----:B------:R-:W3:Y:S04]  /*332b0*/  LDL.64 R232, [R1+0x3a8] ;  /* 0x0003a80001e87983 */ /* 0x000ee80000100a00 */
[----:B------:R-:W3:Y:S04]  /*332c0*/  LDL.64 R236, [R1+0x3a0] ;  /* 0x0003a00001ec7983 */ /* 0x000ee80000100a00 */
[----:B------:R-:W3:Y:S01]  /*332d0*/  LDL.64 R2, [R1+0x380] ;  /* 0x0003800001027983 */ /* 0x000ee20000100a00 */
[----:B------:R-:W-:-:S03]  /*332e0*/  LOP3.LUT R0, R252, 0x30, RZ, 0x3c, !PT ;  /* 0x00000030fc007812 */ /* 0x000fc600078e3cff */
[----:B------:R-:W3:Y:S04]  /*332f0*/  LDL.64 R18, [R1+0x1108] ;  /* 0x0011080001127983 */ /* 0x000ee80000100a00 */
[----:B------:R-:W3:Y:S04]  /*33300*/  LDL.64 R20, [R1+0x1188] ;  /* 0x0011880001147983 */ /* 0x000ee80000100a00 */
[----:B----4-:R1:W-:Y:S04]  /*33310*/  LDGSTS.E [R226+0x35400], [R238.64], P2 ;  /* 0x35400000eee27fae */ /* 0x0103e80009121846 */
[----:B------:R4:W-:Y:S04]  /*33320*/  LDGSTS.E [R226+0x36400], [R22.64], P2 ;  /* 0x3640000016e27fae */ /* 0x0009e80009121846 */
[----:B-1----:R-:W3:Y:S04]  /*33330*/  LDL.64 R238, [R1+0x398] ;  /* 0x0003980001ee7983 */ /* 0x002ee80000100a00 */
[----:B----4-:R-:W4:Y:S04]  /*33340*/  LDL.64 R22, [R1+0x11c8] ;  /* 0x0011c80001167983 */ /* 0x010f280000100a00 */
[----:B--2---:R1:W-:Y:S04]  /*33350*/  LDGSTS.E [R226+0x37400], [R250.64], P2 ;  /* 0x37400000fae27fae */ /* 0x0043e80009121846 */
[----:B------:R2:W-:Y:S04]  /*33360*/  LDGSTS.E [R226+0x38400], [R24.64], P2 ;  /* 0x3840000018e27fae */ /* 0x0005e80009121846 */
[----:B------:R2:W-:Y:S04]  /*33370*/  LDGSTS.E [R226+0x39400], [R68.64], P2 ;  /* 0x3940000044e27fae */ /* 0x0005e80009121846 */
[----:B-1----:R-:W4:Y:S04]  /*33380*/  LDL.64 R250, [R1+0x390] ;  /* 0x0003900001fa7983 */ /* 0x002f280000100a00 */
[----:B--2---:R-:W2:Y:S04]  /*33390*/  LDL.64 R24, [R1+0x388] ;  /* 0x0003880001187983 */ /* 0x004ea80000100a00 */
[----:B------:R1:W-:Y:S04]  /*333a0*/  LDGSTS.E [R226+0x3a400], [R64.64], P2 ;  /* 0x3a40000040e27fae */ /* 0x0003e80009121846 */
[----:B------:R1:W-:Y:S04]  /*333b0*/  LDGSTS.E [R226+0x3b400], [R66.64], P2 ;  /* 0x3b40000042e27fae */ /* 0x0003e80009121846 */
[----:B------:R-:W2:Y:S04]  /*333c0*/  LDL.64 R68, [R1+0xfc8] ;  /* 0x000fc80001447983 */ /* 0x000ea80000100a00 */
[----:B------:R3:W-:Y:S04]  /*333d0*/  LDGSTS.E [R226+0x3c400], [R208.64], P2 ;  /* 0x3c400000d0e27fae */ /* 0x0007e80009121846 */
[----:B-1----:R-:W2:Y:S04]  /*333e0*/  LDL.64 R64, [R1+0x1008] ;  /* 0x0010080001407983 */ /* 0x002ea80000100a00 */
[----:B---3--:R1:W-:Y:S04]  /*333f0*/  LDGSTS.E [R226+0x3d400], [R210.64], P2 ;  /* 0x3d400000d2e27fae */ /* 0x0083e80009121846 */
[----:B------:R-:W2:Y:S04]  /*33400*/  LDL.64 R66, [R1+0x1048] ;  /* 0x0010480001427983 */ /* 0x000ea80000100a00 */
[----:B------:R1:W-:Y:S04]  /*33410*/  LDGSTS.E [R226+0x3e400], [R234.64], P2 ;  /* 0x3e400000eae27fae */ /* 0x0003e80009121846 */
[----:B------:R-:W2:Y:S04]  /*33420*/  LDL.64 R208, [R1+0x1088] ;  /* 0x0010880001d07983 */ /* 0x000ea80000100a00 */
[----:B-1----:R-:W2:Y:S04]  /*33430*/  LDL.64 R210, [R1+0x1208] ;  /* 0x0012080001d27983 */ /* 0x002ea80000100a00 */
[----:B------:R-:W2:Y:S04]  /*33440*/  LDL.64 R234, [R1+0x10c8] ;  /* 0x0010c80001ea7983 */ /* 0x000ea80000100a00 */
[----:B------:R1:W-:Y:S04]  /*33450*/  LDGSTS.E [R226+0x3f400], [R224.64], P2 ;  /* 0x3f400000e0e27fae */ /* 0x0003e80009121846 */
[----:B------:R1:W-:Y:S04]  /*33460*/  LDGSTS.E [R0+0x600], [R232.64], P2 ;  /* 0x00600000e8007fae */ /* 0x0003e80009121846 */
[----:B------:R1:W-:Y:S04]  /*33470*/  LDGSTS.E [R0+0x1600], [R236.64], P2 ;  /* 0x01600000ec007fae */ /* 0x0003e80009121846 */
[----:B-1----:R-:W2:Y:S04]  /*33480*/  LDL.64 R224, [R1+0x1248] ;  /* 0x0012480001e07983 */ /* 0x002ea80000100a00 */
[----:B------:R-:W2:Y:S04]  /*33490*/  LDL.64 R226, [R1+0x1288] ;  /* 0x0012880001e27983 */ /* 0x000ea80000100a00 */
[----:B------:R-:W2:Y:S04]  /*334a0*/  LDL.64 R236, [R1+0x1148] ;  /* 0x0011480001ec7983 */ /* 0x000ea80000100a00 */
[----:B------:R-:W2:Y:S04]  /*334b0*/  LDL.64 R232, [R1+0x12c8] ;  /* 0x0012c80001e87983 */ /* 0x000ea80000100a00 */
[----:B------:R1:W-:Y:S04]  /*334c0*/  LDGSTS.E [R0+0x2600], [R238.64], P2 ;  /* 0x02600000ee007fae */ /* 0x0003e80009121846 */
[----:B-1----:R-:W3:Y:S04]  /*334d0*/  LDL.64 R238, [R1+0x1308] ;  /* 0x0013080001ee7983 */ /* 0x002ee80000100a00 */
[----:B----4-:R1:W-:Y:S04]  /*334e0*/  LDGSTS.E [R0+0x3600], [R250.64], P2 ;  /* 0x03600000fa007fae */ /* 0x0103e80009121846 */
[----:B--2---:R2:W-:Y:S04]  /*334f0*/  LDGSTS.E [R0+0x4600], [R24.64], P2 ;  /* 0x0460000018007fae */ /* 0x0045e80009121846 */
        /* <DEDUP_REMOVED lines=10> */
[----:B--2---:R-:W2:Y:S04]  /*335a0*/  LDL.LU.64 R24, [R1+0x2a10] ;  /* 0x002a100001187983 */ /* 0x004ea80000300a00 */
[----:B------:R1:W-:Y:S04]  /*335b0*/  LDGSTS.E [R0+0xe600], [R68.64], P2 ;  /* 0x0e60000044007fae */ /* 0x0003e80009121846 */
[----:B------:R1:W-:Y:S04]  /*335c0*/  LDGSTS.E [R0+0xf600], [R64.64], P2 ;  /* 0x0f60000040007fae */ /* 0x0003e80009121846 */
[----:B------:R1:W-:Y:S04]  /*335d0*/  LDGSTS.E [R0+0x10600], [R66.64], P2 ;  /* 0x1060000042007fae */ /* 0x0003e80009121846 */
[----:B-1----:R-:W2:Y:S04]  /*335e0*/  LDL.64 R68, [R1+0x1388] ;  /* 0x0013880001447983 */ /* 0x002ea80000100a00 */
[----:B------:R-:W2:Y:S04]  /*335f0*/  LDL.64 R64, [R1+0x1e58] ;  /* 0x001e580001407983 */ /* 0x000ea80000100a00 */
[----:B------:R1:W-:Y:S04]  /*33600*/  LDGSTS.E [R0+0x11600], [R208.64], P2 ;  /* 0x11600000d0007fae */ /* 0x0003e80009121846 */
[----:B------:R-:W2:Y:S04]  /*33610*/  LDL.64 R66, [R1+0x1e98] ;  /* 0x001e980001427983 */ /* 0x000ea80000100a00 */
[----:B------:R1:W-:Y:S04]  /*33620*/  LDGSTS.E [R0+0x12600], [R234.64], P2 ;  /* 0x12600000ea007fae */ /* 0x0003e80009121846 */
[----:B-1----:R-:W2:Y:S04]  /*33630*/  LDL.64 R208, [R1+0x1ed8] ;  /* 0x001ed80001d07983 */ /* 0x002ea80000100a00 */
[----:B------:R1:W-:Y:S04]  /*33640*/  LDGSTS.E [R0+0x13600], [R18.64], P2 ;  /* 0x1360000012007fae */ /* 0x0003e80009121846 */
        /* <DEDUP_REMOVED lines=9> */
[----:B-1----:R-:W2:Y:S04]  /*336e0*/  LDL R19, [R1+0x1af0] ;  /* 0x001af00001137983 */ /* 0x002ea80000100800 */
[----:B------:R-:W2:Y:S04]  /*336f0*/  LDL R248, [R1+0x1b0c] ;  /* 0x001b0c0001f87983 */ /* 0x000ea80000100800 */
[----:B------:R1:W-:Y:S04]  /*33700*/  LDGSTS.E [R0+0x14600], [R236.64], P2 ;  /* 0x14600000ec007fae */ /* 0x0003e80009121846 */
[----:B------:R1:W-:Y:S04]  /*33710*/  LDGSTS.E [R0+0x15600], [R20.64], P2 ;  /* 0x1560000014007fae */ /* 0x0003e80009121846 */
[----:B------:R1:W-:Y:S04]  /*33720*/  LDGSTS.E [R0+0x16600], [R22.64], P2 ;  /* 0x1660000016007fae */ /* 0x0003e80009121846 */
[----:B-1----:R-:W2:Y:S04]  /*33730*/  LDL.64 R236, [R1+0x1f58] ;  /* 0x001f580001ec7983 */ /* 0x002ea80000100a00 */
[----:B------:R1:W-:Y:S04]  /*33740*/  LDGSTS.E [R0+0x17600], [R210.64], P2 ;  /* 0x17600000d2007fae */ /* 0x0003e80009121846 */
[----:B------:R1:W-:Y:S04]  /*33750*/  LDGSTS.E [R0+0x18600], [R224.64], P2 ;  /* 0x18600000e0007fae */ /* 0x0003e80009121846 */
[----:B------:R1:W-:Y:S04]  /*33760*/  LDGSTS.E [R0+0x19600], [R226.64], P2 ;  /* 0x19600000e2007fae */ /* 0x0003e80009121846 */
[----:B------:R1:W-:Y:S04]  /*33770*/  LDGSTS.E [R0+0x1a600], [R232.64], P2 ;  /* 0x1a600000e8007fae */ /* 0x0003e80009121846 */
[----:B-1----:R-:W2:Y:S04]  /*33780*/  LDL R210, [R1+0x1bdc] ;  /* 0x001bdc0001d27983 */ /* 0x002ea80000100800 */
[----:B------:R-:W2:Y:S04]  /*33790*/  LDL R224, [R1+0x1b50] ;  /* 0x001b500001e07983 */ /* 0x000ea80000100800 */
[----:B------:R-:W2:Y:S04]  /*337a0*/  LDL R233, [R1+0x1c28] ;  /* 0x001c280001e97983 */ /* 0x000ea80000100800 */
[----:B------:R-:W2:Y:S04]  /*337b0*/  LDL R226, [R1+0x1b6c] ;  /* 0x001b6c0001e27983 */ /* 0x000ea80000100800 */
[----:B------:R-:W2:Y:S04]  /*337c0*/  LDL.64 R20, [R1+0x378] ;  /* 0x0003780001147983 */ /* 0x000ea80000100a00 */
[----:B------:R-:W2:Y:S04]  /*337d0*/  LDL.64 R22, [R1+0x370] ;  /* 0x0003700001167983 */ /* 0x000ea80000100a00 */
[----:B---3--:R1:W-:Y:S04]  /*337e0*/  LDGSTS.E [R0+0x1b600], [R238.64], P2 ;  /* 0x1b600000ee007fae */ /* 0x0083e80009121846 */
[----:B-1----:R-:W3:Y:S04]  /*337f0*/  LDL.64 R238, [R1+0x21a0] ;  /* 0x0021a00001ee7983 */ /* 0x002ee80000100a00 */
[----:B----4-:R1:W-:Y:S04]  /*33800*/  LDGSTS.E [R0+0x1c600], [R250.64], P2 ;  /* 0x1c600000fa007fae */ /* 0x0103e80009121846 */
[----:B-1----:R-:W4:Y:S04]  /*33810*/  LDL R250, [R1+0x1c4c] ;  /* 0x001c4c0001fa7983 */ /* 0x002f280000100800 */
[----:B------:R-:W4:Y:S04]  /*33820*/  LDL R251, [R1+0x1bb8] ;  /* 0x001bb80001fb7983 */ /* 0x000f280000100800 */
[----:B--2---:R1:W-:Y:S04]  /*33830*/  LDGSTS.E [R0+0x1d600], [R68.64], P2 ;  /* 0x1d60000044007fae */ /* 0x0043e80009121846 */
[----:B------:R2:W-:Y:S04]  /*33840*/  LDGSTS.E [R0+0x1e600], [R64.64], P2 ;  /* 0x1e60000040007fae */ /* 0x0005e80009121846 */
[----:B-1----:R-:W4:Y:S04]  /*33850*/  LDL.64 R68, [R1+0x368] ;  /* 0x0003680001447983 */ /* 0x002f280000100a00 */
[----:B------:R1:W-:Y:S04]  /*33860*/  LDGSTS.E [R0+0x1f600], [R66.64], P2 ;  /* 0x1f60000042007fae */ /* 0x0003e80009121846 */
[----:B--2---:R-:W2:Y:S04]  /*33870*/  LDL.64 R64, [R1+0x360] ;  /* 0x0003600001407983 */ /* 0x004ea80000100a00 */
[----:B------:R1:W-:Y:S04]  /*33880*/  LDGSTS.E [R0+0x20600], [R208.64], P2 ;  /* 0x20600000d0007fae */ /* 0x0003e80009121846 */
[----:B-1----:R-:W2:Y:S04]  /*33890*/  LDL.64 R66, [R1+0x358] ;  /* 0x0003580001427983 */ /* 0x002ea80000100a00 */
[----:B------:R1:W-:Y:S04]  /*338a0*/  LDGSTS.E [R0+0x21600], [R234.64], P2 ;  /* 0x21600000ea007fae */ /* 0x0003e80009121846 */
[----:B------:R-:W2:Y:S04]  /*338b0*/  LDL.64 R208, [R1+0x350] ;  /* 0x0003500001d07983 */ /* 0x000ea80000100a00 */
[----:B-1----:R-:W2:Y:S04]  /*338c0*/  LDL.64 R234, [R1+0x338] ;  /* 0x0003380001ea7983 */ /* 0x002ea80000100a00 */
[----:B------:R1:W-:Y:S04]  /*338d0*/  LDGSTS.E [R0+0x22600], [R236.64], P2 ;  /* 0x22600000ec007fae */ /* 0x0003e80009121846 */
[----:B------:R1:W-:Y:S04]  /*338e0*/  LDGSTS.E [R0+0x23600], [R4.64], P2 ;  /* 0x2360000004007fae */ /* 0x0003e80009121846 */
[----:B------:R1:W-:Y:S04]  /*338f0*/  LDGSTS.E [R0+0x24600], [R70.64], P2 ;  /* 0x2460000046007fae */ /* 0x0003e80009121846 */
[----:B------:R1:W-:Y:S04]  /*33900*/  LDGSTS.E [R0+0x25600], [R6.64], P2 ;  /* 0x2560000006007fae */ /* 0x0003e80009121846 */
[----:B------:R1:W-:Y:S04]  /*33910*/  LDGSTS.E [R0+0x26600], [R8.64], P2 ;  /* 0x2660000008007fae */ /* 0x0003e80009121846 */
[----:B------:R1:W-:Y:S04]  /*33920*/  LDGSTS.E [R0+0x27600], [R10.64], P2 ;  /* 0x276000000a007fae */ /* 0x0003e80009121846 */
[----:B------:R1:W-:Y:S01]  /*33930*/  LDGSTS.E [R0+0x28600], [R12.64], P2 ;  /* 0x286000000c007fae */ /* 0x0003e20009121846 */
[----:B------:R-:W-:-:S03]  /*33940*/  IMAD.MOV.U32 R3, RZ, RZ, R233 ;  /* 0x000000ffff037224 */ /* 0x000fc600078e00e9 */
[----:B------:R1:W-:Y:S04]  /*33950*/  LDGSTS.E [R0+0x29600], [R14.64], P2 ;  /* 0x296000000e007fae */ /* 0x0003e80009121846 */
[----:B------:R1:W-:Y:S04]  /*33960*/  LDGSTS.E [R0+0x2a600], [R16.64], P2 ;  /* 0x2a60000010007fae */ /* 0x0003e80009121846 */
        /* <DEDUP_REMOVED lines=10> */
[----:B---3--:R1:W-:Y:S04]  /*33a10*/  LDGSTS.E [R0+0x2b600], [R238.64], P2 ;  /* 0x2b600000ee007fae */ /* 0x0083e80009121846 */
[----:B-1----:R-:W3:Y:S01]  /*33a20*/  LDL.64 R238, [R1+0x328] ;  /* 0x0003280001ee7983 */ /* 0x002ee20000100a00 */
[----:B----4-:R-:W-:-:S05]  /*33a30*/  IMAD.MOV.U32 R2, RZ, RZ, R250 ;  /* 0x000000ffff027224 */ /* 0x010fca00078e00fa */
[----:B------:R1:W-:Y:S02]  /*33a40*/  LDGSTS.E [R0+0x2c600], [R2.64], P2 ;  /* 0x2c60000002007fae */ /* 0x0003e40009121846 */
[----:B-1----:R-:W-:Y:S02]  /*33a50*/  IMAD.MOV.U32 R2, RZ, RZ, R210 ;  /* 0x000000ffff027224 */ /* 0x002fe400078e00d2 */
[----:B------:R-:W-:Y:S01]  /*33a60*/  IMAD.MOV.U32 R3, RZ, RZ, R251 ;  /* 0x000000ffff037224 */ /* 0x000fe200078e00fb */
[----:B------:R-:W4:Y:S04]  /*33a70*/  LDL.64 R210, [R1+0x320] ;  /* 0x0003200001d27983 */ /* 0x000f280000100a00 */
[----:B------:R1:W-:Y:S04]  /*33a80*/  LDGSTS.E [R0+0x2d600], [R2.64], P2 ;  /* 0x2d60000002007fae */ /* 0x0003e80009121846 */
[----:B------:R-:W4:Y:S01]  /*33a90*/  LDL.64 R250, [R1+0x2f0] ;  /* 0x0002f00001fa7983 */ /* 0x000f220000100a00 */
[----:B-1----:R-:W-:-:S02]  /*33aa0*/  IMAD.MOV.U32 R3, RZ, RZ, R224 ;  /* 0x000000ffff037224 */ /* 0x002fc400078e00e0 */
[----:B------:R-:W-:Y:S01]  /*33ab0*/  IMAD.MOV.U32 R2, RZ, RZ, R226 ;  /* 0x000000ffff027224 */ /* 0x000fe200078e00e2 */
[----:B------:R-:W4:Y:S04]  /*33ac0*/  LDL.64 R224, [R1+0x318] ;  /* 0x0003180001e07983 */ /* 0x000f280000100a00 */
        /* <DEDUP_REMOVED lines=8> */
[----:B-1----:R-:W4:Y:S04]  /*33b50*/  LDL.64 R2, [R1+0x2e8] ;  /* 0x0002e80001027983 */ /* 0x002f280000100a00 */
[----:B------:R1:W-:Y:S04]  /*33b60*/  LDGSTS.E [R0+0x32600], [R68.64], P2 ;  /* 0x3260000044007fae */ /* 0x0003e80009121846 */
[----:B--2---:R2:W-:Y:S04]  /*33b70*/  LDGSTS.E [R0+0x33600], [R64.64], P2 ;  /* 0x3360000040007fae */ /* 0x0045e80009121846 */
[----:B------:R1:W-:Y:S04]  /*33b80*/  LDGSTS.E [R0+0x34600], [R66.64], P2 ;  /* 0x3460000042007fae */ /* 0x0003e80009121846 */
[----:B------:R2:W-:Y:S04]  /*33b90*/  LDGSTS.E [R0+0x35600], [R208.64], P2 ;  /* 0x35600000d0007fae */ /* 0x0005e80009121846 */
[----:B------:R2:W-:Y:S04]  /*33ba0*/  LDGSTS.E [R0+0x36600], [R234.64], P2 ;  /* 0x36600000ea007fae */ /* 0x0005e80009121846 */
[----:B-1----:R-:W4:Y:S04]  /*33bb0*/  LDL.64 R68, [R1+0xe00] ;  /* 0x000e000001447983 */ /* 0x002f280000100a00 */
[----:B--2---:R-:W2:Y:S04]  /*33bc0*/  LDL.64 R64, [R1+0xe50] ;  /* 0x000e500001407983 */ /* 0x004ea80000100a00 */
[----:B------:R-:W2:Y:S04]  /*33bd0*/  LDL.64 R234, [R1+0xd90] ;  /* 0x000d900001ea7983 */ /* 0x000ea80000100a00 */
[----:B------:R-:W2:Y:S04]  /*33be0*/  LDL.64 R66, [R1+0xe90] ;  /* 0x000e900001427983 */ /* 0x000ea80000100a00 */
[----:B------:R-:W2:Y:S04]  /*33bf0*/  LDL.64 R20, [R1+0xfd0] ;  /* 0x000fd00001147983 */ /* 0x000ea80000100a00 */
[----:B------:R-:W2:Y:S04]  /*33c00*/  LDL.64 R22, [R1+0x1010] ;  /* 0x0010100001167983 */ /* 0x000ea80000100a00 */
[----:B------:R-:W2:Y:S01]  /*33c10*/  LDL.64 R208, [R1+0x1050] ;  /* 0x0010500001d07983 */ /* 0x000ea20000100a00 */
[----:B------:R-:W-:-:S03]  /*33c20*/  LOP3.LUT R248, R252, 0x40, RZ, 0x3c, !PT ;  /* 0x00000040fcf87812 */ /* 0x000fc600078e3cff */
[----:B------:R1:W-:Y:S04]  /*33c30*/  LDGSTS.E [R0+0x37600], [R236.64], P2 ;  /* 0x37600000ec007fae */ /* 0x0003e80009121846 */
[----:B-1----:R-:W2:Y:S04]  /*33c40*/  LDL.64 R236, [R1+0xed0] ;  /* 0x000ed00001ec7983 */ /* 0x002ea80000100a00 */
[----:B---3--:R1:W-:Y:S04]  /*33c50*/  LDGSTS.E [R0+0x38600], [R238.64], P2 ;  /* 0x38600000ee007fae */ /* 0x0083e80009121846 */
[----:B-1----:R-:W3:Y:S04]  /*33c60*/  LDL.64 R238, [R1+0xf10] ;  /* 0x000f100001ee7983 */ /* 0x002ee80000100a00 */
[----:B----4-:R1:W-:Y:S04]  /*33c70*/  LDGSTS.E [R0+0x39600], [R210.64], P2 ;  /* 0x39600000d2007fae */ /* 0x0103e80009121846 */
[----:B-1----:R-:W4:Y:S04]  /*33c80*/  LDL.64 R210, [R1+0x1090] ;  /* 0x0010900001d27983 */ /* 0x002f280000100a00 */
[----:B------:R1:W-:Y:S04]  /*33c90*/  LDGSTS.E [R0+0x3a600], [R224.64], P2 ;  /* 0x3a600000e0007fae */ /* 0x0003e80009121846 */
[----:B------:R1:W-:Y:S04]  /*33ca0*/  LDGSTS.E [R0+0x3b600], [R226.64], P2 ;  /* 0x3b600000e2007fae */ /* 0x0003e80009121846 */
[----:B------:R1:W-:Y:S04]  /*33cb0*/  LDGSTS.E [R0+0x3c600], [R232.64], P2 ;  /* 0x3c600000e8007fae */ /* 0x0003e80009121846 */
[----:B-1----:R-:W4:Y:S04]  /*33cc0*/  LDL.64 R224, [R1+0x10d0] ;  /* 0x0010d00001e07983 */ /* 0x002f280000100a00 */
[----:B------:R-:W4:Y:S04]  /*33cd0*/  LDL.64 R226, [R1+0x1110] ;  /* 0x0011100001e27983 */ /* 0x000f280000100a00 */
[----:B------:R1:W-:Y:S04]  /*33ce0*/  LDGSTS.E [R0+0x3d600], [R250.64], P2 ;  /* 0x3d600000fa007fae */ /* 0x0003e80009121846 */
[----:B------:R-:W4:Y:S04]  /*33cf0*/  LDL.64 R232, [R1+0x1150] ;  /* 0x0011500001e87983 */ /* 0x000f280000100a00 */
        /* <DEDUP_REMOVED lines=9> */
[----:B--2---:R2:W-:Y:S04]  /*33d90*/  LDGSTS.E [R248+0x6800], [R234.64], P2 ;  /* 0x06800000eaf87fae */ /* 0x0045e80009121846 */
[----:B------:R2:W-:Y:S04]  /*33da0*/  LDGSTS.E [R248+0x7800], [R68.64], P2 ;  /* 0x0780000044f87fae */ /* 0x0005e80009121846 */
[----:B-1----:R-:W4:Y:S04]  /*33db0*/  LDL.64 R8, [R1+0x1210] ;  /* 0x0012100001087983 */ /* 0x002f280000100a00 */
[----:B--2---:R-:W4:Y:S04]  /*33dc0*/  LDL.64 R234, [R1+0x11d0] ;  /* 0x0011d00001ea7983 */ /* 0x004f280000100a00 */
        /* <DEDUP_REMOVED lines=8> */
[----:B------:R-:W4:Y:S04]  /*33e50*/  LDL R0, [R1+0x1c88] ;  /* 0x001c880001007983 */ /* 0x000f280000100800 */
[----:B------:R-:W4:Y:S04]  /*33e60*/  LDL.64 R70, [R1+0x268] ;  /* 0x0002680001467983 */ /* 0x000f280000100a00 */
[----:B------:R-:W4:Y:S04]  /*33e70*/  LDL.64 R6, [R1+0x260] ;  /* 0x0002600001067983 */ /* 0x000f280000100a00 */
[----:B------:R-:W4:Y:S04]  /*33e80*/  LDL.64 R4, [R1+0x1258] ;  /* 0x0012580001047983 */ /* 0x000f280000100a00 */
[----:B------:R1:W-:Y:S04]  /*33e90*/  LDGSTS.E [R248+0xa800], [R236.64], P2 ;  /* 0x0a800000ecf87fae */ /* 0x0003e80009121846 */
[----:B-1----:R-:W4:Y:S04]  /*33ea0*/  LDL.64 R236, [R1+0x1310] ;  /* 0x0013100001ec7983 */ /* 0x002f280000100a00 */
[----:B---3--:R1:W-:Y:S04]  /*33eb0*/  LDGSTS.E [R248+0xb800], [R238.64], P2 ;  /* 0x0b800000eef87fae */ /* 0x0083e80009121846 */
[----:B------:R3:W-:Y:S04]  /*33ec0*/  LDGSTS.E [R248+0xc800], [R16.64], P2 ;  /* 0x0c80000010f87fae */ /* 0x0007e80009121846 */
[----:B------:R3:W-:Y:S04]  /*33ed0*/  LDGSTS.E [R248+0xd800], [R18.64], P2 ;  /* 0x0d80000012f87fae */ /* 0x0007e80009121846 */
[----:B-1----:R-:W2:Y:S04]  /*33ee0*/  LDL.64 R238, [R1+0x1350] ;  /* 0x0013500001ee7983 */ /* 0x002ea80000100a00 */
[----:B------:R1:W-:Y:S04]  /*33ef0*/  LDGSTS.E [R248+0xe800], [R20.64], P2 ;  /* 0x0e80000014f87fae */ /* 0x0003e80009121846 */
[----:B------:R1:W-:Y:S04]  /*33f00*/  LDGSTS.E [R248+0xf800], [R22.64], P2 ;  /* 0x0f80000016f87fae */ /* 0x0003e80009121846 */
[----:B------:R1:W-:Y:S04]  /*33f10*/  LDGSTS.E [R248+0x10800], [R208.64], P2 ;  /* 0x10800000d0f87fae */ /* 0x0003e80009121846 */
[----:B---3--:R-:W3:Y:S04]  /*33f20*/  LDL.64 R16, [R1+0x1ee0] ;  /* 0x001ee00001107983 */ /* 0x008ee80000100a00 */
[----:B------:R-:W3:Y:S04]  /*33f30*/  LDL.64 R18, [R1+0x1f20] ;  /* 0x001f200001127983 */ /* 0x000ee80000100a00 */
[----:B-1----:R-:W3:Y:S04]  /*33f40*/  LDL.64 R20, [R1+0x1f60] ;  /* 0x001f600001147983 */ /* 0x002ee80000100a00 */
[----:B----4-:R1:W-:Y:S04]  /*33f50*/  LDGSTS.E [R248+0x11800], [R210.64], P2 ;  /* 0x11800000d2f87fae */ /* 0x0103e80009121846 */
[----:B------:R-:W4:Y:S04]  /*33f60*/  LDL.64 R22, [R1+0x1fa0] ;  /* 0x001fa00001167983 */ /* 0x000f280000100a00 */
[----:B------:R-:W4:Y:S04]  /*33f70*/  LDL.64 R208, [R1+0x1fe0] ;  /* 0x001fe00001d07983 */ /* 0x000f280000100a00 */
[----:B-1----:R-:W4:Y:S04]  /*33f80*/  LDL.64 R210, [R1+0x2060] ;  /* 0x0020600001d27983 */ /* 0x002f280000100a00 */
[----:B------:R1:W-:Y:S04]  /*33f90*/  LDGSTS.E [R248+0x12800], [R224.64], P2 ;  /* 0x12800000e0f87fae */ /* 0x0003e80009121846 */
[----:B------:R1:W-:Y:S04]  /*33fa0*/  LDGSTS.E [R248+0x13800], [R226.64], P2 ;  /* 0x13800000e2f87fae */ /* 0x0003e80009121846 */
[----:B------:R1:W-:Y:S04]  /*33fb0*/  LDGSTS.E [R248+0x14800], [R232.64], P2 ;  /* 0x14800000e8f87fae */ /* 0x0003e80009121846 */
[----:B-1----:R-:W4:Y:S04]  /*33fc0*/  LDL.64 R224, [R1+0x20a0] ;  /* 0x0020a00001e07983 */ /* 0x002f280000100a00 */
[----:B------:R1:W-:Y:S04]  /*33fd0*/  LDGSTS.E [R248+0x15800], [R250.64], P2 ;  /* 0x15800000faf87fae */ /* 0x0003e80009121846 */
        /* <DEDUP_REMOVED lines=8> */
[----:B------:R-:W4:Y:S04]  /*34060*/  LDL R68, [R1+0x1bd0] ;  /* 0x001bd00001447983 */ /* 0x000f280000100800 */
[----:B------:R1:W-:Y:S04]  /*34070*/  LDGSTS.E [R248+0x1a800], [R66.64], P2 ;  /* 0x1a80000042f87fae */ /* 0x0003e80009121846 */
[----:B-1----:R-:W4:Y:S04]  /*34080*/  LDL R64, [R1+0x1ca4] ;  /* 0x001ca40001407983 */ /* 0x002f280000100800 */
[----:B------:R-:W4:Y:S04]  /*34090*/  LDL R65, [R1+0x1c20] ;  /* 0x001c200001417983 */ /* 0x000f280000100800 */
[----:B------:R-:W4:Y:S04]  /*340a0*/  LDL R66, [R1+0x1c3c] ;  /* 0x001c3c0001427983 */ /* 0x000f280000100800 */
[----:B------:R-:W4:Y:S01]  /*340b0*/  LDL R67, [R1+0x1bb0] ;  /* 0x001bb00001437983 */ /* 0x000f220000100800 */
[----:B------:R-:W-:-:S03]  /*340c0*/  IMAD.MOV.U32 R3, RZ, RZ, R0 ;  /* 0x000000ffff037224 */ /* 0x000fc600078e0000 */
[----:B------:R-:W4:Y:S04]  /*340d0*/  LDL.64 R8, [R1+0x258] ;  /* 0x0002580001087983 */ /* 0x000f280000100a00 */
[----:B------:R1:W-:Y:S04]  /*340e0*/  LDGSTS.E [R248+0x1b800], [R236.64], P2 ;  /* 0x1b800000ecf87fae */ /* 0x0003e80009121846 */
[----:B-1----:R-:W4:Y:S04]  /*340f0*/  LDL R237, [R1+0x1b44] ;  /* 0x001b440001ed7983 */ /* 0x002f280000100800 */
[----:B------:R-:W4:Y:S04]  /*34100*/  LDL R236, [R1+0x1afc] ;  /* 0x001afc0001ec7983 */ /* 0x000f280000100800 */
[----:B--2---:R1:W-:Y:S04]  /*34110*/  LDGSTS.E [R248+0x1c800], [R238.64], P2 ;  /* 0x1c800000eef87fae */ /* 0x0043e80009121846 */
[----:B------:R2:W-:Y:S04]  /*34120*/  LDGSTS.E [R248+0x1d800], [R10.64], P2 ;  /* 0x1d8000000af87fae */ /* 0x0005e80009121846 */
[----:B------:R2:W-:Y:S04]  /*34130*/  LDGSTS.E [R248+0x1e800], [R12.64], P2 ;  /* 0x1e8000000cf87fae */ /* 0x0005e80009121846 */
[----:B-1----:R-:W4:Y:S04]  /*34140*/  LDL R238, [R1+0x1b64] ;  /* 0x001b640001ee7983 */ /* 0x002f280000100800 */
[----:B------:R1:W-:Y:S04]  /*34150*/  LDGSTS.E [R248+0x1f800], [R14.64], P2 ;  /* 0x1f8000000ef87fae */ /* 0x0003e80009121846 */
[----:B------:R-:W4:Y:S04]  /*34160*/  LDL R239, [R1+0x1ae0] ;  /* 0x001ae00001ef7983 */ /* 0x000f280000100800 */
[----:B---3--:R3:W-:Y:S04]  /*34170*/  LDGSTS.E [R248+0x20800], [R16.64], P2 ;  /* 0x2080000010f87fae */ /* 0x0087e80009121846 */
[----:B------:R1:W-:Y:S04]  /*34180*/  LDGSTS.E [R248+0x21800], [R18.64], P2 ;  /* 0x2180000012f87fae */ /* 0x0003e80009121846 */
[----:B------:R1:W-:Y:S04]  /*34190*/  LDGSTS.E [R248+0x22800], [R20.64], P2 ;  /* 0x2280000014f87fae */ /* 0x0003e80009121846 */
[----:B----4-:R4:W-:Y:S04]  /*341a0*/  LDGSTS.E [R248+0x23800], [R22.64], P2 ;  /* 0x2380000016f87fae */ /* 0x0109e80009121846 */
[----:B------:R1:W-:Y:S04]  /*341b0*/  LDGSTS.E [R248+0x24800], [R208.64], P2 ;  /* 0x24800000d0f87fae */ /* 0x0003e80009121846 */
[----:B--2---:R-:W2:Y:S04]  /*341c0*/  LDL.64 R10, [R1+0x250] ;  /* 0x00025000010a7983 */ /* 0x004ea80000100a00 */
[----:B----4-:R-:W4:Y:S04]  /*341d0*/  LDL.64 R22, [R1+0x2a0] ;  /* 0x0002a00001167983 */ /* 0x010f280000100a00 */
[----:B-1----:R-:W2:Y:S04]  /*341e0*/  LDL.64 R208, [R1+0x298] ;  /* 0x0002980001d07983 */ /* 0x002ea80000100a00 */
[----:B------:R-:W2:Y:S04]  /*341f0*/  LDL.64 R12, [R1+0x238] ;  /* 0x00023800010c7983 */ /* 0x000ea80000100a00 */
[----:B------:R-:W2:Y:S04]  /*34200*/  LDL.64 R14, [R1+0x230] ;  /* 0x00023000010e7983 */ /* 0x000ea80000100a00 */
[----:B------:R-:W2:Y:S04]  /*34210*/  LDL.64 R18, [R1+0xb8] ;  /* 0x0000b80001127983 */ /* 0x000ea80000100a00 */
[----:B---3--:R-:W4:Y:S04]  /*34220*/  LDL.64 R16, [R1+0x80] ;  /* 0x0000800001107983 */ /* 0x008f280000100a00 */
[----:B------:R-:W2:Y:S04]  /*34230*/  LDL.64 R20, [R1+0xda0] ;  /* 0x000da00001147983 */ /* 0x000ea80000100a00 */
[----:B------:R1:W-:Y:S04]  /*34240*/  LDGSTS.E [R248+0x25800], [R250.64], P2 ;  /* 0x25800000faf87fae */ /* 0x0003e80009121846 */
[----:B------:R1:W-:Y:S04]  /*34250*/  LDGSTS.E [R248+0x26800], [R210.64], P2 ;  /* 0x26800000d2f87fae */ /* 0x0003e80009121846 */
[----:B------:R1:W-:Y:S04]  /*34260*/  LDGSTS.E [R248+0x27800], [R224.64], P2 ;  /* 0x27800000e0f87fae */ /* 0x0003e80009121846 */
[----:B-1----:R-:W2:Y:S04]  /*34270*/  LDL.64 R250, [R1+0x2a8] ;  /* 0x0002a80001fa7983 */ /* 0x002ea80000100a00 */
[----:B------:R-:W4:Y:S04]  /*34280*/  LDL.64 R210, [R1+0x290] ;  /* 0x0002900001d27983 */ /* 0x000f280000100a00 */
[----:B------:R1:W-:Y:S04]  /*34290*/  LDGSTS.E [R248+0x28800], [R226.64], P2 ;  /* 0x28800000e2f87fae */ /* 0x0003e80009121846 */
[----:B------:R-:W4:Y:S04]  /*342a0*/  LDL.64 R224, [R1+0x288] ;  /* 0x0002880001e07983 */ /* 0x000f280000100a00 */
[----:B------:R1:W-:Y:S04]  /*342b0*/  LDGSTS.E [R248+0x29800], [R232.64], P2 ;  /* 0x29800000e8f87fae */ /* 0x0003e80009121846 */
[----:B-1----:R-:W4:Y:S04]  /*342c0*/  LDL.64 R226, [R1+0x280] ;  /* 0x0002800001e27983 */ /* 0x002f280000100a00 */
[----:B------:R-:W4:Y:S04]  /*342d0*/  LDL.64 R232, [R1+0x278] ;  /* 0x0002780001e87983 */ /* 0x000f280000100a00 */
[----:B------:R1:W-:Y:S04]  /*342e0*/  LDGSTS.E [R248+0x2a800], [R234.64], P2 ;  /* 0x2a800000eaf87fae */ /* 0x0003e80009121846 */
[----:B-1----:R-:W4:Y:S01]  /*342f0*/  LDL.64 R234, [R1+0x270] ;  /* 0x0002700001ea7983 */ /* 0x002f220000100a00 */
[----:B------:R-:W-:-:S05]  /*34300*/  IMAD.MOV.U32 R2, RZ, RZ, R64 ;  /* 0x000000ffff027224 */ /* 0x000fca00078e0040 */
[----:B------:R1:W-:Y:S02]  /*34310*/  LDGSTS.E [R248+0x2b800], [R2.64], P2 ;  /* 0x2b80000002f87fae */ /* 0x0003e40009121846 */
[----:B-1----:R-:W-:Y:S02]  /*34320*/  IMAD.MOV.U32 R2, RZ, RZ, R66 ;  /* 0x000000ffff027224 */ /* 0x002fe400078e0042 */
[----:B------:R-:W-:Y:S02]  /*34330*/  IMAD.MOV.U32 R3, RZ, RZ, R65 ;  /* 0x000000ffff037224 */ /* 0x000fe400078e0041 */
[----:B------:R-:W4:Y:S04]  /*34340*/  LDL.64 R64, [R1+0xa8] ;  /* 0x0000a80001407983 */ /* 0x000f280000100a00 */
[----:B------:R1:W-:Y:S02]  /*34350*/  LDGSTS.E [R248+0x2c800], [R2.64], P2 ;  /* 0x2c80000002f87fae */ /* 0x0003e40009121846 */
[----:B-1----:R-:W-:-:S02]  /*34360*/  IMAD.MOV.U32 R2, RZ, RZ, R68 ;  /* 0x000000ffff027224 */ /* 0x002fc400078e0044 */
[----:B------:R-:W-:Y:S01]  /*34370*/  IMAD.MOV.U32 R3, RZ, RZ, R67 ;  /* 0x000000ffff037224 */ /* 0x000fe200078e0043 */
[----:B------:R-:W4:Y:S04]  /*34380*/  LDL.64 R68, [R1+0xb0] ;  /* 0x0000b00001447983 */ /* 0x000f280000100a00 */
[----:B------:R1:W-:Y:S04]  /*34390*/  LDGSTS.E [R248+0x2d800], [R2.64], P2 ;  /* 0x2d80000002f87fae */ /* 0x0003e80009121846 */
[----:B------:R-:W4:Y:S01]  /*343a0*/  LDL.64 R66, [R1+0xa0] ;  /* 0x0000a00001427983 */ /* 0x000f220000100a00 */
[----:B-1----:R-:W-:-:S02]  /*343b0*/  IMAD.MOV.U32 R3, RZ, RZ, R237 ;  /* 0x000000ffff037224 */ /* 0x002fc400078e00ed */
[----:B------:R-:W-:-:S05]  /*343c0*/  IMAD.MOV.U32 R2, RZ, RZ, R238 ;  /* 0x000000ffff027224 */ /* 0x000fca00078e00ee */
[----:B------:R1:W-:Y:S02]  /*343d0*/  LDGSTS.E [R248+0x2e800], [R2.64], P2 ;  /* 0x2e80000002f87fae */ /* 0x0003e40009121846 */
[----:B-1----:R-:W-:Y:S02]  /*343e0*/  IMAD.MOV.U32 R2, RZ, RZ, R236 ;  /* 0x000000ffff027224 */ /* 0x002fe400078e00ec */
[----:B------:R-:W-:Y:S01]  /*343f0*/  IMAD.MOV.U32 R3, RZ, RZ, R239 ;  /* 0x000000ffff037224 */ /* 0x000fe200078e00ef */
[----:B------:R-:W3:Y:S04]  /*34400*/  LDL.64 R236, [R1+0x98] ;  /* 0x0000980001ec7983 */ /* 0x000ee80000100a00 */
[----:B------:R1:W-:Y:S04]  /*34410*/  LDGSTS.E [R248+0x2f800], [R2.64], P2 ;  /* 0x2f80000002f87fae */ /* 0x0003e80009121846 */
[----:B------:R-:W3:Y:S01]  /*34420*/  LDL.64 R238, [R1+0x90] ;  /* 0x0000900001ee7983 */ /* 0x000ee20000100a00 */
[----:B------:R-:W-:-:S03]  /*34430*/  LOP3.LUT R0, R252, 0x50, RZ, 0x3c, !PT ;  /* 0x00000050fc007812 */ /* 0x000fc600078e3cff */
[----:B-1----:R-:W3:Y:S04]  /*34440*/  LDL.64 R2, [R1+0x1218] ;  /* 0x0012180001027983 */ /* 0x002ee80000100a00 */
[----:B--2---:R1:W-:Y:S04]  /*34450*/  LDGSTS.E [R248+0x30800], [R250.64], P2 ;  /* 0x30800000faf87fae */ /* 0x0043e80009121846 */
[----:B----4-:R2:W-:Y:S04]  /*34460*/  LDGSTS.E [R248+0x31800], [R22.64], P2 ;  /* 0x3180000016f87fae */ /* 0x0105e80009121846 */
[----:B------:R4:W-:Y:S04]  /*34470*/  LDGSTS.E [R248+0x32800], [R208.64], P2 ;  /* 0x32800000d0f87fae */ /* 0x0009e80009121846 */
[----:B-1----:R-:W3:Y:S04]  /*34480*/  LDL.64 R250, [R1+0x88] ;  /* 0x0000880001fa7983 */ /* 0x002ee80000100a00 */
[----:B--2---:R-:W2:Y:S04]  /*34490*/  LDL.64 R22, [R1+0xe10] ;  /* 0x000e100001167983 */ /* 0x004ea80000100a00 */
[----:B------:R1:W-:Y:S04]  /*344a0*/  LDGSTS.E [R248+0x33800], [R210.64], P2 ;  /* 0x33800000d2f87fae */ /* 0x0003e80009121846 */
[----:B----4-:R-:W2:Y:S04]  /*344b0*/  LDL.64 R208, [R1+0xe58] ;  /* 0x000e580001d07983 */ /* 0x010ea80000100a00 */
[----:B------:R1:W-:Y:S04]  /*344c0*/  LDGSTS.E [R248+0x34800], [R224.64], P2 ;  /* 0x34800000e0f87fae */ /* 0x0003e80009121846 */
[----:B-1----:R-:W2:Y:S04]  /*344d0*/  LDL.64 R210, [R1+0xe98] ;  /* 0x000e980001d27983 */ /* 0x002ea80000100a00 */
[----:B------:R1:W-:Y:S04]  /*344e0*/  LDGSTS.E [R248+0x35800], [R226.64], P2 ;  /* 0x35800000e2f87fae */ /* 0x0003e80009121846 */
[----:B------:R-:W2:Y:S04]  /*344f0*/  LDL.64 R224, [R1+0xed8] ;  /* 0x000ed80001e07983 */ /* 0x000ea80000100a00 */
[----:B------:R1:W-:Y:S04]  /*34500*/  LDGSTS.E [R248+0x36800], [R232.64], P2 ;  /* 0x36800000e8f87fae */ /* 0x0003e80009121846 */
[----:B-1----:R-:W2:Y:S04]  /*34510*/  LDL.64 R226, [R1+0xf18] ;  /* 0x000f180001e27983 */ /* 0x002ea80000100a00 */
        /* <DEDUP_REMOVED lines=8> */
[----:B------:R1:W-:Y:S04]  /*345a0*/  LDGSTS.E [R248+0x3d800], [R14.64], P2 ;  /* 0x3d8000000ef87fae */ /* 0x0003e80009121846 */
[----:B------:R1:W-:Y:S04]  /*345b0*/  LDGSTS.E [R248+0x3e800], [R18.64], P2 ;  /* 0x3e80000012f87fae */ /* 0x0003e80009121846 */
        /* <DEDUP_REMOVED lines=14> */
[----:B------:R3:W-:Y:S04]  /*346a0*/  LDGSTS.E [R0+0x3a00], [R238.64], P2 ;  /* 0x03a00000ee007fae */ /* 0x0007e80009121846 */
[----:B-1----:R-:W4:Y:S04]  /*346b0*/  LDL.64 R236, [R1+0x10d8] ;  /* 0x0010d80001ec7983 */ /* 0x002f280000100a00 */
[----:B---3--:R-:W3:Y:S04]  /*346c0*/  LDL.64 R238, [R1+0x1118] ;  /* 0x0011180001ee7983 */ /* 0x008ee80000100a00 */
[----:B------:R1:W-:Y:S04]  /*346d0*/  LDGSTS.E [R0+0x4a00], [R250.64], P2 ;  /* 0x04a00000fa007fae */ /* 0x0003e80009121846 */
[----:B------:R2:W-:Y:S04]  /*346e0*/  LDGSTS.E [R0+0x5a00], [R16.64], P2 ;  /* 0x05a0000010007fae */ /* 0x0005e80009121846 */
[----:B------:R2:W-:Y:S04]  /*346f0*/  LDGSTS.E [R0+0x6a00], [R20.64], P2 ;  /* 0x06a0000014007fae */ /* 0x0005e80009121846 */
[----:B-1----:R-:W3:Y:S04]  /*34700*/  LDL.64 R250, [R1+0x1158] ;  /* 0x0011580001fa7983 */ /* 0x002ee80000100a00 */
[----:B--2---:R1:W-:Y:S04]  /*34710*/  LDGSTS.E [R0+0x7a00], [R22.64], P2 ;  /* 0x07a0000016007fae */ /* 0x0043e80009121846 */
        /* <DEDUP_REMOVED lines=13> */
[----:B------:R-:W2:Y:S04]  /*347f0*/  LDL.64 R16, [R1+0x2028] ;  /* 0x0020280001107983 */ /* 0x000ea80000100a00 */
[----:B-1----:R-:W2:Y:S04]  /*34800*/  LDL.64 R234, [R1+0x1fa8] ;  /* 0x001fa80001ea7983 */ /* 0x002ea80000100a00 */
[----:B------:R1:W-:Y:S04]  /*34810*/  LDGSTS.E [R0+0xea00], [R18.64], P2 ;  /* 0x0ea0000012007fae */ /* 0x0003e80009121846 */
[----:B------:R1:W-:Y:S04]  /*34820*/  LDGSTS.E [R0+0xfa00], [R68.64], P2 ;  /* 0x0fa0000044007fae */ /* 0x0003e80009121846 */
[----:B------:R1:W-:Y:S04]  /*34830*/  LDGSTS.E [R0+0x10a00], [R64.64], P2 ;  /* 0x10a0000040007fae */ /* 0x0003e80009121846 */
[----:B------:R1:W-:Y:S04]  /*34840*/  LDGSTS.E [R0+0x11a00], [R66.64], P2 ;  /* 0x11a0000042007fae */ /* 0x0003e80009121846 */
[----:B-1----:R-:W2:Y:S04]  /*34850*/  LDL.64 R18, [R1+0x2068] ;  /* 0x0020680001127983 */ /* 0x002ea80000100a00 */
[----:B------:R-:W2:Y:S04]  /*34860*/  LDL.64 R68, [R1+0x20a8] ;  /* 0x0020a80001447983 */ /* 0x000ea80000100a00 */
[----:B------:R-:W2:Y:S04]  /*34870*/  LDL.64 R64, [R1+0x20e8] ;  /* 0x0020e80001407983 */ /* 0x000ea80000100a00 */
[----:B------:R-:W2:Y:S04]  /*34880*/  LDL.64 R66, [R1+0x2128] ;  /* 0x0021280001427983 */ /* 0x000ea80000100a00 */
[----:B----4-:R1:W-:Y:S04]  /*34890*/  LDGSTS.E [R0+0x12a00], [R236.64], P2 ;  /* 0x12a00000ec007fae */ /* 0x0103e80009121846 */
[----:B---3--:R3:W-:Y:S04]  /*348a0*/  LDGSTS.E [R0+0x13a00], [R238.64], P2 ;  /* 0x13a00000ee007fae */ /* 0x0087e80009121846 */
[----:B-1----:R-:W4:Y:S04]  /*348b0*/  LDL R236, [R1+0x1c98] ;  /* 0x001c980001ec7983 */ /* 0x002f280000100800 */
[----:B---3--:R-:W3:Y:S04]  /*348c0*/  LDL.64 R238, [R1+0x2168] ;  /* 0x0021680001ee7983 */ /* 0x008ee80000100a00 */
[----:B------:R1:W-:Y:S04]  /*348d0*/  LDGSTS.E [R0+0x14a00], [R250.64], P2 ;  /* 0x14a00000fa007fae */ /* 0x0003e80009121846 */
[----:B-1----:R-:W3:Y:S04]  /*348e0*/  LDL R251, [R1+0x1c78] ;  /* 0x001c780001fb7983 */ /* 0x002ee80000100800 */
[----:B--2---:R1:W-:Y:S04]  /*348f0*/  LDGSTS.E [R0+0x15a00], [R22.64], P2 ;  /* 0x15a0000016007fae */ /* 0x0043e80009121846 */
        /* <DEDUP_REMOVED lines=12> */
[----:B-1----:R-:W3:Y:S04]  /*349c0*/  LDL.LU.64 R22, [R1+0x2a08] ;  /* 0x002a080001167983 */ /* 0x002ee80000300a00 */
[----:B------:R1:W-:Y:S04]  /*349d0*/  LDGSTS.E [R0+0x22a00], [R232.64], P2 ;  /* 0x22a00000e8007fae */ /* 0x0003e80009121846 */
[----:B--2---:R-:W2:Y:S04]  /*349e0*/  LDL.LU.64 R20, [R1+0x2a00] ;  /* 0x002a000001147983 */ /* 0x004ea80000300a00 */
[----:B------:R1:W-:Y:S04]  /*349f0*/  LDGSTS.E [R0+0x23a00], [R234.64], P2 ;  /* 0x23a00000ea007fae */ /* 0x0003e80009121846 */
[----:B-1----:R-:W2:Y:S04]  /*34a00*/  LDL R233, [R1+0x1c10] ;  /* 0x001c100001e97983 */ /* 0x002ea80000100800 */
[----:B------:R-:W2:Y:S04]  /*34a10*/  LDL R248, [R1+0x1ba0] ;  /* 0x001ba00001f87983 */ /* 0x000ea80000100800 */
[----:B------:R-:W2:Y:S04]  /*34a20*/  LDL R235, [R1+0x1c2c] ;  /* 0x001c2c0001eb7983 */ /* 0x000ea80000100800 */
[----:B------:R-:W2:Y:S04]  /*34a30*/  LDL R208, [R1+0x1bc0] ;  /* 0x001bc00001d07983 */ /* 0x000ea80000100800 */
[----:B------:R-:W2:Y:S04]  /*34a40*/  LDL R210, [R1+0x1b38] ;  /* 0x001b380001d27983 */ /* 0x000ea80000100800 */
[----:B------:R-:W2:Y:S04]  /*34a50*/  LDL R224, [R1+0x1b54] ;  /* 0x001b540001e07983 */ /* 0x000ea80000100800 */
[----:B------:R-:W2:Y:S04]  /*34a60*/  LDL R226, [R1+0x1adc] ;  /* 0x001adc0001e27983 */ /* 0x000ea80000100800 */
[----:B------:R-:W2:Y:S04]  /*34a70*/  LDL R234, [R1+0x1af4] ;  /* 0x001af40001ea7983 */ /* 0x000ea80000100800 */
[----:B------:R1:W-:Y:S04]  /*34a80*/  LDGSTS.E [R0+0x24a00], [R14.64], P2 ;  /* 0x24a000000e007fae */ /* 0x0003e80009121846 */
[----:B------:R1:W-:Y:S04]  /*34a90*/  LDGSTS.E [R0+0x25a00], [R16.64], P2 ;  /* 0x25a0000010007fae */ /* 0x0003e80009121846 */
        /* <DEDUP_REMOVED lines=15> */
[----:B------:R-:W2:Y:S01]  /*34b90*/  LDL.64 R66, [R1+0x18] ;  /* 0x0000180001427983 */ /* 0x000ea20000100a00 */
[----:B----4-:R-:W-:-:S03]  /*34ba0*/  IMAD.MOV.U32 R2, RZ, RZ, R236 ;  /* 0x000000ffff027224 */ /* 0x010fc600078e00ec */
[----:B------:R-:W4:Y:S04]  /*34bb0*/  LDL.64 R236, [R1+0x10] ;  /* 0x0000100001ec7983 */ /* 0x000f280000100a00 */
[----:B---3--:R1:W-:Y:S04]  /*34bc0*/  LDGSTS.E [R0+0x2aa00], [R238.64], P2 ;  /* 0x2aa00000ee007fae */ /* 0x0083e80009121846 */
[----:B-1----:R-:W3:Y:S01]  /*34bd0*/  LDL.64 R238, [R1+0x8] ;  /* 0x0000080001ee7983 */ /* 0x002ee20000100a00 */
[----:B------:R-:W-:-:S03]  /*34be0*/  IMAD.MOV.U32 R3, RZ, RZ, R251 ;  /* 0x000000ffff037224 */ /* 0x000fc600078e00fb */
[----:B------:R-:W3:Y:S04]  /*34bf0*/  LDL.64 R250, [R1] ;  /* 0x0000000001fa7983 */ /* 0x000ee80000100a00 */
[----:B------:R2:W-:Y:S02]  /*34c00*/  LDGSTS.E [R0+0x2ba00], [R2.64], P2 ;  /* 0x2ba0000002007fae */ /* 0x0005e40009121846 */
[----:B--2---:R-:W-:Y:S02]  /*34c10*/  IMAD.MOV.U32 R3, RZ, RZ, R233 ;  /* 0x000000ffff037224 */ /* 0x004fe400078e00e9 */
[----:B------:R-:W2:Y:S01]  /*34c20*/  LDL.64 R232, [R1+0xea0] ;  /* 0x000ea00001e87983 */ /* 0x000ea20000100a00 */
[----:B------:R-:W-:-:S05]  /*34c30*/  IMAD.MOV.U32 R2, RZ, RZ, R235 ;  /* 0x000000ffff027224 */ /* 0x000fca00078e00eb */
[----:B------:R1:W-:Y:S02]  /*34c40*/  LDGSTS.E [R0+0x2ca00], [R2.64], P2 ;  /* 0x2ca0000002007fae */ /* 0x0003e40009121846 */
[----:B-1----:R-:W-:Y:S02]  /*34c50*/  IMAD.MOV.U32 R2, RZ, RZ, R208 ;  /* 0x000000ffff027224 */ /* 0x002fe400078e00d0 */
[----:B------:R-:W-:Y:S01]  /*34c60*/  IMAD.MOV.U32 R3, RZ, RZ, R248 ;  /* 0x000000ffff037224 */ /* 0x000fe200078e00f8 */
[----:B------:R-:W2:Y:S04]  /*34c70*/  LDL.64 R208, [R1+0xd40] ;  /* 0x000d400001d07983 */ /* 0x000ea80000100a00 */
[----:B------:R1:W-:Y:S02]  /*34c80*/  LDGSTS.E [R0+0x2da00], [R2.64], P2 ;  /* 0x2da0000002007fae */ /* 0x0003e40009121846 */
[----:B-1----:R-:W-:-:S02]  /*34c90*/  IMAD.MOV.U32 R2, RZ, RZ, R224 ;  /* 0x000000ffff027224 */ /* 0x002fc400078e00e0 */
[----:B------:R-:W-:Y:S01]  /*34ca0*/  IMAD.MOV.U32 R3, RZ, RZ, R210 ;  /* 0x000000ffff037224 */ /* 0x000fe200078e00d2 */
[----:B------:R-:W2:Y:S04]  /*34cb0*/  LDL.64 R224, [R1+0xe20] ;  /* 0x000e200001e07983 */ /* 0x000ea80000100a00 */
[----:B------:R1:W-:Y:S04]  /*34cc0*/  LDGSTS.E [R0+0x2ea00], [R2.64], P2 ;  /* 0x2ea0000002007fae */ /* 0x0003e80009121846 */
[----:B------:R-:W2:Y:S01]  /*34cd0*/  LDL.64 R210, [R1+0xdb0] ;  /* 0x000db00001d27983 */ /* 0x000ea20000100a00 */
[----:B-1----:R-:W-:-:S02]  /*34ce0*/  IMAD.MOV.U32 R2, RZ, RZ, R234 ;  /* 0x000000ffff027224 */ /* 0x002fc400078e00ea */
[----:B------:R-:W-:Y:S01]  /*34cf0*/  IMAD.MOV.U32 R3, RZ, RZ, R226 ;  /* 0x000000ffff037224 */ /* 0x000fe200078e00e2 */
[----:B------:R-:W2:Y:S04]  /*34d00*/  LDL.64 R234, [R1+0xee0] ;  /* 0x000ee00001ea7983 */ /* 0x000ea80000100a00 */
        /* <DEDUP_REMOVED lines=9> */
[----:B------:R-:W3:Y:S04]  /*34da0*/  LDL.LU.64 R18, [R1+0x29f8] ;  /* 0x0029f80001127983 */ /* 0x000ee80000300a00 */
[----:B------:R1:W-:Y:S04]  /*34db0*/  LDGSTS.E [R0+0x36a00], [R6.64], P2 ;  /* 0x36a0000006007fae */ /* 0x0003e80009121846 */
[----:B-1----:R-:W3:Y:S04]  /*34dc0*/  LDL.LU.64 R16, [R1+0x29f0] ;  /* 0x0029f00001107983 */ /* 0x002ee80000300a00 */
[----:B------:R1:W-:Y:S04]  /*34dd0*/  LDGSTS.E [R0+0x37a00], [R70.64], P2 ;  /* 0x37a0000046007fae */ /* 0x0003e80009121846 */
[----:B------:R-:W3:Y:S04]  /*34de0*/  LDL.LU.64 R14, [R1+0x29e8] ;  /* 0x0029e800010e7983 */ /* 0x000ee80000300a00 */
[----:B------:R1:W-:Y:S04]  /*34df0*/  LDGSTS.E [R0+0x38a00], [R4.64], P2 ;  /* 0x38a0000004007fae */ /* 0x0003e80009121846 */
[----:B------:R-:W3:Y:S04]  /*34e00*/  LDL.LU.64 R12, [R1+0x29e0] ;  /* 0x0029e000010c7983 */ /* 0x000ee80000300a00 */
[----:B------:R-:W3:Y:S04]  /*34e10*/  LDL.LU.64 R10, [R1+0x29d8] ;  /* 0x0029d800010a7983 */ /* 0x000ee80000300a00 */
[----:B------:R-:W3:Y:S04]  /*34e20*/  LDL.LU.64 R8, [R1+0x29d0] ;  /* 0x0029d00001087983 */ /* 0x000ee80000300a00 */
[----:B------:R-:W3:Y:S04]  /*34e30*/  LDL.LU.64 R6, [R1+0x29c8] ;  /* 0x0029c80001067983 */ /* 0x000ee80000300a00 */
[----:B-1----:R-:W3:Y:S04]  /*34e40*/  LDL.LU.64 R70, [R1+0x29c0] ;  /* 0x0029c00001467983 */ /* 0x002ee80000300a00 */
[----:B------:R1:W5:Y:S04]  /*34e50*/  LDL.LU.64 R4, [R1+0x29b8] ;  /* 0x0029b80001047983 */ /* 0x0003680000300a00 */
[----:B--2---:R2:W-:Y:S04]  /*34e60*/  LDGSTS.E [R0+0x39a00], [R2.64], P2 ;  /* 0x39a0000002007fae */ /* 0x0045e80009121846 */
[----:B------:R2:W-:Y:S04]  /*34e70*/  LDGSTS.E [R0+0x3aa00], [R68.64], P2 ;  /* 0x3aa0000044007fae */ /* 0x0005e80009121846 */
[----:B------:R2:W-:Y:S04]  /*34e80*/  LDGSTS.E [R0+0x3ba00], [R64.64], P2 ;  /* 0x3ba0000040007fae */ /* 0x0005e80009121846 */
[----:B------:R2:W-:Y:S04]  /*34e90*/  LDGSTS.E [R0+0x3ca00], [R66.64], P2 ;  /* 0x3ca0000042007fae */ /* 0x0005e80009121846 */
[----:B----4-:R4:W-:Y:S04]  /*34ea0*/  LDGSTS.E [R0+0x3da00], [R236.64], P2 ;  /* 0x3da00000ec007fae */ /* 0x0109e80009121846 */
[----:B---3--:R3:W-:Y:S04]  /*34eb0*/  LDGSTS.E [R0+0x3ea00], [R238.64], P2 ;  /* 0x3ea00000ee007fae */ /* 0x0087e80009121846 */
[----:B------:R1:W-:Y:S04]  /*34ec0*/  LDGSTS.E [R0+0x3fa00], [R250.64], P2 ;  /* 0x3fa00000fa007fae */ /* 0x0003e80009121846 */
[----:B----4-:R-:W4:Y:S04]  /*34ed0*/  LDL.64 R236, [R1+0x11a0] ;  /* 0x0011a00001ec7983 */ /* 0x010f280000100a00 */
[----:B---3--:R-:W3:Y:S04]  /*34ee0*/  LDL.64 R238, [R1+0x11e0] ;  /* 0x0011e00001ee7983 */ /* 0x008ee80000100a00 */
[----:B------:R2:W-:Y:S04]  /*34ef0*/  LDGSTS.E [R249+0xc00], [R246.64], P2 ;  /* 0x00c00000f6f97fae */ /* 0x0005e80009121846 */
[----:B-1----:R-:W3:Y:S04]  /*34f00*/  LDL.64 R250, [R1+0x1220] ;  /* 0x0012200001fa7983 */ /* 0x002ee80000100a00 */
        /* <DEDUP_REMOVED lines=15> */
[----:B-1----:R-:W3:Y:S04]  /*35000*/  LDL R177, [R1+0x1c00] ;  /* 0x001c000001b17983 */ /* 0x002ee80000100800 */
[----:B--2---:R-:W2:Y:S04]  /*35010*/  LDL R175, [R1+0x1c8c] ;  /* 0x001c8c0001af7983 */ /* 0x004ea80000100800 */
[----:B------:R-:W2:Y:S04]  /*35020*/  LDL R173, [R1+0x1c70] ;  /* 0x001c700001ad7983 */ /* 0x000ea80000100800 */
[----:B------:R-:W2:Y:S04]  /*35030*/  LDL R179, [R1+0x1c24] ;  /* 0x001c240001b37983 */ /* 0x000ea80000100800 */
[----:B------:R1:W-:Y:S04]  /*35040*/  LDGSTS.E [R249+0x10c00], [R158.64], P2 ;  /* 0x10c000009ef97fae */ /* 0x0003e80009121846 */
[----:B------:R1:W-:Y:S04]  /*35050*/  LDGSTS.E [R249+0x11c00], [R156.64], P2 ;  /* 0x11c000009cf97fae */ /* 0x0003e80009121846 */
[----:B------:R1:W-:Y:S04]  /*35060*/  LDGSTS.E [R249+0x12c00], [R154.64], P2 ;  /* 0x12c000009af97fae */ /* 0x0003e80009121846 */
[----:B------:R1:W-:Y:S04]  /*35070*/  LDGSTS.E [R249+0x13c00], [R152.64], P2 ;  /* 0x13c0000098f97fae */ /* 0x0003e80009121846 */
[----:B------:R1:W-:Y:S04]  /*35080*/  LDGSTS.E [R249+0x14c00], [R150.64], P2 ;  /* 0x14c0000096f97fae */ /* 0x0003e80009121846 */
[----:B------:R-:W2:Y:S04]  /*35090*/  LDL R181, [R1+0x1b98] ;  /* 0x001b980001b57983 */ /* 0x000ea80000100800 */
[----:B-1----:R-:W2:Y:S04]  /*350a0*/  LDL R153, [R1+0x1b28] ;  /* 0x001b280001997983 */ /* 0x002ea80000100800 */
[----:B------:R-:W2:Y:S04]  /*350b0*/  LDL R151, [R1+0x1bb4] ;  /* 0x001bb40001977983 */ /* 0x000ea80000100800 */
[----:B------:R-:W2:Y:S04]  /*350c0*/  LDL R155, [R1+0x1b48] ;  /* 0x001b4800019b7983 */ /* 0x000ea80000100800 */
[----:B------:R-:W2:Y:S04]  /*350d0*/  LDL R157, [R1+0x1ad8] ;  /* 0x001ad800019d7983 */ /* 0x000ea80000100800 */
[----:B------:R-:W2:Y:S01]  /*350e0*/  LDL R159, [R1+0x1ae8] ;  /* 0x001ae800019f7983 */ /* 0x000ea20000100800 */
[----:B------:R-:W-:-:S03]  /*350f0*/  LOP3.LUT R0, R252, 0x70, RZ, 0x3c, !PT ;  /* 0x00000070fc007812 */ /* 0x000fc600078e3cff */
[----:B----4-:R1:W-:Y:S04]  /*35100*/  LDGSTS.E [R249+0x15c00], [R236.64], P2 ;  /* 0x15c00000ecf97fae */ /* 0x0103e80009121846 */
[----:B---3--:R1:W-:Y:S04]  /*35110*/  LDGSTS.E [R249+0x16c00], [R238.64], P2 ;  /* 0x16c00000eef97fae */ /* 0x0083e80009121846 */
        /* <DEDUP_REMOVED lines=16> */
[----:B------:R1:W-:Y:S01]  /*35220*/  LDGSTS.E [R249+0x27c00], [R166.64], P2 ;  /* 0x27c00000a6f97fae */ /* 0x0003e20009121846 */
[----:B--2---:R-:W-:-:S03]  /*35230*/  IMAD.MOV.U32 R2, RZ, RZ, R175 ;  /* 0x000000ffff027224 */ /* 0x004fc600078e00af */
[----:B------:R1:W-:Y:S01]  /*35240*/  LDGSTS.E [R249+0x28c00], [R164.64], P2 ;  /* 0x28c00000a4f97fae */ /* 0x0003e20009121846 */
[----:B------:R-:W-:-:S03]  /*35250*/  IMAD.MOV.U32 R3, RZ, RZ, R173 ;  /* 0x000000ffff037224 */ /* 0x000fc600078e00ad */
[----:B------:R1:W-:Y:S04]  /*35260*/  LDGSTS.E [R249+0x29c00], [R162.64], P2 ;  /* 0x29c00000a2f97fae */ /* 0x0003e80009121846 */
[----:B------:R1:W-:Y:S04]  /*35270*/  LDGSTS.E [R249+0x2ac00], [R160.64], P2 ;  /* 0x2ac00000a0f97fae */ /* 0x0003e80009121846 */
[----:B------:R2:W-:Y:S02]  /*35280*/  LDGSTS.E [R249+0x2bc00], [R2.64], P2 ;  /* 0x2bc0000002f97fae */ /* 0x0005e40009121846 */
[----:B--2---:R-:W-:-:S02]  /*35290*/  IMAD.MOV.U32 R2, RZ, RZ, R179 ;  /* 0x000000ffff027224 */ /* 0x004fc400078e00b3 */
[----:B------:R-:W-:-:S05]  /*352a0*/  IMAD.MOV.U32 R3, RZ, RZ, R177 ;  /* 0x000000ffff037224 */ /* 0x000fca00078e00b1 */
[----:B------:R2:W-:Y:S02]  /*352b0*/  LDGSTS.E [R249+0x2cc00], [R2.64], P2 ;  /* 0x2cc0000002f97fae */ /* 0x0005e40009121846 */
[----:B--2---:R-:W-:Y:S02]  /*352c0*/  IMAD.MOV.U32 R2, RZ, RZ, R151 ;  /* 0x000000ffff027224 */ /* 0x004fe400078e0097 */
[----:B------:R-:W-:-:S05]  /*352d0*/  IMAD.MOV.U32 R3, RZ, RZ, R181 ;  /* 0x000000ffff037224 */ /* 0x000fca00078e00b5 */
[----:B------:R2:W-:Y:S02]  /*352e0*/  LDGSTS.E [R249+0x2dc00], [R2.64], P2 ;  /* 0x2dc0000002f97fae */ /* 0x0005e40009121846 */
[----:B--2---:R-:W-:Y:S02]  /*352f0*/  IMAD.MOV.U32 R2, RZ, RZ, R155 ;  /* 0x000000ffff027224 */ /* 0x004fe400078e009b */
[----:B------:R-:W-:-:S05]  /*35300*/  IMAD.MOV.U32 R3, RZ, RZ, R153 ;  /* 0x000000ffff037224 */ /* 0x000fca00078e0099 */
[----:B------:R2:W-:Y:S02]  /*35310*/  LDGSTS.E [R249+0x2ec00], [R2.64], P2 ;  /* 0x2ec0000002f97fae */ /* 0x0005e40009121846 */
[----:B--2---:R-:W-:Y:S02]  /*35320*/  IMAD.MOV.U32 R2, RZ, RZ, R159 ;  /* 0x000000ffff027224 */ /* 0x004fe400078e009f */
[----:B------:R-:W-:-:S05]  /*35330*/  IMAD.MOV.U32 R3, RZ, RZ, R157 ;  /* 0x000000ffff037224 */ /* 0x000fca00078e009d */
        /* <DEDUP_REMOVED lines=36> */
[----:B-1----:R-:W4:Y:S04]  /*35580*/  LDL R102, [R1+0x1c14] ;  /* 0x001c140001667983 */ /* 0x002f280000100800 */
[----:B--2---:R-:W2:Y:S04]  /*35590*/  LDL R100, [R1+0x1c7c] ;  /* 0x001c7c0001647983 */ /* 0x004ea80000100800 */
[----:B---3--:R-:W3:Y:S04]  /*355a0*/  LDL R99, [R1+0x1c60] ;  /* 0x001c600001637983 */ /* 0x008ee80000100800 */
[----:B------:R-:W2:Y:S04]  /*355b0*/  LDL R101, [R1+0x1bf0] ;  /* 0x001bf00001657983 */ /* 0x000ea80000100800 */
[----:B------:R-:W2:Y:S04]  /*355c0*/  LDL R103, [R1+0x1b88] ;  /* 0x001b880001677983 */ /* 0x000ea80000100800 */
[----:B------:R-:W2:Y:S04]  /*355d0*/  LDL R104, [R1+0x1ba4] ;  /* 0x001ba40001687983 */ /* 0x000ea80000100800 */
[----:B------:R-:W2:Y:S04]  /*355e0*/  LDL R117, [R1+0x1b20] ;  /* 0x001b200001757983 */ /* 0x000ea80000100800 */
[----:B------:R-:W2:Y:S04]  /*355f0*/  LDL R249, [R1+0x1b3c] ;  /* 0x001b3c0001f97983 */ /* 0x000ea80000100800 */
[----:B------:R1:W-:Y:S04]  /*35600*/  STL [R1+0x650], RZ ;  /* 0x000650ff01007387 */ /* 0x0003e80000100800 */
        /* <DEDUP_REMOVED lines=303> */
[----:B------:R1:W-:Y:S04]  /*36900*/  LDGSTS.E [R0+0x13e00], [R128.64], P2 ;  /* 0x13e0000080007fae */ /* 0x0003e80009121846 */
        /* <DEDUP_REMOVED lines=30> */
[----:B------:R1:W-:Y:S01]  /*36af0*/  STL [R1+0x44c], RZ ;  /* 0x00044cff01007387 */ /* 0x0003e20000100800 */
[----:B--2---:R-:W-:-:S03]  /*36b00*/  IMAD.MOV.U32 R2, RZ, RZ, R100 ;  /* 0x000000ffff027224 */ /* 0x004fc600078e0064 */
[----:B------:R2:W-:Y:S01]  /*36b10*/  LDGSTS.E [R0+0x23e00], [R86.64], P2 ;  /* 0x23e0000056007fae */ /* 0x0005e20009121846 */
[----:B---3--:R-:W-:-:S03]  /*36b20*/  IMAD.MOV.U32 R3, RZ, RZ, R99 ;  /* 0x000000ffff037224 */ /* 0x008fc600078e0063 */
        /* <DEDUP_REMOVED lines=17> */
[----:B------:R3:W-:Y:S01]  /*36c40*/  STL [R1+0x404], RZ ;  /* 0x000404ff01007387 */ /* 0x0007e20000100800 */
[----:B----4-:R-:W-:-:S03]  /*36c50*/  IMAD.MOV.U32 R2, RZ, RZ, R102 ;  /* 0x000000ffff027224 */ /* 0x010fc600078e0066 */
[----:B------:R3:W-:Y:S01]  /*36c60*/  STL [R1+0x408], RZ ;  /* 0x000408ff01007387 */ /* 0x0007e20000100800 */
[----:B------:R-:W-:-:S03]  /*36c70*/  IMAD.MOV.U32 R3, RZ, RZ, R101 ;  /* 0x000000ffff037224 */ /* 0x000fc600078e0065 */
[----:B------:R3:W-:Y:S04]  /*36c80*/  STL [R1+0x40c], RZ ;  /* 0x00040cff01007387 */ /* 0x0007e80000100800 */
[----:B------:R3:W-:Y:S04]  /*36c90*/  STL [R1+0x3d0], RZ ;  /* 0x0003d0ff01007387 */ /* 0x0007e80000100800 */
        /* <DEDUP_REMOVED lines=9> */
[----:B------:R3:W-:Y:S01]  /*36d30*/  STL [R1+0x34c], RZ ;  /* 0x00034cff01007387 */ /* 0x0007e20000100800 */
[----:B------:R-:W-:-:S03]  /*36d40*/  IMAD.MOV.U32 R236, RZ, RZ, c[0x0][0x180] ;  /* 0x00006000ffec7624 */ /* 0x000fc600078e00ff */
[----:B------:R4:W-:Y:S04]  /*36d50*/  LDGSTS.E [R0+0x2de00], [R2.64], P2 ;  /* 0x2de0000002007fae */ /* 0x0009e80009121846 */
[----:B------:R3:W-:Y:S04]  /*36d60*/  STL [R1+0x300], RZ ;  /* 0x000300ff01007387 */ /* 0x0007e80000100800 */
[----:B------:R3:W-:Y:S01]  /*36d70*/  STL [R1+0x304], RZ ;  /* 0x000304ff01007387 */ /* 0x0007e20000100800 */
[----:B----4-:R-:W-:-:S03]  /*36d80*/  IMAD.MOV.U32 R2, RZ, RZ, R249 ;  /* 0x000000ffff027224 */ /* 0x010fc600078e00f9 */
[----:B------:R3:W-:Y:S01]  /*36d90*/  STL [R1+0x308], RZ ;  /* 0x000308ff01007387 */ /* 0x0007e20000100800 */
[----:B------:R-:W-:-:S03]  /*36da0*/  IMAD.MOV.U32 R3, RZ, RZ, R117 ;  /* 0x000000ffff037224 */ /* 0x000fc600078e0075 */
[----:B------:R3:W-:Y:S04]  /*36db0*/  STL [R1+0x30c], RZ ;  /* 0x00030cff01007387 */ /* 0x0007e80000100800 */
[----:B------:R3:W-:Y:S01]  /*36dc0*/  STL [R1+0x240], RZ ;  /* 0x000240ff01007387 */ /* 0x0007e20000100800 */
[----:B------:R-:W-:-:S03]  /*36dd0*/  IADD3 R236, R236, 0x7f, RZ ;  /* 0x0000007fecec7810 */ /* 0x000fc60007ffe0ff */
[----:B------:R3:W-:Y:S04]  /*36de0*/  STL [R1+0x244], RZ ;  /* 0x000244ff01007387 */ /* 0x0007e80000100800 */
[----:B------:R3:W-:Y:S04]  /*36df0*/  LDGSTS.E [R0+0x2ee00], [R2.64], P2 ;  /* 0x2ee0000002007fae */ /* 0x0007e80009121846 */
[----:B------:R3:W-:Y:S04]  /*36e00*/  STL [R1+0x248], RZ ;  /* 0x000248ff01007387 */ /* 0x0007e80000100800 */
[----:B------:R3:W-:Y:S04]  /*36e10*/  LDGSTS.E [R0+0x2fe00], [R36.64], P2 ;  /* 0x2fe0000024007fae */ /* 0x0007e80009121846 */
[----:B------:R3:W-:Y:S04]  /*36e20*/  STL [R1+0x24c], RZ ;  /* 0x00024cff01007387 */ /* 0x0007e80000100800 */
[----:B------:R3:W-:Y:S01]  /*36e30*/  LDGSTS.E [R0+0x30e00], [R34.64], P2 ;  /* 0x30e0000022007fae */ /* 0x0007e20009121846 */
[----:B------:R-:W-:-:S03]  /*36e40*/  ISETP.GE.AND P0, PT, R236, 0x80, PT ;  /* 0x00000080ec00780c */ /* 0x000fc60003f06270 */
        /* <DEDUP_REMOVED lines=15> */
[----:B------:R-:W-:-:S03]  /*36f40*/  CS2R R208, SRZ ;  /* 0x0000000000d07805 */ /* 0x000fc6000001ff00 */
[----:B------:R-:W0:Y:S01]  /*36f50*/  LDGDEPBAR ;  /* 0x00000000000079af */ /* 0x000e220000000000 */
[----:B------:R-:W-:Y:S01]  /*36f60*/  CS2R R210, SRZ ;  /* 0x0000000000d27805 */ /* 0x000fe2000001ff00 */
        /* <DEDUP_REMOVED lines=36> */
[----:B-1----:R-:W-:Y:S01]  /*371b0*/  CS2R R128, SRZ ;  /* 0x0000000000807805 */ /* 0x002fe2000001ff00 */
        /* <DEDUP_REMOVED lines=24> */
[----:B--2---:R-:W-:Y:S01]  /*37340*/  CS2R R86, SRZ ;  /* 0x0000000000567805 */ /* 0x004fe2000001ff00 */
[----:B------:R-:W-:Y:S01]  /*37350*/  CS2R R80, SRZ ;  /* 0x0000000000507805 */ /* 0x000fe2000001ff00 */
[----:B------:R-:W-:Y:S01]  /*37360*/  CS2R R82, SRZ ;  /* 0x0000000000527805 */ /* 0x000fe2000001ff00 */
[----:B------:R-:W-:Y:S01]  /*37370*/  CS2R R76, SRZ ;  /* 0x00000000004c7805 */ /* 0x000fe2000001ff00 */
[----:B------:R-:W-:Y:S01]  /*37380*/  CS2R R78, SRZ ;  /* 0x00000000004e7805 */ /* 0x000fe2000001ff00 */
[----:B------:R-:W-:Y:S01]  /*37390*/  CS2R R248, SRZ ;  /* 0x0000000000f87805 */ /* 0x000fe2000001ff00 */
[----:B------:R-:W-:Y:S01]  /*373a0*/  CS2R R250, SRZ ;  /* 0x0000000000fa7805 */ /* 0x000fe2000001ff00 */
[----:B------:R-:W-:Y:S01]  /*373b0*/  CS2R R68, SRZ ;  /* 0x0000000000447805 */ /* 0x000fe2000001ff00 */
[----:B----4-:R-:W-:Y:S01]  /*373c0*/  CS2R R70, SRZ ;  /* 0x0000000000467805 */ /* 0x010fe2000001ff00 */
        /* <DEDUP_REMOVED lines=10> */
[----:B------:R-:W-:Y:S05]  /*37470*/  @!P0 BRA `(.L_x_0) ;  /* 0x0005e84000008947 */ /* 0x000fea0003800000 */
[----:B---3--:R-:W2:Y:S04]  /*37480*/  LDL.LU.64 R236, [R1+0x960] ;  /* 0x0009600001ec7983 */ /* 0x008ea80000300a00 */
[----:B------:R-:W3:Y:S04]  /*37490*/  LDL.LU.64 R68, [R1+0x5e0] ;  /* 0x0005e00001447983 */ /* 0x000ee80000300a00 */
[----:B------:R-:W4:Y:S04]  /*374a0*/  LDL.LU.64 R206, [R1+0x4c8] ;  /* 0x0004c80001ce7983 */ /* 0x000f280000300a00 */
[----:B------:R-:W3:Y:S01]  /*374b0*/  LDL.LU.64 R74, [R1+0x378] ;  /* 0x00037800014a7983 */ /* 0x000ee20000300a00 */
[----:B------:R-:W-:-:S03]  /*374c0*/  IMAD.MOV.U32 R0, RZ, RZ, c[0x0][0x180] ;  /* 0x00006000ff007624 */ /* 0x000fc600078e00ff */
[----:B------:R-:W3:Y:S04]  /*374d0*/  LDL.LU.64 R234, [R1+0x2a8] ;  /* 0x0002a80001ea7983 */ /* 0x000ee80000300a00 */
[----:B------:R-:W3:Y:S04]  /*374e0*/  LDL.LU.64 R226, [R1+0x78] ;  /* 0x0000780001e27983 */ /* 0x000ee80000300a00 */
[----:B------:R-:W1:Y:S01]  /*374f0*/  S2R R238, SR_TID.X ;  /* 0x0000000000ee7919 */ /* 0x000e620000002100 */
[----:B------:R-:W-:-:S04]  /*37500*/  IADD3 R239, R0, 0x7f, RZ ;  /* 0x0000007f00ef7810 */ /* 0x000fc80007ffe0ff */
[----:B------:R-:W-:-:S04]  /*37510*/  SHF.R.S32.HI R224, RZ, 0x1f, R239 ;  /* 0x0000001fffe07819 */ /* 0x000fc800000114ef */
[----:B------:R-:W-:Y:S01]  /*37520*/  LEA.HI R224, R224, R239, RZ, 0x7 ;  /* 0x000000efe0e07211 */ /* 0x000fe200078f38ff */
[C---:B-1----:R-:W-:Y:S01]  /*37530*/  IMAD.SHL.U32 R0, R238.reuse, 0x80, RZ ;  /* 0x00000080ee007824 */ /* 0x042fe200078e00ff */
[C---:B------:R-:W-:Y:S01]  /*37540*/  LOP3.LUT R2, R238.reuse, 0x7, RZ, 0xc0, !PT ;  /* 0x00000007ee027812 */ /* 0x040fe200078ec0ff */
[C---:B------:R-:W-:Y:S01]  /*37550*/  IMAD.SHL.U32 R64, R238.reuse, 0x2, RZ ;  /* 0x00000002ee407824 */ /* 0x040fe200078e00ff */
[C---:B------:R-:W-:Y:S02]  /*37560*/  LOP3.LUT R66, R238.reuse, 0x3, RZ, 0xc0, !PT ;  /* 0x00000003ee427812 */ /* 0x040fe400078ec0ff */
[----:B------:R-:W-:Y:S02]  /*37570*/  LOP3.LUT R65, R238, 0x1c, RZ, 0xc0, !PT ;  /* 0x0000001cee417812 */ /* 0x000fe400078ec0ff */
[----:B------:R-:W4:Y:S04]  /*37580*/  LDL.LU.64 R238, [R1+0x958] ;  /* 0x0009580001ee7983 */ /* 0x000f280000300a00 */
[----:B------:R-:W-:Y:S04]  /*37590*/  STL [R1+0x1e40], R36 ;  /* 0x001e402401007387 */ /* 0x000fe80000100800 */
[----:B------:R-:W-:Y:S04]  /*375a0*/  STL [R1+0x1e38], R37 ;  /* 0x001e382501007387 */ /* 0x000fe80000100800 */
[----:B------:R-:W4:Y:S04]  /*375b0*/  LDL.LU.64 R70, [R1+0x5d8] ;  /* 0x0005d80001467983 */ /* 0x000f280000300a00 */
[----:B-----5:R-:W-:Y:S04]  /*375c0*/  STL [R1+0x1e3c], R4 ;  /* 0x001e3c0401007387 */ /* 0x020fe80000100800 */
[----:B------:R-:W4:Y:S01]  /*375d0*/  LDL.LU.64 R204, [R1+0x4c0] ;  /* 0x0004c00001cc7983 */ /* 0x000f220000300a00 */
[----:B------:R-:W-:Y:S01]  /*375e0*/  IMAD.SHL.U32 R3, R2, 0x10, RZ ;  /* 0x0000001002037824 */ /* 0x000fe200078e00ff */
[----:B------:R-:W-:-:S02]  /*375f0*/  LOP3.LUT R0, R0, 0x3000, RZ, 0xc0, !PT ;  /* 0x0000300000007812 */ /* 0x000fc400078ec0ff */
[----:B------:R-:W-:Y:S04]  /*37600*/  STL [R1+0x1e30], R5 ;  /* 0x001e300501007387 */ /* 0x000fe80000100800 */
[----:B------:R-:W4:Y:S01]  /*37610*/  LDL.LU.64 R72, [R1+0x370] ;  /* 0x0003700001487983 */ /* 0x000f220000300a00 */
[----:B------:R-:W-:Y:S01]  /*37620*/  LOP3.LUT R3, R3, 0x30, R64, 0x78, !PT ;  /* 0x0000003003037812 */ /* 0x000fe200078e7840 */
[----:B------:R-:W-:-:S04]  /*37630*/  IMAD R2, R2, 0x200, R0 ;  /* 0x0000020002027824 */ /* 0x000fc800078e0200 */
[----:B------:R-:W-:Y:S01]  /*37640*/  IMAD.IADD R3, R2, 0x1, R3 ;  /* 0x0000000102037824 */ /* 0x000fe200078e0203 */
[----:B--2---:R1:W-:Y:S04]  /*37650*/  STL [R1+0x1e34], R236 ;  /* 0x001e34ec01007387 */ /* 0x0043e80000100800 */
[----:B------:R-:W2:Y:S01]  /*37660*/  LDL.LU.64 R232, [R1+0x2a0] ;  /* 0x0002a00001e87983 */ /* 0x000ea20000300a00 */
[----:B------:R-:W-:-:S03]  /*37670*/  IMAD.MOV.U32 R2, RZ, RZ, R237 ;  /* 0x000000ffff027224 */ /* 0x000fc600078e00ed */
[----:B-1----:R-:W2:Y:S04]  /*37680*/  LDL.LU.64 R236, [R1+0x70] ;  /* 0x0000700001ec7983 */ /* 0x002ea80000300a00 */
[----:B------:R1:W-:Y:S04]  /*37690*/  STL [R1+0x1e28], R2 ;  /* 0x001e280201007387 */ /* 0x0003e80000100800 */
[----:B---3--:R-:W-:Y:S01]  /*376a0*/  STL [R1+0x1e2c], R68 ;  /* 0x001e2c4401007387 */ /* 0x008fe20000100800 */
[----:B-1----:R-:W-:-:S03]  /*376b0*/  IMAD.MOV.U32 R2, RZ, RZ, R69 ;  /* 0x000000ffff027224 */ /* 0x002fc600078e0045 */
[----:B----4-:R-:W-:Y:S04]  /*376c0*/  STL [R1+0x1e24], R206 ;  /* 0x001e24ce01007387 */ /* 0x010fe80000100800 */
[----:B------:R1:W-:Y:S04]  /*376d0*/  STL [R1+0x1e20], R2 ;  /* 0x001e200201007387 */ /* 0x0003e80000100800 */
[----:B------:R-:W-:Y:S01]  /*376e0*/  STL [R1+0x1e1c], R74 ;  /* 0x001e1c4a01007387 */ /* 0x000fe20000100800 */
[----:B-1----:R-:W-:-:S05]  /*376f0*/  IMAD.MOV.U32 R2, RZ, RZ, R207 ;  /* 0x000000ffff027224 */ /* 0x002fca00078e00cf */
[----:B------:R1:W-:Y:S04]  /*37700*/  STL [R1+0x1e18], R2 ;  /* 0x001e180201007387 */ /* 0x0003e80000100800 */
[----:B------:R-:W-:Y:S01]  /*37710*/  STL [R1+0x1e14], R234 ;  /* 0x001e14ea01007387 */ /* 0x000fe20000100800 */
[----:B-1----:R-:W-:-:S05]  /*37720*/  IMAD.MOV.U32 R2, RZ, RZ, R75 ;  /* 0x000000ffff027224 */ /* 0x002fca00078e004b */
[----:B------:R1:W-:Y:S04]  /*37730*/  STL [R1+0x1e10], R2 ;  /* 0x001e100201007387 */ /* 0x0003e80000100800 */
[----:B------:R-:W-:Y:S01]  /*37740*/  STL [R1+0x1e0c], R226 ;  /* 0x001e0ce201007387 */ /* 0x000fe20000100800 */
[----:B-1----:R-:W-:-:S05]  /*37750*/  IMAD.MOV.U32 R2, RZ, RZ, R235 ;  /* 0x000000ffff027224 */ /* 0x002fca00078e00eb */
[----:B------:R1:W-:Y:S04]  /*37760*/  STL [R1+0x1e08], R2 ;  /* 0x001e080201007387 */ /* 0x0003e80000100800 */
[----:B------:R-:W3:Y:S01]  /*37770*/  LDL.LU.64 R234, [R1+0x950] ;  /* 0x0009500001ea7983 */ /* 0x000ee20000300a00 */
[----:B-1----:R-:W-:-:S03]  /*37780*/  IMAD.MOV.U32 R2, RZ, RZ, R227 ;  /* 0x000000ffff027224 */ /* 0x002fc600078e00e3 */
[----:B------:R-:W-:Y:S04]  /*37790*/  STL [R1+0x1e04], R228 ;  /* 0x001e04e401007387 */ /* 0x000fe80000100800 */
[----:B------:R1:W-:Y:S04]  /*377a0*/  STL [R1+0x1e00], R2 ;  /* 0x001e000201007387 */ /* 0x0003e80000100800 */
[----:B------:R-:W-:Y:S04]  /*377b0*/  STL [R1+0x1df8], R229 ;  /* 0x001df8e501007387 */ /* 0x000fe80000100800 */
[----:B------:R-:W4:Y:S04]  /*377c0*/  LDL.LU.64 R68, [R1+0x5d0] ;  /* 0x0005d00001447983 */ /* 0x000f280000300a00 */
[----:B------:R-:W-:Y:S04]  /*377d0*/  STL [R1+0x1dfc], R34 ;  /* 0x001dfc2201007387 */ /* 0x000fe80000100800 */
[----:B------:R-:W4:Y:S04]  /*377e0*/  LDL.LU.64 R206, [R1+0x498] ;  /* 0x0004980001ce7983 */ /* 0x000f280000300a00 */
[----:B------:R-:W-:Y:S04]  /*377f0*/  STL [R1+0x1df0], R35 ;  /* 0x001df02301007387 */ /* 0x000fe80000100800 */
[----:B------:R-:W4:Y:S04]  /*37800*/  LDL.LU.64 R74, [R1+0x368] ;  /* 0x00036800014a7983 */ /* 0x000f280000300a00 */
[----:B------:R1:W-:Y:S02]  /*37810*/  STL [R1+0x1df4], R238 ;  /* 0x001df4ee01007387 */ /* 0x0003e40000100800 */
[----:B-1----:R-:W-:-:S02]  /*37820*/  IMAD.MOV.U32 R2, RZ, RZ, R239 ;  /* 0x000000ffff027224 */ /* 0x002fc400078e00ef */
[----:B------:R-:W4:Y:S04]  /*37830*/  LDL.LU.64 R226, [R1+0x298] ;  /* 0x0002980001e27983 */ /* 0x000f280000300a00 */
[----:B------:R-:W4:Y:S04]  /*37840*/  LDL.LU.64 R238, [R1+0x68] ;  /* 0x0000680001ee7983 */ /* 0x000f280000300a00 */
[----:B------:R1:W-:Y:S04]  /*37850*/  STL [R1+0x1de8], R2 ;  /* 0x001de80201007387 */ /* 0x0003e80000100800 */
[----:B------:R-:W-:Y:S01]  /*37860*/  STL [R1+0x1dec], R70 ;  /* 0x001dec4601007387 */ /* 0x000fe20000100800 */
[----:B-1----:R-:W-:-:S03]  /*37870*/  IMAD.MOV.U32 R2, RZ, RZ, R71 ;  /* 0x000000ffff027224 */ /* 0x002fc600078e0047 */
[----:B------:R-:W-:Y:S04]  /*37880*/  STL [R1+0x1de4], R204 ;  /* 0x001de4cc01007387 */ /* 0x000fe80000100800 */
[----:B------:R1:W-:Y:S04]  /*37890*/  STL [R1+0x1de0], R2 ;  /* 0x001de00201007387 */ /* 0x0003e80000100800 */
[----:B------:R-:W-:Y:S01]  /*378a0*/  STL [R1+0x1ddc], R72 ;  /* 0x001ddc4801007387 */ /* 0x000fe20000100800 */
[----:B-1----:R-:W-:-:S05]  /*378b0*/  IMAD.MOV.U32 R2, RZ, RZ, R205 ;  /* 0x000000ffff027224 */ /* 0x002fca00078e00cd */
[----:B------:R1:W-:Y:S02]  /*378c0*/  STL [R1+0x1dd8], R2 ;  /* 0x001dd80201007387 */ /* 0x0003e40000100800 */
[----:B-1----:R-:W-:Y:S02]  /*378d0*/  IMAD.MOV.U32 R2, RZ, RZ, R73 ;  /* 0x000000ffff027224 */ /* 0x002fe400078e0049 */
[----:B--2---:R-:W-:Y:S04]  /*378e0*/  STL [R1+0x1dd4], R232 ;  /* 0x001dd4e801007387 */ /* 0x004fe80000100800 */
[----:B------:R1:W-:Y:S04]  /*378f0*/  STL [R1+0x1dd0], R2 ;  /* 0x001dd00201007387 */ /* 0x0003e80000100800 */
[----:B------:R-:W-:Y:S01]  /*37900*/  STL [R1+0x1dcc], R236 ;  /* 0x001dccec01007387 */ /* 0x000fe20000100800 */
[----:B-1----:R-:W-:-:S05]  /*37910*/  IMAD.MOV.U32 R2, RZ, RZ, R233 ;  /* 0x000000ffff027224 */ /* 0x002fca00078e00e9 */
[----:B------:R1:W-:Y:S04]  /*37920*/  STL [R1+0x1dc8], R2 ;  /* 0x001dc80201007387 */ /* 0x0003e80000100800 */
[----:B------:R-:W2:Y:S01]  /*37930*/  LDL.LU.64 R232, [R1+0x948] ;  /* 0x0009480001e87983 */ /* 0x000ea20000300a00 */
[----:B-1----:R-:W-:-:S03]  /*37940*/  IMAD.MOV.U32 R2, RZ, RZ, R237 ;  /* 0x000000ffff027224 */ /* 0x002fc600078e00ed */
[----:B------:R-:W-:Y:S04]  /*37950*/  STL [R1+0x1dc4], R222 ;  /* 0x001dc4de01007387 */ /* 0x000fe80000100800 */
[----:B------:R1:W-:Y:S04]  /*37960*/  STL [R1+0x1dc0], R2 ;  /* 0x001dc00201007387 */ /* 0x0003e80000100800 */
[----:B------:R-:W-:Y:S04]  /*37970*/  STL [R1+0x1db8], R223 ;  /* 0x001db8df01007387 */ /* 0x000fe80000100800 */
[----:B------:R-:W2:Y:S04]  /*37980*/  LDL.LU.64 R70, [R1+0x5c8] ;  /* 0x0005c80001467983 */ /* 0x000ea80000300a00 */
[----:B------:R-:W-:Y:S04]  /*37990*/  STL [R1+0x1dbc], R32 ;  /* 0x001dbc2001007387 */ /* 0x000fe80000100800 */
[----:B------:R-:W2:Y:S04]  /*379a0*/  LDL.LU.64 R204, [R1+0x490] ;  /* 0x0004900001cc7983 */ /* 0x000ea80000300a00 */
[----:B------:R-:W-:Y:S04]  /*379b0*/  STL [R1+0x1db0], R33 ;  /* 0x001db02101007387 */ /* 0x000fe80000100800 */
[----:B------:R-:W2:Y:S04]  /*379c0*/  LDL.LU.64 R72, [R1+0x360] ;  /* 0x0003600001487983 */ /* 0x000ea80000300a00 */
[----:B---3--:R3:W-:Y:S04]  /*379d0*/  STL [R1+0x1db4], R234 ;  /* 0x001db4ea01007387 */ /* 0x0087e80000100800 */
[----:B------:R-:W2:Y:S01]  /*379e0*/  LDL.LU.64 R236, [R1+0x290] ;  /* 0x0002900001ec7983 */ /* 0x000ea20000300a00 */
[----:B-1----:R-:W-:-:S03]  /*379f0*/  IMAD.MOV.U32 R2, RZ, RZ, R235 ;  /* 0x000000ffff027224 */ /* 0x002fc600078e00eb */
[----:B---3--:R-:W3:Y:S04]  /*37a00*/  LDL.LU.64 R234, [R1+0x60] ;  /* 0x0000600001ea7983 */ /* 0x008ee80000300a00 */
[----:B------:R1:W-:Y:S04]  /*37a10*/  STL [R1+0x1da8], R2 ;  /* 0x001da80201007387 */ /* 0x0003e80000100800 */
[----:B----4-:R-:W-:Y:S01]  /*37a20*/  STL [R1+0x1dac], R68 ;  /* 0x001dac4401007387 */ /* 0x010fe20000100800 */
[----:B-1----:R-:W-:-:S03]  /*37a30*/  IMAD.MOV.U32 R2, RZ, RZ, R69 ;  /* 0x000000ffff027224 */ /* 0x002fc600078e0045 */
[----:B------:R-:W-:Y:S04]  /*37a40*/  STL [R1+0x1da4], R206 ;  /* 0x001da4ce01007387 */ /* 0x000fe80000100800 */
        /* <DEDUP_REMOVED lines=15> */
[----:B------:R-:W3:Y:S04]  /*37b40*/  LDL.LU.64 R68, [R1+0x5c0] ;  /* 0x0005c00001447983 */ /* 0x000ee80000300a00 */
[----:B------:R-:W-:Y:S04]  /*37b50*/  STL [R1+0x1d7c], R30 ;  /* 0x001d7c1e01007387 */ /* 0x000fe80000100800 */
[----:B------:R-:W3:Y:S04]  /*37b60*/  LDL.LU.64 R206, [R1+0x468] ;  /* 0x0004680001ce7983 */ /* 0x000ee80000300a00 */
[----:B------:R-:W-:Y:S04]  /*37b70*/  STL [R1+0x1d70], R31 ;  /* 0x001d701f01007387 */ /* 0x000fe80000100800 */
[----:B------:R-:W3:Y:S04]  /*37b80*/  LDL.LU.64 R74, [R1+0x358] ;  /* 0x00035800014a7983 */ /* 0x000ee80000300a00 */
[----:B--2---:R2:W-:Y:S04]  /*37b90*/  STL [R1+0x1d74], R232 ;  /* 0x001d74e801007387 */ /* 0x0045e80000100800 */
[----:B------:R-:W4:Y:S01]  /*37ba0*/  LDL.LU.64 R238, [R1+0x288] ;  /* 0x0002880001ee7983 */ /* 0x000f220000300a00 */
[----:B-1----:R-:W-:-:S03]  /*37bb0*/  IMAD.MOV.U32 R2, RZ, RZ, R233 ;  /* 0x000000ffff027224 */ /* 0x002fc600078e00e9 */
[----:B--2---:R-:W2:Y:S04]  /*37bc0*/  LDL.LU.64 R232, [R1+0x58] ;  /* 0x0000580001e87983 */ /* 0x004ea80000300a00 */
        /* <DEDUP_REMOVED lines=9> */
[----:B------:R-:W-:Y:S04]  /*37c60*/  STL [R1+0x1d54], R236 ;  /* 0x001d54ec01007387 */ /* 0x000fe80000100800 */
[----:B------:R1:W-:Y:S04]  /*37c70*/  STL [R1+0x1d50], R2 ;  /* 0x001d500201007387 */ /* 0x0003e80000100800 */
[----:B---3--:R-:W-:Y:S01]  /*37c80*/  STL [R1+0x1d4c], R234 ;  /* 0x001d4cea01007387 */ /* 0x008fe20000100800 */
        /* <DEDUP_REMOVED lines=12> */
[----:B------:R1:W-:Y:S02]  /*37d50*/  STL [R1+0x1d34], R226 ;  /* 0x001d34e201007387 */ /* 0x0003e40000100800 */
[----:B-1----:R-:W-:-:S02]  /*37d60*/  IMAD.MOV.U32 R2, RZ, RZ, R227 ;  /* 0x000000ffff027224 */ /* 0x002fc400078e00e3 */
[----:B------:R-:W3:Y:S04]  /*37d70*/  LDL.LU.64 R234, [R1+0x280] ;  /* 0x0002800001ea7983 */ /* 0x000ee80000300a00 */
[----:B------:R-:W3:Y:S04]  /*37d80*/  LDL.LU.64 R226, [R1+0x50] ;  /* 0x0000500001e27983 */ /* 0x000ee80000300a00 */
        /* <DEDUP_REMOVED lines=9> */
[----:B----4-:R-:W-:Y:S04]  /*37e20*/  STL [R1+0x1d14], R238 ;  /* 0x001d14ee01007387 */ /* 0x010fe80000100800 */
[----:B------:R1:W-:Y:S04]  /*37e30*/  STL [R1+0x1d10], R2 ;  /* 0x001d100201007387 */ /* 0x0003e80000100800 */
[----:B--2---:R-:W-:Y:S01]  /*37e40*/  STL [R1+0x1d0c], R232 ;  /* 0x001d0ce801007387 */ /* 0x004fe20000100800 */
[----:B-1----:R-:W-:-:S05]  /*37e50*/  IMAD.MOV.U32 R2, RZ, RZ, R239 ;  /* 0x000000ffff027224 */ /* 0x002fca00078e00ef */
[----:B------:R1:W-:Y:S04]  /*37e60*/  STL [R1+0x1d08], R2 ;  /* 0x001d080201007387 */ /* 0x0003e80000100800 */
[----:B------:R-:W2:Y:S01]  /*37e70*/  LDL.LU.64 R238, [R1+0x930] ;  /* 0x0009300001ee7983 */ /* 0x000ea20000300a00 */
        /* <DEDUP_REMOVED lines=9> */
[----:B---3--:R3:W-:Y:S04]  /*37f10*/  STL [R1+0x1cf4], R236 ;  /* 0x001cf4ec01007387 */ /* 0x0087e80000100800 */
[----:B------:R-:W4:Y:S01]  /*37f20*/  LDL.LU.64 R232, [R1+0x278] ;  /* 0x0002780001e87983 */ /* 0x000f220000300a00 */
[----:B-1----:R-:W-:-:S03]  /*37f30*/  IMAD.MOV.U32 R2, RZ, RZ, R237 ;  /* 0x000000ffff027224 */ /* 0x002fc600078e00ed */
[----:B---3--:R-:W4:Y:S04]  /*37f40*/  LDL.LU.64 R236, [R1+0x48] ;  /* 0x0000480001ec7983 */ /* 0x008f280000300a00 */
        /* <DEDUP_REMOVED lines=11> */
[----:B------:R-:W-:Y:S01]  /*38000*/  STL [R1+0x1ccc], R226 ;  /* 0x001ccce201007387 */ /* 0x000fe20000100800 */
[----:B-1----:R-:W-:-:S05]  /*38010*/  IMAD.MOV.U32 R2, RZ, RZ, R235 ;  /* 0x000000ffff027224 */ /* 0x002fca00078e00eb */
[----:B------:R1:W-:Y:S04]  /*38020*/  STL [R1+0x1cc8], R2 ;  /* 0x001cc80201007387 */ /* 0x0003e80000100800 */
[----:B------:R-:W4:Y:S01]  /*38030*/  LDL.LU.64 R234, [R1+0x928] ;  /* 0x0009280001ea7983 */ /* 0x000f220000300a00 */
        /* <DEDUP_REMOVED lines=9> */
[----:B--2---:R2:W-:Y:S04]  /*380d0*/  STL [R1+0x1cb4], R238 ;  /* 0x001cb4ee01007387 */ /* 0x0045e80000100800 */
[----:B------:R-:W3:Y:S01]  /*380e0*/  LDL.LU.64 R226, [R1+0x270] ;  /* 0x0002700001e27983 */ /* 0x000ee20000300a00 */
[----:B-1----:R-:W-:-:S03]  /*380f0*/  IMAD.MOV.U32 R2, RZ, RZ, R239 ;  /* 0x000000ffff027224 */ /* 0x002fc600078e00ef */
[----:B--2---:R-:W2:Y:S04]  /*38100*/  LDL.LU.64 R238, [R1+0x40] ;  /* 0x0000400001ee7983 */ /* 0x004ea80000300a00 */
[----:B------:R1:W-:Y:S04]  /*38110*/  STL [R1+0x1ca8], R2 ;  /* 0x001ca80201007387 */ /* 0x0003e80000100800 */
[----:B----4-:R-:W-:Y:S01]  /*38120*/  STL [R1+0x1cac], R68 ;  /* 0x001cac4401007387 */ /* 0x010fe20000100800 */
        /* <DEDUP_REMOVED lines=35> */
[----:B---3--:R-:W-:Y:S04]  /*38360*/  STL [R1+0x1be4], R226 ;  /* 0x001be4e201007387 */ /* 0x008fe80000100800 */
        /* <DEDUP_REMOVED lines=14> */
[----:B----4-:R4:W-:Y:S04]  /*38450*/  STL [R1+0x1b94], R74 ;  /* 0x001b944a01007387 */ /* 0x0109e80000100800 */
[----:B------:R-:W3:Y:S01]  /*38460*/  LDL.LU.64 R238, [R1+0x260] ;  /* 0x0002600001ee7983 */ /* 0x000ee20000300a00 */
[----:B-1----:R-:W-:-:S03]  /*38470*/  IMAD.MOV.U32 R2, RZ, RZ, R75 ;  /* 0x000000ffff027224 */ /* 0x002fc600078e004b */
[----:B----4-:R-:W3:Y:S04]  /*38480*/  LDL.LU.64 R74, [R1+0x30] ;  /* 0x00003000014a7983 */ /* 0x010ee80000300a00 */
        /* <DEDUP_REMOVED lines=29> */
[----:B---3--:R-:W-:Y:S01]  /*38660*/  STL [R1+0x1ad4], R70 ;  /* 0x001ad44601007387 */ /* 0x008fe20000100800 */
        /* <DEDUP_REMOVED lines=16> */
[----:B------:R-:W3:Y:S04]  /*38770*/  LDL.LU.64 R70, [R1+0x588] ;  /* 0x0005880001467983 */ /* 0x000ee80000300a00 */
[----:B------:R-:W-:Y:S04]  /*38780*/  STL [R1+0x1aa0], R59 ;  /* 0x001aa03b01007387 */ /* 0x000fe80000100800 */
        /* <DEDUP_REMOVED lines=32> */
[----:B---3--:R3:W-:Y:S01]  /*38990*/  STL [R1+0x1a5c], R238 ;  /* 0x001a5cee01007387 */ /* 0x0087e20000100800 */
[----:B-1----:R-:W-:-:S03]  /*389a0*/  IMAD.MOV.U32 R2, RZ, RZ, R239 ;  /* 0x000000ffff027224 */ /* 0x002fc600078e00ef */
[----:B------:R-:W4:Y:S04]  /*389b0*/  LDL.LU.64 R226, [R1+0x238] ;  /* 0x0002380001e27983 */ /* 0x000f280000300a00 */
[----:B------:R-:W-:Y:S04]  /*389c0*/  STL [R1+0x1a54], R70 ;  /* 0x001a544601007387 */ /* 0x000fe80000100800 */
[----:B------:R1:W-:Y:S04]  /*389d0*/  STL [R1+0x1a50], R2 ;  /* 0x001a500201007387 */ /* 0x0003e80000100800 */
[----:B---3--:R-:W4:Y:S01]  /*389e0*/  LDL.LU.64 R238, [R1+0x18] ;  /* 0x0000180001ee7983 */ /* 0x008f220000300a00 */
        /* <DEDUP_REMOVED lines=16> */
[----:B------:R-:W4:Y:S04]  /*38af0*/  LDL.LU.64 R236, [R1+0x578] ;  /* 0x0005780001ec7983 */ /* 0x000f280000300a00 */
[----:B------:R-:W-:Y:S04]  /*38b00*/  STL [R1+0x1a20], R55 ;  /* 0x001a203701007387 */ /* 0x000fe80000100800 */
        /* <DEDUP_REMOVED lines=19> */
[----:B------:R-:W4:Y:S01]  /*38c40*/  LDL.LU.64 R234, [R1+0x620] ;  /* 0x0006200001ea7983 */ /* 0x000f220000300a00 */
[----:B-1----:R-:W-:-:S05]  /*38c50*/  IMAD.MOV.U32 R2, RZ, RZ, R227 ;  /* 0x000000ffff027224 */ /* 0x002fca00078e00e3 */
[----:B------:R1:W-:Y:S04]  /*38c60*/  STL [R1+0x19f0], R2 ;  /* 0x0019f00201007387 */ /* 0x0003e80000100800 */
[----:B------:R1:W-:Y:S04]  /*38c70*/  STL [R1+0x19f4], R238 ;  /* 0x0019f4ee01007387 */ /* 0x0003e80000100800 */
[----:B------:R-:W4:Y:S01]  /*38c80*/  LDL.LU.64 R226, [R1+0x570] ;  /* 0x0005700001e27983 */ /* 0x000f220000300a00 */
[----:B-1----:R-:W-:-:S05]  /*38c90*/  IMAD.MOV.U32 R2, RZ, RZ, R239 ;  /* 0x000000ffff027224 */ /* 0x002fca00078e00ef */
[----:B------:R1:W-:Y:S04]  /*38ca0*/  STL [R1+0x19e8], R2 ;  /* 0x0019e80201007387 */ /* 0x0003e80000100800 */
[----:B------:R-:W-:Y:S04]  /*38cb0*/  STL [R1+0x19ec], R52 ;  /* 0x0019ec3401007387 */ /* 0x000fe80000100800 */
[----:B------:R-:W-:Y:S04]  /*38cc0*/  STL [R1+0x19e0], R53 ;  /* 0x0019e03501007387 */ /* 0x000fe80000100800 */
[----:B------:R-:W4:Y:S04]  /*38cd0*/  LDL.LU.64 R206, [R1+0x3b8] ;  /* 0x0003b80001ce7983 */ /* 0x000f280000300a00 */
[----:B------:R-:W-:Y:S04]  /*38ce0*/  STL [R1+0x19e4], R10 ;  /* 0x0019e40a01007387 */ /* 0x000fe80000100800 */
[----:B------:R-:W-:Y:S04]  /*38cf0*/  STL [R1+0x19d8], R11 ;  /* 0x0019d80b01007387 */ /* 0x000fe80000100800 */
[----:B------:R-:W4:Y:S04]  /*38d00*/  LDL.LU.64 R238, [R1+0x2e8] ;  /* 0x0002e80001ee7983 */ /* 0x000f280000300a00 */
[----:B------:R1:W-:Y:S02]  /*38d10*/  STL [R1+0x19dc], R72 ;  /* 0x0019dc4801007387 */ /* 0x0003e40000100800 */
[----:B-1----:R-:W-:-:S02]  /*38d20*/  IMAD.MOV.U32 R2, RZ, RZ, R73 ;  /* 0x000000ffff027224 */ /* 0x002fc400078e0049 */
[----:B------:R-:W4:Y:S04]  /*38d30*/  LDL.LU.64 R72, [R1+0xb8] ;  /* 0x0000b80001487983 */ /* 0x000f280000300a00 */
[----:B------:R1:W-:Y:S04]  /*38d40*/  STL [R1+0x19d0], R2 ;  /* 0x0019d00201007387 */ /* 0x0003e80000100800 */
[----:B------:R1:W-:Y:S02]  /*38d50*/  STL [R1+0x19d4], R236 ;  /* 0x0019d4ec01007387 */ /* 0x0003e40000100800 */
[----:B-1----:R-:W-:-:S02]  /*38d60*/  IMAD.MOV.U32 R2, RZ, RZ, R237 ;  /* 0x000000ffff027224 */ /* 0x002fc400078e00ed */
[----:B------:R-:W4:Y:S04]  /*38d70*/  LDL.LU.64 R236, [R1+0x8] ;  /* 0x0000080001ec7983 */ /* 0x000f280000300a00 */
[----:B------:R1:W-:Y:S04]  /*38d80*/  STL [R1+0x19c8], R2 ;  /* 0x0019c80201007387 */ /* 0x0003e80000100800 */
[----:B------:R-:W-:Y:S01]  /*38d90*/  STL [R1+0x19cc], R70 ;  /* 0x0019cc4601007387 */ /* 0x000fe20000100800 */
[----:B-1----:R-:W-:-:S03]  /*38da0*/  IMAD.MOV.U32 R2, RZ, RZ, R71 ;  /* 0x000000ffff027224 */ /* 0x002fc600078e0047 */
[----:B------:R-:W-:Y:S04]  /*38db0*/  STL [R1+0x19c4], R204 ;  /* 0x0019c4cc01007387 */ /* 0x000fe80000100800 */
        /* <DEDUP_REMOVED lines=8> */
[----:B-1----:R-:W-:-:S05]  /*38e40*/  IMAD.MOV.U32 R2, RZ, RZ, R233 ;  /* 0x000000ffff027224 */ /* 0x002fca00078e00e9 */
[----:B------:R4:W-:Y:S04]  /*38e50*/  STL [R1+0x19a8], R2 ;  /* 0x0019a80201007387 */ /* 0x0009e80000100800 */
[----:B------:R-:W-:Y:S04]  /*38e60*/  STL [R1+0x19ac], R50 ;  /* 0x0019ac3201007387 */ /* 0x000fe80000100800 */
[----:B------:R-:W-:Y:S04]  /*38e70*/  STL [R1+0x19a0], R51 ;  /* 0x0019a03301007387 */ /* 0x000fe80000100800 */
[----:B------:R-:W3:Y:S04]  /*38e80*/  LDL.LU.64 R68, [R1+0x568] ;  /* 0x0005680001447983 */ /* 0x000ee80000300a00 */
[----:B------:R-:W-:Y:S04]  /*38e90*/  STL [R1+0x19a4], R8 ;  /* 0x0019a40801007387 */ /* 0x000fe80000100800 */
[----:B------:R-:W-:Y:S04]  /*38ea0*/  STL [R1+0x1998], R9 ;  /* 0x0019980901007387 */ /* 0x000fe80000100800 */
[----:B------:R-:W3:Y:S01]  /*38eb0*/  LDL.LU.64 R232, [R1+0x3b0] ;  /* 0x0003b00001e87983 */ /* 0x000ee20000300a00 */
[----:B----4-:R-:W-:-:S03]  /*38ec0*/  IMAD.MOV.U32 R2, RZ, RZ, R235 ;  /* 0x000000ffff027224 */ /* 0x010fc600078e00eb */
[----:B------:R1:W-:Y:S04]  /*38ed0*/  STL [R1+0x199c], R234 ;  /* 0x00199cea01007387 */ /* 0x0003e80000100800 */
[----:B-1----:R-:W4:Y:S04]  /*38ee0*/  LDL.LU.64 R234, [R1+0x2e0] ;  /* 0x0002e00001ea7983 */ /* 0x002f280000300a00 */
[----:B------:R1:W-:Y:S04]  /*38ef0*/  STL [R1+0x1990], R2 ;  /* 0x0019900201007387 */ /* 0x0003e80000100800 */
[----:B------:R1:W-:Y:S02]  /*38f00*/  STL [R1+0x1994], R226 ;  /* 0x001994e201007387 */ /* 0x0003e40000100800 */
[----:B-1----:R-:W-:-:S02]  /*38f10*/  IMAD.MOV.U32 R2, RZ, RZ, R227 ;  /* 0x000000ffff027224 */ /* 0x002fc400078e00e3 */
[----:B------:R-:W4:Y:S04]  /*38f20*/  LDL.LU.64 R226, [R1+0xb0] ;  /* 0x0000b00001e27983 */ /* 0x000f280000300a00 */
[----:B------:R1:W-:Y:S04]  /*38f30*/  STL [R1+0x1988], R2 ;  /* 0x0019880201007387 */ /* 0x0003e80000100800 */
[----:B------:R-:W-:Y:S04]  /*38f40*/  STL [R1+0x198c], R206 ;  /* 0x00198cce01007387 */ /* 0x000fe80000100800 */
[----:B------:R-:W4:Y:S01]  /*38f50*/  LDL.LU.64 R70, [R1] ;  /* 0x0000000001467983 */ /* 0x000f220000300a00 */
[----:B-1----:R-:W-:-:S05]  /*38f60*/  IMAD.MOV.U32 R2, RZ, RZ, R207 ;  /* 0x000000ffff027224 */ /* 0x002fca00078e00cf */
[----:B------:R1:W-:Y:S04]  /*38f70*/  STL [R1+0x1980], R2 ;  /* 0x0019800201007387 */ /* 0x0003e80000100800 */
[----:B------:R1:W-:Y:S02]  /*38f80*/  STL [R1+0x1984], R238 ;  /* 0x001984ee01007387 */ /* 0x0003e40000100800 */
[----:B-1----:R-:W-:Y:S02]  /*38f90*/  IMAD.MOV.U32 R2, RZ, RZ, R239 ;  /* 0x000000ffff027224 */ /* 0x002fe400078e00ef */
[----:B------:R-:W4:Y:S04]  /*38fa0*/  LDL.LU.64 R238, [R1+0xc50] ;  /* 0x000c500001ee7983 */ /* 0x000f280000300a00 */
[----:B------:R1:W-:Y:S04]  /*38fb0*/  STL [R1+0x1978], R2 ;  /* 0x0019780201007387 */ /* 0x0003e80000100800 */
[----:B------:R-:W-:Y:S04]  /*38fc0*/  STL [R1+0x197c], R72 ;  /* 0x00197c4801007387 */ /* 0x000fe80000100800 */
[----:B------:R-:W4:Y:S01]  /*38fd0*/  LDL.LU.64 R204, [R1+0xb70] ;  /* 0x000b700001cc7983 */ /* 0x000f220000300a00 */
[----:B-1----:R-:W-:-:S05]  /*38fe0*/  IMAD.MOV.U32 R2, RZ, RZ, R73 ;  /* 0x000000ffff027224 */ /* 0x002fca00078e0049 */
[----:B------:R1:W-:Y:S04]  /*38ff0*/  STL [R1+0x1970], R2 ;  /* 0x0019700201007387 */ /* 0x0003e80000100800 */
[----:B------:R1:W-:Y:S02]  /*39000*/  STL [R1+0x1974], R236 ;  /* 0x001974ec01007387 */ /* 0x0003e40000100800 */
[----:B-1----:R-:W-:Y:S02]  /*39010*/  IMAD.MOV.U32 R2, RZ, RZ, R237 ;  /* 0x000000ffff027224 */ /* 0x002fe400078e00ed */
[----:B------:R-:W4:Y:S04]  /*39020*/  LDL.LU.64 R206, [R1+0xa90] ;  /* 0x000a900001ce7983 */ /* 0x000f280000300a00 */
[----:B------:R1:W-:Y:S04]  /*39030*/  STL [R1+0x1968], R2 ;  /* 0x0019680201007387 */ /* 0x0003e80000100800 */
[----:B------:R-:W-:Y:S04]  /*39040*/  STL [R1+0x196c], R48 ;  /* 0x00196c3001007387 */ /* 0x000fe80000100800 */
[----:B------:R-:W-:Y:S04]  /*39050*/  STL [R1+0x1960], R49 ;  /* 0x0019603101007387 */ /* 0x000fe80000100800 */
[----:B------:R-:W4:Y:S04]  /*39060*/  LDL.LU.64 R72, [R1+0xd28] ;  /* 0x000d280001487983 */ /* 0x000f280000300a00 */
[----:B------:R-:W-:Y:S04]  /*39070*/  STL [R1+0x1964], R6 ;  /* 0x0019640601007387 */ /* 0x000fe80000100800 */
[----:B------:R-:W-:Y:S04]  /*39080*/  STL [R1+0x1958], R7 ;  /* 0x0019580701007387 */ /* 0x000fe80000100800 */
[----:B------:R-:W4:Y:S04]  /*39090*/  LDL.LU.64 R236, [R1+0xc48] ;  /* 0x000c480001ec7983 */ /* 0x000f280000300a00 */
[----:B--2---:R2:W-:Y:S01]  /*390a0*/  STL [R1+0x195c], R74 ;  /* 0x00195c4a01007387 */ /* 0x0045e20000100800 */
[----:B-1----:R-:W-:-:S03]  /*390b0*/  IMAD.MOV.U32 R2, RZ, RZ, R75 ;  /* 0x000000ffff027224 */ /* 0x002fc600078e004b */
[----:B--2---:R-:W2:Y:S04]  /*390c0*/  LDL.LU.64 R74, [R1+0xb68] ;  /* 0x000b6800014a7983 */ /* 0x004ea80000300a00 */
[----:B------:R1:W-:Y:S04]  /*390d0*/  STL [R1+0x1950], R2 ;  /* 0x0019500201007387 */ /* 0x0003e80000100800 */
[----:B---3--:R3:W-:Y:S01]  /*390e0*/  STL [R1+0x1954], R68 ;  /* 0x0019544401007387 */ /* 0x0087e20000100800 */
[----:B-1----:R-:W-:-:S03]  /*390f0*/  IMAD.MOV.U32 R2, RZ, RZ, R69 ;  /* 0x000000ffff027224 */ /* 0x002fc600078e0045 */
[----:B---3--:R-:W3:Y:S04]  /*39100*/  LDL.LU.64 R68, [R1+0xa88] ;  /* 0x000a880001447983 */ /* 0x008ee80000300a00 */
[----:B------:R1:W-:Y:S04]  /*39110*/  STL [R1+0x1948], R2 ;  /* 0x0019480201007387 */ /* 0x0003e80000100800 */
[----:B------:R1:W-:Y:S02]  /*39120*/  STL [R1+0x194c], R232 ;  /* 0x00194ce801007387 */ /* 0x0003e40000100800 */
[----:B-1----:R-:W-:-:S02]  /*39130*/  IMAD.MOV.U32 R2, RZ, RZ, R233 ;  /* 0x000000ffff027224 */ /* 0x002fc400078e00e9 */
[----:B------:R-:W3:Y:S04]  /*39140*/  LDL.LU.64 R232, [R1+0xd20] ;  /* 0x000d200001e87983 */ /* 0x000ee80000300a00 */
[----:B------:R1:W-:Y:S04]  /*39150*/  STL [R1+0x1940], R2 ;  /* 0x0019400201007387 */ /* 0x0003e80000100800 */
[----:B----4-:R4:W-:Y:S01]  /*39160*/  STL [R1+0x1944], R234 ;  /* 0x001944ea01007387 */ /* 0x0109e20000100800 */
[----:B-1----:R-:W-:-:S03]  /*39170*/  IMAD.MOV.U32 R2, RZ, RZ, R235 ;  /* 0x000000ffff027224 */ /* 0x002fc600078e00eb */
[----:B----4-:R-:W4:Y:S04]  /*39180*/  LDL.LU.64 R234, [R1+0xc40] ;  /* 0x000c400001ea7983 */ /* 0x010f280000300a00 */
[----:B------:R1:W-:Y:S04]  /*39190*/  STL [R1+0x1938], R2 ;  /* 0x0019380201007387 */ /* 0x0003e80000100800 */
        /* <DEDUP_REMOVED lines=166> */
[----:B---3--:R-:W3:Y:S04]  /*39c00*/  LDL.64 R68, [R1+0xa30] ;  /* 0x000a300001447983 */ /* 0x008ee80000100a00 */
        /* <DEDUP_REMOVED lines=15> */
[----:B------:R-:W4:Y:S04]  /*39d00*/  LDL.64 R70, [R1+0xa28] ;  /* 0x000a280001467983 */ /* 0x000f280000100a00 */
        /* <DEDUP_REMOVED lines=181> */
[----:B------:R-:W-:Y:S04]  /*3a860*/  STL [R1+0x1664], R204 ;  /* 0x001664cc01007387 */ /* 0x000fe80000100800 */
[----:B------:R-:W4:Y:S01]  /*3a870*/  LDL.LU.64 R250, [R1+0xb88] ;  /* 0x000b880001fa7983 */ /* 0x000f220000300a00 */
[----:B-1----:R-:W-:-:S05]  /*3a880*/  IMAD.MOV.U32 R2, RZ, RZ, R205 ;  /* 0x000000ffff027224 */ /* 0x002fca00078e00cd */
[----:B------:R1:W-:Y:S04]  /*3a890*/  STL [R1+0x1658], R2 ;  /* 0x0016580201007387 */ /* 0x0003e80000100800 */
[----:B------:R-:W-:Y:S01]  /*3a8a0*/  STL [R1+0x165c], R206 ;  /* 0x00165cce01007387 */ /* 0x000fe20000100800 */
[----:B-1----:R-:W-:-:S03]  /*3a8b0*/  IMAD.MOV.U32 R2, RZ, RZ, R207 ;  /* 0x000000ffff027224 */ /* 0x002fc600078e00cf */
[----:B------:R-:W4:Y:S04]  /*3a8c0*/  LDL.LU.64 R204, [R1+0xaa8] ;  /* 0x000aa80001cc7983 */ /* 0x000f280000300a00 */
[----:B------:R1:W-:Y:S02]  /*3a8d0*/  STL [R1+0x1650], R2 ;  /* 0x0016500201007387 */ /* 0x0003e40000100800 */
[----:B-1----:R-:W-:Y:S02]  /*3a8e0*/  IMAD.MOV.U32 R2, RZ, RZ, R73 ;  /* 0x000000ffff027224 */ /* 0x002fe400078e0049 */
[----:B------:R-:W-:Y:S04]  /*3a8f0*/  STL [R1+0x1654], R72 ;  /* 0x0016544801007387 */ /* 0x000fe80000100800 */
[----:B------:R-:W4:Y:S04]  /*3a900*/  LDL.LU.64 R206, [R1+0x9c0] ;  /* 0x0009c00001ce7983 */ /* 0x000f280000300a00 */
[----:B------:R1:W-:Y:S04]  /*3a910*/  STL [R1+0x1648], R2 ;  /* 0x0016480201007387 */ /* 0x0003e80000100800 */
[----:B------:R2:W-:Y:S01]  /*3a920*/  STL [R1+0x164c], R236 ;  /* 0x00164cec01007387 */ /* 0x0005e20000100800 */
[----:B-1----:R-:W-:-:S03]  /*3a930*/  IMAD.MOV.U32 R2, RZ, RZ, R237 ;  /* 0x000000ffff027224 */ /* 0x002fc600078e00ed */
[----:B------:R-:W4:Y:S04]  /*3a940*/  LDL.LU.64 R72, [R1+0xc60] ;  /* 0x000c600001487983 */ /* 0x000f280000300a00 */
[----:B--2---:R-:W-:Y:S04]  /*3a950*/  STL [R1+0x1644], R74 ;  /* 0x0016444a01007387 */ /* 0x004fe80000100800 */
[----:B------:R1:W-:Y:S04]  /*3a960*/  STL [R1+0x1640], R2 ;  /* 0x0016400201007387 */ /* 0x0003e80000100800 */
[----:B------:R-:W2:Y:S01]  /*3a970*/  LDL.LU.64 R236, [R1+0xb80] ;  /* 0x000b800001ec7983 */ /* 0x000ea20000300a00 */
[----:B-1----:R-:W-:-:S03]  /*3a980*/  IMAD.MOV.U32 R2, RZ, RZ, R75 ;  /* 0x000000ffff027224 */ /* 0x002fc600078e004b */
[----:B---3--:R-:W-:Y:S04]  /*3a990*/  STL [R1+0x163c], R68 ;  /* 0x00163c4401007387 */ /* 0x008fe80000100800 */
[----:B------:R1:W-:Y:S04]  /*3a9a0*/  STL [R1+0x1638], R2 ;  /* 0x0016380201007387 */ /* 0x0003e80000100800 */
[----:B------:R-:W3:Y:S01]  /*3a9b0*/  LDL.LU.64 R74, [R1+0xaa0] ;  /* 0x000aa000014a7983 */ /* 0x000ee20000300a00 */
[----:B-1----:R-:W-:-:S03]  /*3a9c0*/  IMAD.MOV.U32 R2, RZ, RZ, R69 ;  /* 0x000000ffff027224 */ /* 0x002fc600078e0045 */
[----:B------:R-:W-:Y:S04]  /*3a9d0*/  STL [R1+0x1634], R232 ;  /* 0x001634e801007387 */ /* 0x000fe80000100800 */
[----:B------:R1:W-:Y:S02]  /*3a9e0*/  STL [R1+0x1630], R2 ;  /* 0x0016300201007387 */ /* 0x0003e40000100800 */
[----:B-1----:R-:W-:Y:S02]  /*3a9f0*/  IMAD.MOV.U32 R2, RZ, RZ, R233 ;  /* 0x000000ffff027224 */ /* 0x002fe400078e00e9 */
        /* <DEDUP_REMOVED lines=10> */
[----:B------:R1:W-:Y:S04]  /*3aaa0*/  STL [R1+0x161c], R70 ;  /* 0x00161c4601007387 */ /* 0x0003e80000100800 */
[----:B------:R-:W4:Y:S01]  /*3aab0*/  LDL.LU.64 R68, [R1+0xa98] ;  /* 0x000a980001447983 */ /* 0x000f220000300a00 */
[----:B-1----:R-:W-:-:S03]  /*3aac0*/  IMAD.MOV.U32 R2, RZ, RZ, R71 ;  /* 0x000000ffff027224 */ /* 0x002fc600078e0047 */
[----:B------:R-:W-:Y:S04]  /*3aad0*/  STL [R1+0x1614], R238 ;  /* 0x001614ee01007387 */ /* 0x000fe80000100800 */
        /* <DEDUP_REMOVED lines=8> */
[----:B------:R1:W-:Y:S02]  /*3ab60*/  STL [R1+0x1600], R2 ;  /* 0x0016000201007387 */ /* 0x0003e40000100800 */
[----:B-1----:R-:W-:Y:S02]  /*3ab70*/  IMAD.MOV.U32 R2, RZ, RZ, R205 ;  /* 0x000000ffff027224 */ /* 0x002fe400078e00cd */
[----:B------:R-:W4:Y:S04]  /*3ab80*/  LDL.LU.64 R204, [R1+0xd60] ;  /* 0x000d600001cc7983 */ /* 0x000f280000300a00 */
[----:B------:R1:W-:Y:S04]  /*3ab90*/  STL [R1+0x15f8], R2 ;  /* 0x0015f80201007387 */ /* 0x0003e80000100800 */
[----:B------:R1:W-:Y:S02]  /*3aba0*/  STL [R1+0x15fc], R206 ;  /* 0x0015fcce01007387 */ /* 0x0003e40000100800 */
[----:B-1----:R-:W-:-:S02]  /*3abb0*/  IMAD.MOV.U32 R2, RZ, RZ, R207 ;  /* 0x000000ffff027224 */ /* 0x002fc400078e00cf */
[----:B------:R-:W-:Y:S04]  /*3abc0*/  STL [R1+0x15f4], R72 ;  /* 0x0015f44801007387 */ /* 0x000fe80000100800 */
[----:B------:R1:W-:Y:S04]  /*3abd0*/  STL [R1+0x15f0], R2 ;  /* 0x0015f00201007387 */ /* 0x0003e80000100800 */
[----:B------:R-:W4:Y:S01]  /*3abe0*/  LDL.LU.64 R206, [R1+0xd70] ;  /* 0x000d700001ce7983 */ /* 0x000f220000300a00 */
[----:B-1----:R-:W-:-:S03]  /*3abf0*/  IMAD.MOV.U32 R2, RZ, RZ, R73 ;  /* 0x000000ffff027224 */ /* 0x002fc600078e0049 */
        /* <DEDUP_REMOVED lines=8> */
[----:B------:R-:W3:Y:S04]  /*3ac80*/  LDL.LU.64 R74, [R1+0xd98] ;  /* 0x000d9800014a7983 */ /* 0x000ee80000300a00 */
[----:B------:R1:W-:Y:S04]  /*3ac90*/  STL [R1+0x15d8], R2 ;  /* 0x0015d80201007387 */ /* 0x0003e80000100800 */
[----:B------:R4:W-:Y:S01]  /*3aca0*/  STL [R1+0x15dc], R232 ;  /* 0x0015dce801007387 */ /* 0x0009e20000100800 */
        /* <DEDUP_REMOVED lines=13> */
[----:B------:R-:W-:Y:S04]  /*3ad80*/  STL [R1+0x15bc], R70 ;  /* 0x0015bc4601007387 */ /* 0x000fe80000100800 */
[----:B------:R1:W-:Y:S04]  /*3ad90*/  STL [R1+0x15b8], R2 ;  /* 0x0015b80201007387 */ /* 0x0003e80000100800 */
[----:B------:R-:W4:Y:S01]  /*3ada0*/  LDL.LU.64 R248, [R1+0xdd0] ;  /* 0x000dd00001f87983 */ /* 0x000f220000300a00 */
[----:B-1----:R-:W-:-:S05]  /*3adb0*/  IMAD.MOV.U32 R2, RZ, RZ, R71 ;  /* 0x000000ffff027224 */ /* 0x002fca00078e0047 */
[----:B------:R1:W-:Y:S04]  /*3adc0*/  STL [R1+0x1598], R2 ;  /* 0x0015980201007387 */ /* 0x0003e80000100800 */
[----:B------:R1:W-:Y:S04]  /*3add0*/  STL [R1+0x15a0], R238 ;  /* 0x0015a0ee01007387 */ /* 0x0003e80000100800 */
[----:B------:R-:W4:Y:S01]  /*3ade0*/  LDL.LU.64 R250, [R1+0xde0] ;  /* 0x000de00001fa7983 */ /* 0x000f220000300a00 */
[----:B-1----:R-:W-:-:S03]  /*3adf0*/  IMAD.MOV.U32 R2, RZ, RZ, R239 ;  /* 0x000000ffff027224 */ /* 0x002fc600078e00ef */
[----:B------:R-:W4:Y:S04]  /*3ae00*/  LDL.LU.64 R70, [R1+0x998] ;  /* 0x0009980001467983 */ /* 0x000f280000300a00 */
[----:B------:R1:W-:Y:S04]  /*3ae10*/  STL [R1+0x159c], R2 ;  /* 0x00159c0201007387 */ /* 0x0003e80000100800 */
[----:B------:R1:W-:Y:S04]  /*3ae20*/  STL [R1+0x15a8], R204 ;  /* 0x0015a8cc01007387 */ /* 0x0003e80000100800 */
[----:B------:R-:W4:Y:S01]  /*3ae30*/  LDL.LU.64 R238, [R1+0xdf8] ;  /* 0x000df80001ee7983 */ /* 0x000f220000300a00 */
[----:B-1----:R-:W-:-:S03]  /*3ae40*/  IMAD.MOV.U32 R2, RZ, RZ, R205 ;  /* 0x000000ffff027224 */ /* 0x002fc600078e00cd */
        /* <DEDUP_REMOVED lines=12> */
[----:B------:R-:W-:Y:S04]  /*3af10*/  STL [R1+0x1588], R74 ;  /* 0x0015884a01007387 */ /* 0x000fe80000100800 */
[----:B------:R1:W-:Y:S04]  /*3af20*/  STL [R1+0x157c], R2 ;  /* 0x00157c0201007387 */ /* 0x0003e80000100800 */
[----:B---3--:R-:W3:Y:S01]  /*3af30*/  LDL.LU.64 R236, [R1+0x990] ;  /* 0x0009900001ec7983 */ /* 0x008ee20000300a00 */
[----:B-1----:R-:W-:-:S03]  /*3af40*/  IMAD.MOV.U32 R2, RZ, RZ, R75 ;  /* 0x000000ffff027224 */ /* 0x002fc600078e004b */
[----:B----4-:R-:W-:Y:S04]  /*3af50*/  STL [R1+0x1590], R232 ;  /* 0x001590e801007387 */ /* 0x010fe80000100800 */
        /* <DEDUP_REMOVED lines=31> */
[----:B------:R-:W4:Y:S01]  /*3b150*/  LDL.LU.64 R70, [R1+0x608] ;  /* 0x0006080001467983 */ /* 0x000f220000300a00 */
[----:B-1----:R-:W-:-:S03]  /*3b160*/  IMAD.MOV.U32 R2, RZ, RZ, R207 ;  /* 0x000000ffff027224 */ /* 0x002fc600078e00cf */
[----:B--2---:R-:W-:Y:S04]  /*3b170*/  STL [R1+0x1554], R72 ;  /* 0x0015544801007387 */ /* 0x004fe80000100800 */
[----:B------:R1:W-:Y:S04]  /*3b180*/  STL [R1+0x154c], R2 ;  /* 0x00154c0201007387 */ /* 0x0003e80000100800 */
[----:B------:R-:W2:Y:S04]  /*3b190*/  LDL.LU.64 R204, [R1+0x558] ;  /* 0x0005580001cc7983 */ /* 0x000ea80000300a00 */
[----:B------:R-:W2:Y:S01]  /*3b1a0*/  LDL.LU.64 R206, [R1+0x3a0] ;  /* 0x0003a00001ce7983 */ /* 0x000ea20000300a00 */
[----:B-1----:R-:W-:-:S05]  /*3b1b0*/  IMAD.MOV.U32 R2, RZ, RZ, R73 ;  /* 0x000000ffff027224 */ /* 0x002fca00078e0049 */
[----:B------:R1:W-:Y:S04]  /*3b1c0*/  STL [R1+0x1530], R2 ;  /* 0x0015300201007387 */ /* 0x0003e80000100800 */
[----:B---3--:R3:W-:Y:S04]  /*3b1d0*/  STL [R1+0x1534], R236 ;  /* 0x001534ec01007387 */ /* 0x0087e80000100800 */
[----:B------:R-:W2:Y:S01]  /*3b1e0*/  LDL.LU.64 R72, [R1+0x2d0] ;  /* 0x0002d00001487983 */ /* 0x000ea20000300a00 */
[----:B-1----:R-:W-:-:S03]  /*3b1f0*/  IMAD.MOV.U32 R2, RZ, RZ, R237 ;  /* 0x000000ffff027224 */ /* 0x002fc600078e00ed */
[----:B---3--:R-:W3:Y:S04]  /*3b200*/  LDL.LU.64 R236, [R1+0xa0] ;  /* 0x0000a00001ec7983 */ /* 0x008ee80000300a00 */
[----:B------:R4:W-:Y:S02]  /*3b210*/  STL [R1+0x1528], R2 ;  /* 0x0015280201007387 */ /* 0x0009e40000100800 */
[----:B----4-:R-:W-:Y:S02]  /*3b220*/  IMAD.MOV.U32 R2, RZ, RZ, R69 ;  /* 0x000000ffff027224 */ /* 0x010fe400078e0045 */
[----:B------:R-:W-:Y:S04]  /*3b230*/  STL [R1+0x152c], R68 ;  /* 0x00152c4401007387 */ /* 0x000fe80000100800 */
        /* <DEDUP_REMOVED lines=24> */
[----:B------:R-:W-:Y:S04]  /*3b3c0*/  STL [R1+0x14ec], R70 ;  /* 0x0014ec4601007387 */ /* 0x000fe80000100800 */
[----:B------:R1:W-:Y:S04]  /*3b3d0*/  STL [R1+0x14e8], R2 ;  /* 0x0014e80201007387 */ /* 0x0003e80000100800 */
[----:B------:R-:W4:Y:S01]  /*3b3e0*/  LDL.LU.64 R238, [R1+0x98] ;  /* 0x0000980001ee7983 */ /* 0x000f220000300a00 */
[----:B-1----:R-:W-:-:S03]  /*3b3f0*/  IMAD.MOV.U32 R2, RZ, RZ, R71 ;  /* 0x000000ffff027224 */ /* 0x002fc600078e0047 */
[----:B--2---:R-:W-:Y:S04]  /*3b400*/  STL [R1+0x14e4], R204 ;  /* 0x0014e4cc01007387 */ /* 0x004fe80000100800 */
[----:B------:R1:W-:Y:S04]  /*3b410*/  STL [R1+0x14e0], R2 ;  /* 0x0014e00201007387 */ /* 0x0003e80000100800 */
[----:B------:R-:W-:Y:S01]  /*3b420*/  STL [R1+0x14dc], R206 ;  /* 0x0014dcce01007387 */ /* 0x000fe20000100800 */
[----:B-1----:R-:W-:-:S05]  /*3b430*/  IMAD.MOV.U32 R2, RZ, RZ, R205 ;  /* 0x000000ffff027224 */ /* 0x002fca00078e00cd */
[----:B------:R1:W-:Y:S04]  /*3b440*/  STL [R1+0x14d8], R2 ;  /* 0x0014d80201007387 */ /* 0x0003e80000100800 */
[----:B------:R-:W-:Y:S01]  /*3b450*/  STL [R1+0x14d4], R72 ;  /* 0x0014d44801007387 */ /* 0x000fe20000100800 */
[----:B-1----:R-:W-:-:S05]  /*3b460*/  IMAD.MOV.U32 R2, RZ, RZ, R207 ;  /* 0x000000ffff027224 */ /* 0x002fca00078e00cf */
[----:B------:R1:W-:Y:S04]  /*3b470*/  STL [R1+0x14d0], R2 ;  /* 0x0014d00201007387 */ /* 0x0003e80000100800 */
[----:B---3--:R-:W-:Y:S01]  /*3b480*/  STL [R1+0x14cc], R236 ;  /* 0x0014ccec01007387 */ /* 0x008fe20000100800 */
[----:B-1----:R-:W-:-:S05]  /*3b490*/  IMAD.MOV.U32 R2, RZ, RZ, R73 ;  /* 0x000000ffff027224 */ /* 0x002fca00078e0049 */
[----:B------:R1:W-:Y:S04]  /*3b4a0*/  STL [R1+0x14c8], R2 ;  /* 0x0014c80201007387 */ /* 0x0003e80000100800 */
[----:B------:R-:W2:Y:S01]  /*3b4b0*/  LDL.LU.64 R72, [R1+0x978] ;  /* 0x0009780001487983 */ /* 0x000ea20000300a00 */
        /* <DEDUP_REMOVED lines=9> */
[----:B----4-:R4:W-:Y:S04]  /*3b550*/  STL [R1+0x14b4], R74 ;  /* 0x0014b44a01007387 */ /* 0x0109e80000100800 */
[----:B------:R-:W3:Y:S01]  /*3b560*/  LDL.LU.64 R206, [R1+0x2c0] ;  /* 0x0002c00001ce7983 */ /* 0x000ee20000300a00 */
[----:B-1----:R-:W-:-:S03]  /*3b570*/  IMAD.MOV.U32 R2, RZ, RZ, R75 ;  /* 0x000000ffff027224 */ /* 0x002fc600078e004b */
[----:B----4-:R-:W4:Y:S04]  /*3b580*/  LDL.LU.64 R74, [R1+0x90] ;  /* 0x00009000014a7983 */ /* 0x010f280000300a00 */
        /* <DEDUP_REMOVED lines=32> */
[----:B------:R-:W-:Y:S01]  /*3b790*/  STL [R1+0x1464], R70 ;  /* 0x0014644601007387 */ /* 0x000fe20000100800 */
[----:B-1----:R-:W-:-:S03]  /*3b7a0*/  IMAD.MOV.U32 R2, RZ, RZ, R71 ;  /* 0x000000ffff027224 */ /* 0x002fc600078e0047 */
[----:B------:R-:W-:Y:S04]  /*3b7b0*/  STL [R1+0x145c], R204 ;  /* 0x00145ccc01007387 */ /* 0x000fe80000100800 */
[----:B------:R1:W-:Y:S02]  /*3b7c0*/  STL [R1+0x1458], R2 ;  /* 0x0014580201007387 */ /* 0x0003e40000100800 */
[----:B-1----:R-:W-:Y:S02]  /*3b7d0*/  IMAD.MOV.U32 R2, RZ, RZ, R205 ;  /* 0x000000ffff027224 */ /* 0x002fe400078e00cd */
[----:B------:R-:W-:Y:S04]  /*3b7e0*/  STL [R1+0x1454], R206 ;  /* 0x001454ce01007387 */ /* 0x000fe80000100800 */
[----:B------:R1:W-:Y:S04]  /*3b7f0*/  STL [R1+0x1450], R2 ;  /* 0x0014500201007387 */ /* 0x0003e80000100800 */
[----:B----4-:R-:W-:Y:S01]  /*3b800*/  STL [R1+0x144c], R74 ;  /* 0x00144c4a01007387 */ /* 0x010fe20000100800 */
[----:B-1----:R-:W-:-:S05]  /*3b810*/  IMAD.MOV.U32 R2, RZ, RZ, R207 ;  /* 0x000000ffff027224 */ /* 0x002fca00078e00cf */
        /* <DEDUP_REMOVED lines=26> */
[----:B--2---:R-:W-:Y:S01]  /*3b9c0*/  STL [R1+0x1414], R72 ;  /* 0x0014144801007387 */ /* 0x004fe20000100800 */
[----:B-1----:R-:W-:-:S03]  /*3b9d0*/  IMAD.MOV.U32 R2, RZ, RZ, R73 ;  /* 0x000000ffff027224 */ /* 0x002fc600078e0049 */
[----:B------:R-:W2:Y:S04]  /*3b9e0*/  LDL.LU.64 R204, [R1+0xd48] ;  /* 0x000d480001cc7983 */ /* 0x000ea80000300a00 */
[----:B------:R3:W-:Y:S02]  /*3b9f0*/  STL [R1+0x1408], R2 ;  /* 0x0014080201007387 */ /* 0x0007e40000100800 */
[----:B---3--:R-:W-:Y:S02]  /*3ba00*/  IMAD.MOV.U32 R2, RZ, RZ, R237 ;  /* 0x000000ffff027224 */ /* 0x008fe400078e00ed */
[----:B------:R1:W-:Y:S04]  /*3ba10*/  STL [R1+0x140c], R236 ;  /* 0x00140cec01007387 */ /* 0x0003e80000100800 */
[----:B-1----:R-:W3:Y:S04]  /*3ba20*/  LDL.LU.64 R236, [R1+0xd58] ;  /* 0x000d580001ec7983 */ /* 0x002ee80000300a00 */
[----:B------:R1:W-:Y:S04]  /*3ba30*/  STL [R1+0x1400], R2 ;  /* 0x0014000201007387 */ /* 0x0003e80000100800 */
[----:B------:R-:W-:Y:S04]  /*3ba40*/  STL [R1+0x1404], R230 ;  /* 0x001404e601007387 */ /* 0x000fe80000100800 */
[----:B------:R-:W-:Y:S04]  /*3ba50*/  STL [R1+0x13f8], R231 ;  /* 0x0013f8e701007387 */ /* 0x000fe80000100800 */
[----:B------:R-:W3:Y:S04]  /*3ba60*/  LDL.LU.64 R206, [R1+0xd68] ;  /* 0x000d680001ce7983 */ /* 0x000ee80000300a00 */
[----:B------:R-:W-:Y:S04]  /*3ba70*/  STL [R1+0x13fc], R38 ;  /* 0x0013fc2601007387 */ /* 0x000fe80000100800 */
[----:B------:R-:W-:Y:S04]  /*3ba80*/  STL [R1+0x13f0], R39 ;  /* 0x0013f02701007387 */ /* 0x000fe80000100800 */
[----:B------:R-:W3:Y:S04]  /*3ba90*/  LDL.LU.64 R72, [R1+0xd78] ;  /* 0x000d780001487983 */ /* 0x000ee80000300a00 */
        /* <DEDUP_REMOVED lines=1004> */
[----:B------:R1:W-:Y:S04]  /*3f960*/  STL [R1+0x11f4], R206 ;  /* 0x0011f4ce01007387 */ /* 0x0003e80000100800 */
[----:B------:R-:W3:Y:S01]  /*3f970*/  LDL.LU.64 R204, [R1+0x2030] ;  /* 0x0020300001cc7983 */ /* 0x000ee20000300a00 */
[----:B-1----:R-:W-:-:S03]  /*3f980*/  IMAD.MOV.U32 R2, RZ, RZ, R207 ;  /* 0x000000ffff027224 */ /* 0x002fc600078e00cf */
[----:B------:R-:W-:Y:S04]  /*3f990*/  STL [R1+0x11fc], R72 ;  /* 0x0011fc4801007387 */ /* 0x000fe80000100800 */
[----:B------:R1:W-:Y:S04]  /*3f9a0*/  STL [R1+0x11f0], R2 ;  /* 0x0011f00201007387 */ /* 0x0003e80000100800 */
[----:B------:R-:W3:Y:S01]  /*3f9b0*/  LDL.LU.64 R206, [R1+0x2038] ;  /* 0x0020380001ce7983 */ /* 0x000ee20000300a00 */
[----:B-1----:R-:W-:-:S03]  /*3f9c0*/  IMAD.MOV.U32 R2, RZ, RZ, R73 ;  /* 0x000000ffff027224 */ /* 0x002fc600078e0049 */
[----:B----4-:R-:W-:Y:S04]  /*3f9d0*/  STL [R1+0x1204], R74 ;  /* 0x0012044a01007387 */ /* 0x010fe80000100800 */
        /* <DEDUP_REMOVED lines=31> */
[----:B------:R3:W-:Y:S02]  /*3fbd0*/  STL [R1+0x1238], R2 ;  /* 0x0012380201007387 */ /* 0x0007e40000100800 */
[----:B---3--:R-:W-:Y:S02]  /*3fbe0*/  IMAD.MOV.U32 R2, RZ, RZ, R237 ;  /* 0x000000ffff027224 */ /* 0x008fe400078e00ed */
[----:B------:R1:W-:Y:S04]  /*3fbf0*/  STL [R1+0x1244], R236 ;  /* 0x001244ec01007387 */ /* 0x0003e80000100800 */
[----:B------:R-:W-:Y:S04]  /*3fc00*/  STL [R1+0x124c], R204 ;  /* 0x00124ccc01007387 */ /* 0x000fe80000100800 */
[----:B------:R3:W-:Y:S04]  /*3fc10*/  STL [R1+0x1240], R2 ;  /* 0x0012400201007387 */ /* 0x0007e80000100800 */
[----:B-1----:R-:W2:Y:S01]  /*3fc20*/  LDL.LU.64 R236, [R1+0x2080] ;  /* 0x0020800001ec7983 */ /* 0x002ea20000300a00 */
[----:B---3--:R-:W-:-:S03]  /*3fc30*/  IMAD.MOV.U32 R2, RZ, RZ, R205 ;  /* 0x000000ffff027224 */ /* 0x008fc600078e00cd */
        /* <DEDUP_REMOVED lines=14> */
[----:B------:R-:W4:Y:S04]  /*3fd20*/  LDL.LU.64 R74, [R1+0x20a0] ;  /* 0x0020a000014a7983 */ /* 0x000f280000300a00 */
        /* <DEDUP_REMOVED lines=22> */
[----:B------:R-:W2:Y:S04]  /*3fe90*/  LDL.LU.64 R70, [R1+0x20d8] ;  /* 0x0020d80001467983 */ /* 0x000ea80000300a00 */
[----:B------:R1:W-:Y:S04]  /*3fea0*/  STL [R1+0x1290], R2 ;  /* 0x0012900201007387 */ /* 0x0003e80000100800 */
[----:B------:R1:W-:Y:S02]  /*3feb0*/  STL [R1+0x129c], R236 ;  /* 0x00129cec01007387 */ /* 0x0003e40000100800 */
[----:B-1----:R-:W-:-:S02]  /*3fec0*/  IMAD.MOV.U32 R2, RZ, RZ, R237 ;  /* 0x000000ffff027224 */ /* 0x002fc400078e00ed */
[----:B------:R-:W2:Y:S04]  /*3fed0*/  LDL.LU.64 R236, [R1+0x20e0] ;  /* 0x0020e00001ec7983 */ /* 0x000ea80000300a00 */
[----:B------:R1:W-:Y:S04]  /*3fee0*/  STL [R1+0x1298], R2 ;  /* 0x0012980201007387 */ /* 0x0003e80000100800 */
[----:B---3--:R3:W-:Y:S01]  /*3fef0*/  STL [R1+0x12a4], R204 ;  /* 0x0012a4cc01007387 */ /* 0x0087e20000100800 */
[----:B-1----:R-:W-:-:S03]  /*3ff00*/  IMAD.MOV.U32 R2, RZ, RZ, R205 ;  /* 0x000000ffff027224 */ /* 0x002fc600078e00cd */
[----:B---3--:R-:W3:Y:S04]  /*3ff10*/  LDL.LU.64 R204, [R1+0x20e8] ;  /* 0x0020e80001cc7983 */ /* 0x008ee80000300a00 */
        /* <DEDUP_REMOVED lines=30> */
[----:B------:R2:W-:Y:S02]  /*40100*/  STL [R1+0x12e0], R2 ;  /* 0x0012e00201007387 */ /* 0x0005e40000100800 */
[----:B--2---:R-:W-:-:S02]  /*40110*/  IMAD.MOV.U32 R2, RZ, RZ, R239 ;  /* 0x000000ffff027224 */ /* 0x004fc400078e00ef */
[----:B------:R1:W-:Y:S04]  /*40120*/  STL [R1+0x12ec], R238 ;  /* 0x0012ecee01007387 */ /* 0x0003e80000100800 */
[----:B------:R-:W-:Y:S04]  /*40130*/  STL [R1+0x12f4], R70 ;  /* 0x0012f44601007387 */ /* 0x000fe80000100800 */
[----:B------:R2:W-:Y:S04]  /*40140*/  STL [R1+0x12e8], R2 ;  /* 0x0012e80201007387 */ /* 0x0005e80000100800 */
[----:B-1----:R-:W4:Y:S01]  /*40150*/  LDL.LU.64 R238, [R1+0x2120] ;  /* 0x0021200001ee7983 */ /* 0x002f220000300a00 */
[----:B--2---:R-:W-:-:S03]  /*40160*/  IMAD.MOV.U32 R2, RZ, RZ, R71 ;  /* 0x000000ffff027224 */ /* 0x004fc600078e0047 */
[----:B------:R-:W-:Y:S04]  /*40170*/  STL [R1+0x12fc], R236 ;  /* 0x0012fcec01007387 */ /* 0x000fe80000100800 */
[----:B------:R1:W-:Y:S02]  /*40180*/  STL [R1+0x12f0], R2 ;  /* 0x0012f00201007387 */ /* 0x0003e40000100800 */
[----:B-1----:R-:W-:Y:S02]  /*40190*/  IMAD.MOV.U32 R2, RZ, RZ, R237 ;  /* 0x000000ffff027224 */ /* 0x002fe400078e00ed */
[----:B------:R-:W2:Y:S04]  /*401a0*/  LDL.LU.64 R236, [R1+0x2128] ;  /* 0x0021280001ec7983 */ /* 0x000ea80000300a00 */
[----:B------:R1:W-:Y:S04]  /*401b0*/  STL [R1+0x12f8], R2 ;  /* 0x0012f80201007387 */ /* 0x0003e80000100800 */
[----:B---3--:R-:W-:Y:S04]  /*401c0*/  STL [R1+0x1304], R204 ;  /* 0x001304cc01007387 */ /* 0x008fe80000100800 */
[----:B------:R-:W3:Y:S01]  /*401d0*/  LDL.LU.64 R82, [R1+0x2130] ;  /* 0x0021300001527983 */ /* 0x000ee20000300a00 */
[----:B-1----:R-:W-:-:S05]  /*401e0*/  IMAD.MOV.U32 R2, RZ, RZ, R205 ;  /* 0x000000ffff027224 */ /* 0x002fca00078e00cd */
[----:B------:R1:W-:Y:S04]  /*401f0*/  STL [R1+0x1300], R2 ;  /* 0x0013000201007387 */ /* 0x0003e80000100800 */
[----:B----4-:R-:W-:Y:S01]  /*40200*/  STL [R1+0x130c], R206 ;  /* 0x00130cce01007387 */ /* 0x010fe20000100800 */
[----:B-1----:R-:W-:-:S03]  /*40210*/  IMAD.MOV.U32 R2, RZ, RZ, R207 ;  /* 0x000000ffff027224 */ /* 0x002fc600078e00cf */
[----:B------:R-:W4:Y:S04]  /*40220*/  LDL.LU.64 R76, [R1+0x2138] ;  /* 0x00213800014c7983 */ /* 0x000f280000300a00 */
[----:B------:R1:W-:Y:S04]  /*40230*/  STL [R1+0x1308], R2 ;  /* 0x0013080201007387 */ /* 0x0003e80000100800 */
[----:B------:R-:W-:Y:S04]  /*40240*/  STL [R1+0x1314], R72 ;  /* 0x0013144801007387 */ /* 0x000fe80000100800 */
[----:B------:R-:W4:Y:S01]  /*40250*/  LDL.LU.64 R78, [R1+0x2140] ;  /* 0x00214000014e7983 */ /* 0x000f220000300a00 */
        /* <DEDUP_REMOVED lines=28> */
[----:B--2---:R2:W-:Y:S01]  /*40420*/  STL [R1+0x1344], R236 ;  /* 0x001344ec01007387 */ /* 0x0045e20000100800 */
[----:B-1----:R-:W-:-:S03]  /*40430*/  IMAD.MOV.U32 R2, RZ, RZ, R237 ;  /* 0x000000ffff027224 */ /* 0x002fc600078e00ed */
[----:B------:R-:W4:Y:S04]  /*40440*/  LDL.LU.64 R238, [R1+0x21a0] ;  /* 0x0021a00001ee7983 */ /* 0x000f280000300a00 */
[----:B---3--:R-:W-:Y:S04]  /*40450*/  STL [R1+0x134c], R82 ;  /* 0x00134c5201007387 */ /* 0x008fe80000100800 */
[----:B------:R1:W-:Y:S04]  /*40460*/  STL [R1+0x1340], R2 ;  /* 0x0013400201007387 */ /* 0x0003e80000100800 */
[----:B--2---:R-:W2:Y:S01]  /*40470*/  LDL.LU.64 R236, [R1+0x21a8] ;  /* 0x0021a80001ec7983 */ /* 0x004ea20000300a00 */
[----:B-1----:R-:W-:-:S03]  /*40480*/  IMAD.MOV.U32 R2, RZ, RZ, R83 ;  /* 0x000000ffff027224 */ /* 0x002fc600078e0053 */
[----:B----4-:R-:W-:Y:S04]  /*40490*/  STL [R1+0x1354], R76 ;  /* 0x0013544c01007387 */ /* 0x010fe80000100800 */
[----:B------:R1:W-:Y:S02]  /*404a0*/  STL [R1+0x1348], R2 ;  /* 0x0013480201007387 */ /* 0x0003e40000100800 */
[----:B-1----:R-:W-:Y:S02]  /*404b0*/  IMAD.MOV.U32 R2, RZ, RZ, R77 ;  /* 0x000000ffff027224 */ /* 0x002fe400078e004d */
        /* <DEDUP_REMOVED lines=34> */
[----:B------:R1:W-:Y:S02]  /*406e0*/  STL [R1+0x13a8], R2 ;  /* 0x0013a80201007387 */ /* 0x0003e40000100800 */
[----:B-1----:R-:W-:Y:S02]  /*406f0*/  IMAD.MOV.U32 R2, RZ, RZ, R227 ;  /* 0x000000ffff027224 */ /* 0x002fe400078e00e3 */
[----:B------:R-:W-:Y:S04]  /*40700*/  STL [R1+0x13bc], R238 ;  /* 0x0013bcee01007387 */ /* 0x000fe80000100800 */
[----:B------:R1:W-:Y:S02]  /*40710*/  STL [R1+0x13b0], R2 ;  /* 0x0013b00201007387 */ /* 0x0003e40000100800 */
[----:B-1----:R-:W-:-:S05]  /*40720*/  IMAD.MOV.U32 R2, RZ, RZ, R239 ;  /* 0x000000ffff027224 */ /* 0x002fca00078e00ef */
[----:B------:R1:W-:Y:S04]  /*40730*/  STL [R1+0x13b8], R2 ;  /* 0x0013b80201007387 */ /* 0x0003e80000100800 */
[----:B--2---:R-:W-:Y:S01]  /*40740*/  STL [R1+0x13c4], R236 ;  /* 0x0013c4ec01007387 */ /* 0x004fe20000100800 */
[----:B-1----:R-:W-:-:S05]  /*40750*/  IMAD.MOV.U32 R2, RZ, RZ, R237 ;  /* 0x000000ffff027224 */ /* 0x002fca00078e00ed */
[----:B------:R1:W-:Y:S04]  /*40760*/  STL [R1+0x13c0], R2 ;  /* 0x0013c00201007387 */ /* 0x0003e80000100800 */
        /* <DEDUP_REMOVED lines=325> */
[----:B------:R2:W-:Y:S01]  /*41bc0*/  STL [R1+0x410], RZ ;  /* 0x000410ff01007387 */ /* 0x0005e20000100800 */
[----:B------:R-:W-:-:S03]  /*41bd0*/  IMAD.MOV.U32 R239, RZ, RZ, c[0x0][0x188] ;  /* 0x00006200ffef7624 */ /* 0x000fc600078e00ff */
[----:B------:R2:W-:Y:S04]  /*41be0*/  STL [R1+0x414], RZ ;  /* 0x000414ff01007387 */ /* 0x0005e80000100800 */
[----:B------:R2:W-:Y:S04]  /*41bf0*/  STL [R1+0x418], RZ ;  /* 0x000418ff01007387 */ /* 0x0005e80000100800 */
[----:B------:R2:W-:Y:S04]  /*41c00*/  STL [R1+0x41c], RZ ;  /* 0x00041cff01007387 */ /* 0x0005e80000100800 */
[----:B------:R2:W-:Y:S01]  /*41c10*/  STL [R1+0x400], RZ ;  /* 0x000400ff01007387 */ /* 0x0005e20000100800 */
[----:B------:R-:W-:-:S03]  /*41c20*/  IMAD.SHL.U32 R4, R239, 0x80, RZ ;  /* 0x00000080ef047824 */ /* 0x000fc600078e00ff */
[----:B------:R2:W-:Y:S04]  /*41c30*/  STL [R1+0x404], RZ ;  /* 0x000404ff01007387 */ /* 0x0005e80000100800 */
[----:B------:R2:W-:Y:S04]  /*41c40*/  STL [R1+0x408], RZ ;  /* 0x000408ff01007387 */ /* 0x0005e80000100800 */
[----:B------:R2:W-:Y:S04]  /*41c50*/  STL [R1+0x40c], RZ ;  /* 0x00040cff01007387 */ /* 0x0005e80000100800 */
[----:B------:R2:W-:Y:S04]  /*41c60*/  STL [R1+0x3d0], RZ ;  /* 0x0003d0ff01007387 */ /* 0x0005e80000100800 */
[----:B------:R2:W-:Y:S01]  /*41c70*/  STL [R1+0x3d4], RZ ;  /* 0x0003d4ff01007387 */ /* 0x0005e20000100800 */
[----:B------:R-:W-:-:S03]  /*41c80*/  IMAD R0, R66, 0x220, R65 ;  /* 0x0000022042007824 */ /* 0x000fc600078e0241 */
[----:B------:R2:W-:Y:S01]  /*41c90*/  STL [R1+0x3d8], RZ ;  /* 0x0003d8ff01007387 */ /* 0x0005e20000100800 */
[----:B-1----:R-:W-:-:S03]  /*41ca0*/  SHF.R.S32.HI R2, RZ, 0x1f, R4 ;  /* 0x0000001fff027819 */ /* 0x002fc60000011404 */
[----:B------:R2:W-:Y:S04]  /*41cb0*/  STL [R1+0x3dc], RZ ;  /* 0x0003dcff01007387 */ /* 0x0005e80000100800 */
[----:B------:R2:W-:Y:S04]  /*41cc0*/  STL [R1+0x340], RZ ;  /* 0x000340ff01007387 */ /* 0x0005e80000100800 */
[----:B------:R2:W-:Y:S01]  /*41cd0*/  STL [R1+0x344], RZ ;  /* 0x000344ff01007387 */ /* 0x0005e20000100800 */
[----:B------:R-:W-:-:S03]  /*41ce0*/  SHF.L.U64.HI R2, R4, 0x2, R2 ;  /* 0x0000000204027819 */ /* 0x000fc60000010202 */
[----:B------:R2:W-:Y:S01]  /*41cf0*/  STL [R1+0x348], RZ ;  /* 0x000348ff01007387 */ /* 0x0005e20000100800 */
[----:B------:R-:W-:-:S03]  /*41d00*/  LOP3.LUT R4, R0, 0x40, RZ, 0x3c, !PT ;  /* 0x0000004000047812 */ /* 0x000fc600078e3cff */
[----:B------:R2:W-:Y:S01]  /*41d10*/  STL [R1+0x34c], RZ ;  /* 0x00034cff01007387 */ /* 0x0005e20000100800 */
[----:B------:R-:W-:-:S03]  /*41d20*/  LOP3.LUT R4, R3, 0x40, RZ, 0x3c, !PT ;  /* 0x0000004003047812 */ /* 0x000fc600078e3cff */
        /* <DEDUP_REMOVED lines=8> */
[----:B------:R2:W-:Y:S01]  /*41db0*/  STL [R1+0x1e44], R4 ;  /* 0x001e440401007387 */ /* 0x0005e20000100800 */
[----:B------:R-:W-:Y:S01]  /*41dc0*/  ULDC UR4, c[0x0][0x18c] ;  /* 0x0000630000047ab9 */ /* 0x000fe20000000800 */
[----:B------:R-:W-:Y:S01]  /*41dd0*/  SHF.R.S32.HI R5, RZ, 0x7, R224 ;  /* 0x00000007ff057819 */ /* 0x000fe200000114e0 */
[----:B------:R-:W-:Y:S01]  /*41de0*/  USHF.L.U32 UR4, UR4, 0x7, URZ ;  /* 0x0000000704047899 */ /* 0x000fe2000800063f */
[----:B------:R-:W-:Y:S01]  /*41df0*/  CS2R R208, SRZ ;  /* 0x0000000000d07805 */ /* 0x000fe2000001ff00 */
[----:B------:R-:W-:Y:S01]  /*41e00*/  CS2R R210, SRZ ;  /* 0x0000000000d27805 */ /* 0x000fe2000001ff00 */
[----:B------:R-:W-:Y:S01]  /*41e10*/  CS2R R200, SRZ ;  /* 0x0000000000c87805 */ /* 0x000fe2000001ff00 */
[----:B------:R-:W-:Y:S01]  /*41e20*/  USHF.R.S32.HI UR5, URZ, 0x1f, UR4 ;  /* 0x0000001f3f057899 */ /* 0x000fe20008011404 */
        /* <DEDUP_REMOVED lines=79> */
[----:B------:R-:W-:-:S02]  /*42320*/  LOP3.LUT R7, R0, 0x20, RZ, 0x3c, !PT ;  /* 0x0000002000077812 */ /* 0x000fc400078e3cff */
[----:B------:R-:W-:Y:S02]  /*42330*/  LOP3.LUT R6, R0, 0x60, RZ, 0x3c, !PT ;  /* 0x0000006000067812 */ /* 0x000fe400078e3cff */
[----:B------:R-:W-:Y:S01]  /*42340*/  IADD3 R5, R5, -0x1, RZ ;  /* 0xffffffff05057810 */ /* 0x000fe20007ffe0ff */
[----:B------:R-:W-:Y:S02]  /*42350*/  USHF.L.U32 UR8, UR4, 0x2, URZ ;  /* 0x0000000204087899 */ /* 0x000fe4000800063f */
[----:B--2---:R-:W-:Y:S02]  /*42360*/  USHF.L.U64.HI UR5, UR4, 0x2, UR5 ;  /* 0x0000000204057899 */ /* 0x004fe40008010205 */
.L_x_1:
[----:B------:R-:W-:Y:S01]  /*42370*/  STL [R1+0x41c8], R236 ;  /* 0x0041c8ec01007387 */ /* 0x000fe20000100800 */
[----:B------:R-:W-:-:S04]  /*42380*/  DEPBAR.LE SB0, 0x0 ;  /* 0x000080000000791a */ /* 0x000fc80000000000 */
[----:B------:R1:W-:Y:S01]  /*42390*/  STL [R1+0x41c4], R237 ;  /* 0x0041c4ed01007387 */ /* 0x0003e20000100800 */
[C---:B------:R-:W-:Y:S02]  /*423a0*/  LOP3.LUT R252, R0.reuse, 0x20, RZ, 0x3c, !PT ;  /* 0x0000002000fc7812 */ /* 0x040fe400078e3cff */
[C---:B------:R-:W-:Y:S01]  /*423b0*/  LOP3.LUT R4, R0.reuse, 0x40, RZ, 0x3c, !PT ;  /* 0x0000004000047812 */ /* 0x040fe200078e3cff */
[----:B------:R-:W-:Y:S04]  /*423c0*/  STL [R1+0x41c0], R238 ;  /* 0x0041c0ee01007387 */ /* 0x000fe80000100800 */
[----:B------:R2:W-:Y:S04]  /*423d0*/  STL [R1+0x41bc], R239 ;  /* 0x0041bcef01007387 */ /* 0x0005e80000100800 */
[----:B------:R3:W-:Y:S04]  /*423e0*/  STL [R1+0x29f8], R2 ;  /* 0x0029f80201007387 */ /* 0x0007e80000100800 */
[----:B-1----:R-:W4:Y:S04]  /*423f0*/  LDL.LU.64 R236, [R1+0x650] ;  /* 0x0006500001ec7983 */ /* 0x002f280000300a00 */
[----:B--2---:R-:W4:Y:S01]  /*42400*/  LDL.LU.64 R238, [R1+0x658] ;  /* 0x0006580001ee7983 */ /* 0x004f220000300a00 */
[----:B---3--:R-:W-:-:S03]  /*42410*/  LOP3.LUT R2, R0, 0x60, RZ, 0x3c, !PT ;  /* 0x0000006000027812 */ /* 0x008fc600078e3cff */
[----:B------:R-:W2:Y:S04]  /*42420*/  LDL.LU.64 R220, [R1+0x640] ;  /* 0x0006400001dc7983 */ /* 0x000ea80000300a00 */
[----:B------:R-:W2:Y:S04]  /*42430*/  LDL.LU.64 R222, [R1+0x648] ;  /* 0x0006480001de7983 */ /* 0x000ea80000300a00 */
[----:B------:R-:W-:Y:S06]  /*42440*/  BAR.SYNC.DEFER_BLOCKING 0x0 ;  /* 0x0000000000007b1d */ /* 0x000fec0000010000 */
[----:B------:R-:W3:Y:S04]  /*42450*/  LDL.LU.64 R228, [R1+0x910] ;  /* 0x0009100001e47983 */ /* 0x000ee80000300a00 */
[----:B------:R-:W3:Y:S04]  /*42460*/  LDL.LU.64 R230, [R1+0x918] ;  /* 0x0009180001e67983 */ /* 0x000ee80000300a00 */
[----:B-----5:R-:W1:Y:S04]  /*42470*/  LDSM.16.M88.4 R60, [R3] ;  /* 0x00000000033c783b */ /* 0x020e680000000200 */
[----:B------:R-:W1:Y:S04]  /*42480*/  LDSM.16.M88.4 R56, [R3+0x4000] ;  /* 0x004000000338783b */ /* 0x000e680000000200 */
[----:B------:R-:W1:Y:S04]  /*42490*/  LDSM.16.M88.4 R52, [R3+0x8000] ;  /* 0x008000000334783b */ /* 0x000e680000000200 */
[----:B------:R-:W1:Y:S04]  /*424a0*/  LDSM.16.M88.4 R48, [R3+0xc000] ;  /* 0x00c000000330783b */ /* 0x000e680000000200 */
[----:B------:R-:W1:Y:S04]  /*424b0*/  LDSM.16.M88.4 R44, [R3+0x10000] ;  /* 0x01000000032c783b */ /* 0x000e680000000200 */
[----:B------:R-:W-:Y:S04]  /*424c0*/  LDS R216, [R0+0x40000] ;  /* 0x0400000000d87984 */ /* 0x000fe80000000800 */
[----:B------:R-:W-:Y:S04]  /*424d0*/  LDS R218, [R0+0x40800] ;  /* 0x0408000000da7984 */ /* 0x000fe80000000800 */
[----:B------:R-:W-:Y:S04]  /*424e0*/  LDS R217, [R252+0x40000] ;  /* 0x04000000fcd97984 */ /* 0x000fe80000000800 */
[----:B------:R-:W-:Y:S04]  /*424f0*/  LDS R219, [R252+0x40800] ;  /* 0x04080000fcdb7984 */ /* 0x000fe80000000800 */
[----:B------:R-:W1:Y:S04]  /*42500*/  LDSM.16.M88.4 R40, [R3+0x14000] ;  /* 0x014000000328783b */ /* 0x000e680000000200 */
        /* <DEDUP_REMOVED lines=8> */
[----:B------:R-:W-:Y:S04]  /*42590*/  LDS R212, [R4+0x40000] ;  /* 0x0400000004d47984 */ /* 0x000fe80000000800 */
[----:B------:R-:W-:Y:S04]  /*425a0*/  LDS R214, [R4+0x40800] ;  /* 0x0408000004d67984 */ /* 0x000fe80000000800 */
[----:B------:R-:W1:Y:S04]  /*425b0*/  LDSM.16.M88.4 R4, [R3+0x38000] ;  /* 0x038000000304783b */ /* 0x000e680000000200 */
[----:B------:R-:W1:Y:S04]  /*425c0*/  LDSM.16.M88.4 R240, [R3+0x3c000] ;  /* 0x03c0000003f0783b */ /* 0x000e680000000200 */
[----:B-1----:R-:W-:Y:S04]  /*425d0*/  STL [R1+0x41b8], R62 ;  /* 0x0041b83e01007387 */ /* 0x002fe80000100800 */
[----:B------:R-:W-:Y:S04]  /*425e0*/  STL [R1+0x41b4], R63 ;  /* 0x0041b43f01007387 */ /* 0x000fe80000100800 */
        /* <DEDUP_REMOVED lines=16> */
[----:B------:R1:W-:Y:S04]  /*426f0*/  STL [R1+0x4204], R26 ;  /* 0x0042041a01007387 */ /* 0x0003e80000100800 */
[----:B------:R1:W-:Y:S04]  /*42700*/  STL [R1+0x4200], R27 ;  /* 0x0042001b01007387 */ /* 0x0003e80000100800 */
        /* <DEDUP_REMOVED lines=13> */
[----:B------:R-:W-:Y:S04]  /*427e0*/  LDS R213, [R2+0x40000] ;  /* 0x0400000002d57984 */ /* 0x000fe80000000800 */
[----:B------:R-:W1:Y:S01]  /*427f0*/  LDS R215, [R2+0x40800] ;  /* 0x0408000002d77984 */ /* 0x000e620000000800 */
[C---:B----4-:R-:W-:Y:S08]  /*42800*/  HMMA.1688.F32.TF32 R236, R216.reuse, R60, R236 ;  /* 0x0000003cd8ec723c */ /* 0x050ff000000810ec */
[----:B--2---:R-:W-:Y:S11]  /*42810*/  HMMA.1688.F32.TF32 R220, R216, R56, R220 ;  /* 0x00000038d8dc723c */ /* 0x004ff600000810dc */
[----:B------:R-:W-:Y:S04]  /*42820*/  @!UPT UIADD3 URZ, URZ, URZ, URZ ;  /* 0x0000003f3f3ff290 */ /* 0x000fe8000fffe03f */
[----:B------:R2:W-:Y:S04]  /*42830*/  STL.64 [R1+0x660], R236 ;  /* 0x000660ec01007387 */ /* 0x0005e80000100a00 */
[----:B------:R4:W-:Y:S05]  /*42840*/  STL.64 [R1+0x668], R238 ;  /* 0x000668ee01007387 */ /* 0x0009ea0000100a00 */
[----:B-1----:R-:W-:Y:S02]  /*42850*/  IMAD.MOV.U32 R26, RZ, RZ, R220 ;  /* 0x000000ffff1a7224 */ /* 0x002fe400078e00dc */
[----:B------:R-:W-:-:S02]  /*42860*/  IMAD.MOV.U32 R27, RZ, RZ, R221 ;  /* 0x000000ffff1b7224 */ /* 0x000fc400078e00dd */
[----:B------:R-:W-:Y:S01]  /*42870*/  IMAD.MOV.U32 R30, RZ, RZ, R222 ;  /* 0x000000ffff1e7224 */ /* 0x000fe200078e00de */
[----:B------:R-:W2:Y:S01]  /*42880*/  LDL.LU.64 R220, [R1+0x900] ;  /* 0x0009000001dc7983 */ /* 0x000ea20000300a00 */
[----:B------:R-:W-:-:S03]  /*42890*/  IMAD.MOV.U32 R31, RZ, RZ, R223 ;  /* 0x000000ffff1f7224 */ /* 0x000fc600078e00df */
[----:B------:R-:W2:Y:S01]  /*428a0*/  LDL.LU.64 R222, [R1+0x908] ;  /* 0x0009080001de7983 */ /* 0x000ea20000300a00 */
[----:B---3--:R-:W-:Y:S03]  /*428b0*/  HMMA.1688.F32.TF32 R228, R216, R52, R228 ;  /* 0x00000034d8e4723c */ /* 0x008fe600000810e4 */
[----:B------:R-:W-:Y:S04]  /*428c0*/  STL [R1+0x4234], R31 ;  /* 0x0042341f01007387 */ /* 0x000fe80000100800 */
[----:B------:R-:W-:Y:S04]  /*428d0*/  STL [R1+0x4230], R30 ;  /* 0x0042301e01007387 */ /* 0x000fe80000100800 */
[----:B------:R-:W-:Y:S04]  /*428e0*/  STL [R1+0x422c], R27 ;  /* 0x00422c1b01007387 */ /* 0x000fe80000100800 */
[----:B------:R-:W-:Y:S09]  /*428f0*/  STL [R1+0x4228], R26 ;  /* 0x0042281a01007387 */ /* 0x000ff20000100800 */
[----:B------:R-:W-:-:S02]  /*42900*/  IMAD.MOV.U32 R34, RZ, RZ, R228 ;  /* 0x000000ffff227224 */ /* 0x000fc400078e00e4 */
[----:B------:R-:W-:Y:S02]  /*42910*/  IMAD.MOV.U32 R35, RZ, RZ, R229 ;  /* 0x000000ffff237224 */ /* 0x000fe400078e00e5 */
[----:B------:R-:W-:Y:S01]  /*42920*/  IMAD.MOV.U32 R39, RZ, RZ, R231 ;  /* 0x000000ffff277224 */ /* 0x000fe200078e00e7 */
[----:B------:R-:W3:Y:S01]  /*42930*/  LDL.LU.64 R228, [R1+0x8f0] ;  /* 0x0008f00001e47983 */ /* 0x000ee20000300a00 */
[----:B------:R-:W-:-:S03]  /*42940*/  IMAD.MOV.U32 R38, RZ, RZ, R230 ;  /* 0x000000ffff267224 */ /* 0x000fc600078e00e6 */
[----:B------:R-:W3:Y:S04]  /*42950*/  LDL.LU.64 R230, [R1+0x8f8] ;  /* 0x0008f80001e67983 */ /* 0x000ee80000300a00 */
[----:B------:R-:W-:Y:S04]  /*42960*/  STL [R1+0x4244], R39 ;  /* 0x0042442701007387 */ /* 0x000fe80000100800 */
[----:B------:R-:W-:Y:S04]  /*42970*/  STL [R1+0x4240], R38 ;  /* 0x0042402601007387 */ /* 0x000fe80000100800 */
[----:B------:R-:W-:Y:S04]  /*42980*/  STL [R1+0x423c], R35 ;  /* 0x00423c2301007387 */ /* 0x000fe80000100800 */
[----:B------:R-:W-:Y:S01]  /*42990*/  STL [R1+0x4238], R34 ;  /* 0x0042382201007387 */ /* 0x000fe20000100800 */
[----:B--2---:R-:W-:Y:S11]  /*429a0*/  HMMA.1688.F32.TF32 R220, R216, R48, R220 ;  /* 0x00000030d8dc723c */ /* 0x004ff600000810dc */
[----:B------:R-:W-:Y:S11]  /*429b0*/  @!UPT UIADD3 URZ, URZ, URZ, URZ ;  /* 0x0000003f3f3ff290 */ /* 0x000ff6000fffe03f */
[----:B------:R-:W-:Y:S02]  /*429c0*/  @!UPT UIADD3 URZ, URZ, URZ, URZ ;  /* 0x0000003f3f3ff290 */ /* 0x000fe4000fffe03f */
[----:B------:R-:W-:Y:S02]  /*429d0*/  IMAD.MOV.U32 R42, RZ, RZ, R220 ;  /* 0x000000ffff2a7224 */ /* 0x000fe400078e00dc */
[----:B------:R-:W-:Y:S02]  /*429e0*/  IMAD.MOV.U32 R43, RZ, RZ, R221 ;  /* 0x000000ffff2b7224 */ /* 0x000fe400078e00dd */
        /* <DEDUP_REMOVED lines=11> */
[----:B------:R-:W-:Y:S02]  /*42aa0*/  IMAD.MOV.U32 R50, RZ, RZ, R228 ;  /* 0x000000ffff327224 */ /* 0x000fe400078e00e4 */
[----:B------:R-:W-:Y:S02]  /*42ab0*/  IMAD.MOV.U32 R51, RZ, RZ, R229 ;  /* 0x000000ffff337224 */ /* 0x000fe400078e00e5 */
[----:B------:R-:W3:Y:S04]  /*42ac0*/  LDL.LU.64 R228, [R1+0x8d0] ;  /* 0x0008d00001e47983 */ /* 0x000ee80000300a00 */
        /* <DEDUP_REMOVED lines=9> */
[----:B----4-:R-:W-:Y:S02]  /*42b60*/  IMAD.MOV.U32 R238, RZ, RZ, R221 ;  /* 0x000000ffffee7224 */ /* 0x010fe400078e00dd */
[----:B------:R-:W-:Y:S01]  /*42b70*/  IMAD.MOV.U32 R239, RZ, RZ, R222 ;  /* 0x000000ffffef7224 */ /* 0x000fe200078e00de */
[----:B------:R-:W2:Y:S01]  /*42b80*/  LDL.LU.64 R220, [R1+0x8c0] ;  /* 0x0008c00001dc7983 */ /* 0x000ea20000300a00 */
[----:B------:R-:W-:-:S03]  /*42b90*/  IMAD.MOV.U32 R62, RZ, RZ, R223 ;  /* 0x000000ffff3e7224 */ /* 0x000fc600078e00df */
[----:B------:R-:W2:Y:S01]  /*42ba0*/  LDL.LU.64 R222, [R1+0x8c8] ;  /* 0x0008c80001de7983 */ /* 0x000ea20000300a00 */
[----:B---3--:R-:W-:Y:S03]  /*42bb0*/  HMMA.1688.F32.TF32 R228, R216, R36, R228 ;  /* 0x00000024d8e4723c */ /* 0x008fe600000810e4 */
[----:B------:R-:W3:Y:S04]  /*42bc0*/  LDL.LU.64 R244, [R1+0x8b0] ;  /* 0x0008b00001f47983 */ /* 0x000ee80000300a00 */
[----:B------:R-:W3:Y:S04]  /*42bd0*/  LDL.LU.64 R246, [R1+0x8b8] ;  /* 0x0008b80001f67983 */ /* 0x000ee80000300a00 */
[----:B------:R-:W-:Y:S04]  /*42be0*/  STL [R1+0x4274], R62 ;  /* 0x0042743e01007387 */ /* 0x000fe80000100800 */
[----:B------:R-:W-:Y:S04]  /*42bf0*/  STL [R1+0x4270], R239 ;  /* 0x004270ef01007387 */ /* 0x000fe80000100800 */
[----:B------:R-:W-:Y:S04]  /*42c00*/  STL [R1+0x426c], R238 ;  /* 0x00426cee01007387 */ /* 0x000fe80000100800 */
[----:B------:R3:W-:Y:S01]  /*42c10*/  STL [R1+0x4268], R237 ;  /* 0x004268ed01007387 */ /* 0x0007e20000100800 */
[----:B------:R-:W-:-:S02]  /*42c20*/  IMAD.MOV.U32 R18, RZ, RZ, R228 ;  /* 0x000000ffff127224 */ /* 0x000fc400078e00e4 */
[----:B------:R-:W-:Y:S02]  /*42c30*/  IMAD.MOV.U32 R19, RZ, RZ, R229 ;  /* 0x000000ffff137224 */ /* 0x000fe400078e00e5 */
[----:B------:R-:W-:Y:S01]  /*42c40*/  IMAD.MOV.U32 R22, RZ, RZ, R230 ;  /* 0x000000ffff167224 */ /* 0x000fe200078e00e6 */
[----:B------:R-:W4:Y:S01]  /*42c50*/  LDL.LU.64 R228, [R1+0x8a0] ;  /* 0x0008a00001e47983 */ /* 0x000f220000300a00 */
[----:B------:R-:W-:-:S03]  /*42c60*/  IMAD.MOV.U32 R23, RZ, RZ, R231 ;  /* 0x000000ffff177224 */ /* 0x000fc600078e00e7 */
[----:B------:R-:W4:Y:S01]  /*42c70*/  LDL.LU.64 R230, [R1+0x8a8] ;  /* 0x0008a80001e67983 */ /* 0x000f220000300a00 */
        /* <DEDUP_REMOVED lines=9> */
[C---:B---3--:R-:W-:Y:S03]  /*42d10*/  HMMA.1688.F32.TF32 R236, R216.reuse, R28, R244 ;  /* 0x0000001cd8ec723c */ /* 0x048fe600000810f4 */
[----:B------:R-:W3:Y:S04]  /*42d20*/  LDL.LU.64 R244, [R1+0x880] ;  /* 0x0008800001f47983 */ /* 0x000ee80000300a00 */
[----:B------:R-:W3:Y:S01]  /*42d30*/  LDL.LU.64 R246, [R1+0x888] ;  /* 0x0008880001f67983 */ /* 0x000ee20000300a00 */
[----:B----4-:R-:W-:Y:S11]  /*42d40*/  HMMA.1688.F32.TF32 R228, R216, R24, R228 ;  /* 0x00000018d8e4723c */ /* 0x010ff600000810e4 */
[----:B------:R-:W-:Y:S05]  /*42d50*/  @!UPT UIADD3 URZ, URZ, URZ, URZ ;  /* 0x0000003f3f3ff290 */ /* 0x000fea000fffe03f */
[----:B------:R-:W-:Y:S02]  /*42d60*/  IMAD.MOV.U32 R31, RZ, RZ, R236 ;  /* 0x000000ffff1f7224 */ /* 0x000fe400078e00ec */
[----:B------:R-:W-:Y:S02]  /*42d70*/  IMAD.MOV.U32 R30, RZ, RZ, R237 ;  /* 0x000000ffff1e7224 */ /* 0x000fe400078e00ed */
[----:B------:R-:W-:Y:S01]  /*42d80*/  IMAD.MOV.U32 R27, RZ, RZ, R238 ;  /* 0x000000ffff1b7224 */ /* 0x000fe200078e00ee */
[----:B------:R-:W4:Y:S01]  /*42d90*/  LDL.LU.64 R236, [R1+0x870] ;  /* 0x0008700001ec7983 */ /* 0x000f220000300a00 */
[----:B------:R-:W-:Y:S02]  /*42da0*/  IMAD.MOV.U32 R26, RZ, RZ, R239 ;  /* 0x000000ffff1a7224 */ /* 0x000fe400078e00ef */
[----:B------:R-:W-:Y:S01]  /*42db0*/  IMAD.MOV.U32 R63, RZ, RZ, R228 ;  /* 0x000000ffff3f7224 */ /* 0x000fe200078e00e4 */
[----:B------:R-:W4:Y:S01]  /*42dc0*/  LDL.LU.64 R238, [R1+0x878] ;  /* 0x0008780001ee7983 */ /* 0x000f220000300a00 */
[----:B------:R-:W-:-:S02]  /*42dd0*/  IMAD.MOV.U32 R55, RZ, RZ, R229 ;  /* 0x000000ffff377224 */ /* 0x000fc400078e00e5 */
[----:B------:R-:W-:Y:S01]  /*42de0*/  IMAD.MOV.U32 R58, RZ, RZ, R230 ;  /* 0x000000ffff3a7224 */ /* 0x000fe200078e00e6 */
[----:B------:R-:W3:Y:S01]  /*42df0*/  LDL.LU.64 R228, [R1+0x860] ;  /* 0x0008600001e47983 */ /* 0x000ee20000300a00 */
[----:B------:R-:W-:-:S03]  /*42e00*/  IMAD.MOV.U32 R59, RZ, RZ, R231 ;  /* 0x000000ffff3b7224 */ /* 0x000fc600078e00e7 */
[----:B------:R-:W3:Y:S01]  /*42e10*/  LDL.LU.64 R230, [R1+0x868] ;  /* 0x0008680001e67983 */ /* 0x000ee20000300a00 */
        /* <DEDUP_REMOVED lines=9> */
[----:B------:R-:W-:Y:S08]  /*42eb0*/  HMMA.1688.F32.TF32 R208, R216, R240, R208 ;  /* 0x000000f0d8d0723c */ /* 0x000ff000000810d0 */
[C---:B------:R-:W-:Y:S08]  /*42ec0*/  HMMA.1688.F32.TF32 R200, R212.reuse, R60, R200 ;  /* 0x0000003cd4c8723c */ /* 0x040ff000000810c8 */
[C---:B------:R-:W-:Y:S08]  /*42ed0*/  HMMA.1688.F32.TF32 R196, R212.reuse, R56, R196 ;  /* 0x00000038d4c4723c */ /* 0x040ff000000810c4 */
[C---:B------:R-:W-:Y:S08]  /*42ee0*/  HMMA.1688.F32.TF32 R192, R212.reuse, R52, R192 ;  /* 0x00000034d4c0723c */ /* 0x040ff000000810c0 */
[C---:B------:R-:W-:Y:S08]  /*42ef0*/  HMMA.1688.F32.TF32 R188, R212.reuse, R48, R188 ;  /* 0x00000030d4bc723c */ /* 0x040ff000000810bc */
[----:B------:R-:W-:Y:S08]  /*42f00*/  HMMA.1688.F32.TF32 R184, R212, R44, R184 ;  /* 0x0000002cd4b8723c */ /* 0x000ff000000810b8 */
[----:B--2---:R-:W-:Y:S11]  /*42f10*/  HMMA.1688.F32.TF32 R220, R216, R4, R220 ;  /* 0x00000004d8dc723c */ /* 0x004ff600000810dc */
[----:B------:R-:W-:Y:S11]  /*42f20*/  @!UPT UIADD3 URZ, URZ, URZ, URZ ;  /* 0x0000003f3f3ff290 */ /* 0x000ff6000fffe03f */
[----:B------:R-:W-:Y:S01]  /*42f30*/  @!UPT UIADD3 URZ, URZ, URZ, URZ ;  /* 0x0000003f3f3ff290 */ /* 0x000fe2000fffe03f */
[----:B------:R-:W-:Y:S04]  /*42f40*/  STL.64 [R1+0x580], R220 ;  /* 0x000580dc01007387 */ /* 0x000fe80000100a00 */
[----:B------:R-:W-:Y:S04]  /*42f50*/  STL.64 [R1+0x588], R222 ;  /* 0x000588de01007387 */ /* 0x000fe80000100a00 */
[----:B------:R-:W-:Y:S04]  /*42f60*/  STL.64 [R1+0x570], R208 ;  /* 0x000570d001007387 */ /* 0x000fe80000100a00 */
[----:B------:R-:W-:Y:S04]  /*42f70*/  STL.64 [R1+0x578], R210 ;  /* 0x000578d201007387 */ /* 0x000fe80000100a00 */
[----:B------:R-:W-:Y:S04]  /*42f80*/  STL.64 [R1+0x560], R200 ;  /* 0x000560c801007387 */ /* 0x000fe80000100a00 */
[----:B------:R-:W-:Y:S04]  /*42f90*/  STL.64 [R1+0x568], R202 ;  /* 0x000568ca01007387 */ /* 0x000fe80000100a00 */
[----:B------:R-:W-:Y:S04]  /*42fa0*/  STL.64 [R1+0x550], R196 ;  /* 0x000550c401007387 */ /* 0x000fe80000100a00 */
[----:B------:R-:W-:Y:S04]  /*42fb0*/  STL.64 [R1+0x558], R198 ;  /* 0x000558c601007387 */ /* 0x000fe80000100a00 */
[----:B------:R1:W-:Y:S04]  /*42fc0*/  STL.64 [R1+0x530], R192 ;  /* 0x000530c001007387 */ /* 0x0003e80000100a00 */
[----:B------:R2:W-:Y:S04]  /*42fd0*/  STL.64 [R1+0x538], R194 ;  /* 0x000538c201007387 */ /* 0x0005e80000100a00 */
[----:B-1----:R-:W3:Y:S04]  /*42fe0*/  LDL.LU.64 R192, [R1+0x840] ;  /* 0x0008400001c07983 */ /* 0x002ee80000300a00 */
[----:B------:R1:W-:Y:S04]  /*42ff0*/  STL.64 [R1+0x4f0], R188 ;  /* 0x0004f0bc01007387 */ /* 0x0003e80000100a00 */
[----:B------:R1:W-:Y:S04]  /*43000*/  STL.64 [R1+0x4f8], R190 ;  /* 0x0004f8be01007387 */ /* 0x0003e80000100a00 */
[----:B--2---:R-:W3:Y:S01]  /*43010*/  LDL.LU.64 R194, [R1+0x848] ;  /* 0x0008480001c27983 */ /* 0x004ee20000300a00 */
[C---:B------:R-:W-:Y:S03]  /*43020*/  HMMA.1688.F32.TF32 R180, R212.reuse, R40, R180 ;  /* 0x00000028d4b4723c */ /* 0x040fe600000810b4 */
[----:B------:R2:W-:Y:S04]  /*43030*/  STL.64 [R1+0x4c0], R184 ;  /* 0x0004c0b801007387 */ /* 0x0005e80000100a00 */
[----:B------:R2:W-:Y:S04]  /*43040*/  STL.64 [R1+0x4c8], R186 ;  /* 0x0004c8ba01007387 */ /* 0x0005e80000100a00 */
[----:B-1----:R-:W4:Y:S04]  /*43050*/  LDL.LU.64 R188, [R1+0x830] ;  /* 0x0008300001bc7983 */ /* 0x002f280000300a00 */
[----:B------:R-:W4:Y:S01]  /*43060*/  LDL.LU.64 R190, [R1+0x838] ;  /* 0x0008380001be7983 */ /* 0x000f220000300a00 */
[C---:B------:R-:W-:Y:S07]  /*43070*/  HMMA.1688.F32.TF32 R172, R212.reuse, R32, R172 ;  /* 0x00000020d4ac723c */ /* 0x040fee00000810ac */
[----:B------:R-:W-:Y:S04]  /*43080*/  STL.64 [R1+0x490], R180 ;  /* 0x000490b401007387 */ /* 0x000fe80000100a00 */
[----:B------:R1:W-:Y:S04]  /*43090*/  STL.64 [R1+0x498], R182 ;  /* 0x000498b601007387 */ /* 0x0003e80000100a00 */
[----:B--2---:R-:W2:Y:S04]  /*430a0*/  LDL.LU.64 R184, [R1+0x820] ;  /* 0x0008200001b87983 */ /* 0x004ea80000300a00 */
[----:B------:R-:W2:Y:S01]  /*430b0*/  LDL.LU.64 R186, [R1+0x828] ;  /* 0x0008280001ba7983 */ /* 0x000ea20000300a00 */
[C---:B-1----:R-:W-:Y:S03]  /*430c0*/  HMMA.1688.F32.TF32 R180, R212.reuse, R36, R176 ;  /* 0x00000024d4b4723c */ /* 0x042fe600000810b0 */
[----:B------:R-:W2:Y:S11]  /*430d0*/  LDL.LU.64 R176, [R1+0x100] ;  /* 0x0001000001b07983 */ /* 0x000eb60000300a00 */
[----:B------:R-:W-:Y:S09]  /*430e0*/  @!UPT UIADD3 URZ, URZ, URZ, URZ ;  /* 0x0000003f3f3ff290 */ /* 0x000ff2000fffe03f */
[----:B------:R-:W-:Y:S04]  /*430f0*/  STL.64 [R1+0x460], R180 ;  /* 0x000460b401007387 */ /* 0x000fe80000100a00 */
[----:B------:R-:W-:Y:S04]  /*43100*/  STL.64 [R1+0x468], R182 ;  /* 0x000468b601007387 */ /* 0x000fe80000100a00 */
[----:B------:R-:W2:Y:S04]  /*43110*/  LDL.LU.64 R178, [R1+0x108] ;  /* 0x0001080001b27983 */ /* 0x000ea80000300a00 */
[----:B------:R-:W-:Y:S04]  /*43120*/  STL.64 [R1+0x420], R172 ;  /* 0x000420ac01007387 */ /* 0x000fe80000100a00 */
[----:B------:R1:W-:Y:S02]  /*43130*/  STL.64 [R1+0x428], R174 ;  /* 0x000428ae01007387 */ /* 0x0003e40000100a00 */
[C---:B-1----:R-:W-:Y:S08]  /*43140*/  HMMA.1688.F32.TF32 R172, R212.reuse, R28, R168 ;  /* 0x0000001cd4ac723c */ /* 0x042ff000000810a8 */
[C---:B------:R-:W-:Y:S08]  /*43150*/  HMMA.1688.F32.TF32 R168, R212.reuse, R24, R164 ;  /* 0x00000018d4a8723c */ /* 0x040ff000000810a4 */
[C---:B------:R-:W-:Y:S08]  /*43160*/  HMMA.1688.F32.TF32 R164, R212.reuse, R20, R160 ;  /* 0x00000014d4a4723c */ /* 0x040ff000000810a0 */
[C---:B------:R-:W-:Y:S01]  /*43170*/  HMMA.1688.F32.TF32 R160, R212.reuse, R16, R156 ;  /* 0x00000010d4a0723c */ /* 0x040fe2000008109c */
        /* <DEDUP_REMOVED lines=8> */
[----:B------:R-:W-:Y:S04]  /*43200*/  LDS R156, [R0+0x40080] ;  /* 0x04008000009c7984 */ /* 0x000fe80000000800 */
[----:B------:R-:W-:Y:S04]  /*43210*/  LDS R158, [R0+0x40880] ;  /* 0x04088000009e7984 */ /* 0x000fe80000000800 */
[----:B------:R-:W-:Y:S04]  /*43220*/  LDS R157, [R252+0x40080] ;  /* 0x04008000fc9d7984 */ /* 0x000fe80000000800 */
[----:B------:R-:W1:Y:S01]  /*43230*/  LDS R159, [R252+0x40880] ;  /* 0x04088000fc9f7984 */ /* 0x000e620000000800 */
[C---:B---3--:R-:W-:Y:S11]  /*43240*/  HMMA.1688.F32.TF32 R160, R212.reuse, R12, R192 ;  /* 0x0000000cd4a0723c */ /* 0x048ff600000810c0 */
[----:B------:R-:W-:Y:S11]  /*43250*/  @!UPT UIADD3 URZ, URZ, URZ, URZ ;  /* 0x0000003f3f3ff290 */ /* 0x000ff6000fffe03f */
[----:B------:R-:W-:Y:S01]  /*43260*/  @!UPT UIADD3 URZ, URZ, URZ, URZ ;  /* 0x0000003f3f3ff290 */ /* 0x000fe2000fffe03f */
[----:B------:R3:W-:Y:S04]  /*43270*/  STL.64 [R1+0x3a0], R160 ;  /* 0x0003a0a001007387 */ /* 0x0007e80000100a00 */
[----:B------:R1:W-:Y:S04]  /*43280*/  STL.64 [R1+0x3a8], R162 ;  /* 0x0003a8a201007387 */ /* 0x0003e80000100a00 */
[----:B---3--:R-:W3:Y:S04]  /*43290*/  LDL.LU.64 R160, [R1+0xf0] ;  /* 0x0000f00001a07983 */ /* 0x008ee80000300a00 */
[----:B-1----:R-:W3:Y:S01]  /*432a0*/  LDL.LU.64 R162, [R1+0xf8] ;  /* 0x0000f80001a27983 */ /* 0x002ee20000300a00 */
[C---:B----4-:R-:W-:Y:S08]  /*432b0*/  HMMA.1688.F32.TF32 R164, R212.reuse, R8, R188 ;  /* 0x00000008d4a4723c */ /* 0x050ff000000810bc */
[C---:B--2---:R-:W-:Y:S11]  /*432c0*/  HMMA.1688.F32.TF32 R168, R212.reuse, R4, R184 ;  /* 0x00000004d4a8723c */ /* 0x044ff600000810b8 */
[----:B------:R-:W-:Y:S04]  /*432d0*/  @!UPT UIADD3 URZ, URZ, URZ, URZ ;  /* 0x0000003f3f3ff290 */ /* 0x000fe8000fffe03f */
[----:B------:R-:W-:Y:S04]  /*432e0*/  STL.64 [R1+0x390], R164 ;  /* 0x000390a401007387 */ /* 0x000fe80000100a00 */
[----:B------:R1:W-:Y:S02]  /*432f0*/  STL.64 [R1+0x398], R166 ;  /* 0x000398a601007387 */ /* 0x0003e40000100a00 */
[----:B-1----:R-:W-:Y:S02]  /*43300*/  HMMA.1688.F32.TF32 R164, R212, R240, R152 ;  /* 0x000000f0d4a4723c */ /* 0x002fe40000081098 */
[----:B------:R-:W-:Y:S04]  /*43310*/  STL.64 [R1+0x380], R168 ;  /* 0x000380a801007387 */ /* 0x000fe80000100a00 */
[----:B------:R-:W-:Y:S01]  /*43320*/  STL.64 [R1+0x388], R170 ;  /* 0x000388aa01007387 */ /* 0x000fe20000100a00 */
[----:B------:R-:W-:-:S03]  /*43330*/  LOP3.LUT R3, R0, 0x40, RZ, 0x3c, !PT ;  /* 0x0000004000037812 */ /* 0x000fc600078e3cff */
[----:B------:R-:W-:Y:S04]  /*43340*/  LDS R153, [R2+0x40080] ;  /* 0x0400800002997984 */ /* 0x000fe80000000800 */
[----:B------:R-:W-:Y:S04]  /*43350*/  LDS R152, [R3+0x40080] ;  /* 0x0400800003987984 */ /* 0x000fe80000000800 */
[----:B------:R-:W-:Y:S04]  /*43360*/  LDS R154, [R3+0x40880] ;  /* 0x04088000039a7984 */ /* 0x000fe80000000800 */
[----:B------:R-:W1:Y:S04]  /*43370*/  LDS R155, [R2+0x40880] ;  /* 0x04088000029b7984 */ /* 0x000e680000000800 */
[----:B------:R-:W-:Y:S04]  /*43380*/  STL.64 [R1+0x260], R164 ;  /* 0x000260a401007387 */ /* 0x000fe80000100a00 */
[----:B------:R2:W-:Y:S02]  /*43390*/  STL.64 [R1+0x268], R166 ;  /* 0x000268a601007387 */ /* 0x0005e40000100a00 */
[----:B--2---:R-:W-:Y:S11]  /*433a0*/  HMMA.1688.F32.TF32 R164, R156, R60, R176 ;  /* 0x0000003c9ca4723c */ /* 0x004ff600000810b0 */
[----:B------:R-:W-:Y:S11]  /*433b0*/  @!UPT UIADD3 URZ, URZ, URZ, URZ ;  /* 0x0000003f3f3ff290 */ /* 0x000ff6000fffe03f */
[----:B------:R-:W-:Y:S01]  /*433c0*/  @!UPT UIADD3 URZ, URZ, URZ, URZ ;  /* 0x0000003f3f3ff290 */ /* 0x000fe2000fffe03f */
[----:B------:R2:W-:Y:S01]  /*433d0*/  STL [R1+0x37c], R167 ;  /* 0x00037ca701007387 */ /* 0x0005e20000100800 */
[----:B------:R-:W-:-:S03]  /*433e0*/  IMAD.MOV.U32 R7, RZ, RZ, R166 ;  /* 0x000000ffff077224 */ /* 0x000fc600078e00a6 */
[----:B------:R-:W3:Y:S01]  /*433f0*/  LDL.LU.64 R212, [R1+0x220] ;  /* 0x0002200001d47983 */ /* 0x000ee20000300a00 */
[----:B------:R-:W-:-:S03]  /*43400*/  IMAD.MOV.U32 R6, RZ, RZ, R165 ;  /* 0x000000ffff067224 */ /* 0x000fc600078e00a5 */
[----:B------:R-:W3:Y:S01]  /*43410*/  LDL.LU.64 R214, [R1+0x228] ;  /* 0x0002280001d67983 */ /* 0x000ee20000300a00 */
[----:B------:R-:W-:-:S03]  /*43420*/  IMAD.MOV.U32 R243, RZ, RZ, R164 ;  /* 0x000000fffff37224 */ /* 0x000fc600078e00a4 */
[----:B------:R-:W3:Y:S04]  /*43430*/  LDL.LU.64 R208, [R1+0x210] ;  /* 0x0002100001d07983 */ /* 0x000ee80000300a00 */
[----:B------:R-:W3:Y:S04]  /*43440*/  LDL.LU.64 R210, [R1+0x218] ;  /* 0x0002180001d27983 */ /* 0x000ee80000300a00 */
[----:B------:R-:W3:Y:S04]  /*43450*/  LDL.LU.64 R200, [R1+0x200] ;  /* 0x0002000001c87983 */ /* 0x000ee80000300a00 */
[----:B------:R-:W3:Y:S04]  /*43460*/  LDL.LU.64 R202, [R1+0x208] ;  /* 0x0002080001ca7983 */ /* 0x000ee80000300a00 */
[----:B------:R-:W-:Y:S04]  /*43470*/  STL [R1+0x41a0], R7 ;  /* 0x0041a00701007387 */ /* 0x000fe80000100800 */
[----:B------:R-:W-:Y:S04]  /*43480*/  STL [R1+0x419c], R6 ;  /* 0x00419c0601007387 */ /* 0x000fe80000100800 */
[----:B------:R-:W-:Y:S01]  /*43490*/  STL [R1+0x4198], R243 ;  /* 0x004198f301007387 */ /* 0x000fe20000100800 */
[----:B---3--:R-:W-:Y:S11]  /*434a0*/  HMMA.1688.F32.TF32 R160, R156, R56, R160 ;  /* 0x000000389ca0723c */ /* 0x008ff600000810a0 */
[----:B------:R-:W-:Y:S11]  /*434b0*/  @!UPT UIADD3 URZ, URZ, URZ, URZ ;  /* 0x0000003f3f3ff290 */ /* 0x000ff6000fffe03f */
[----:B------:R-:W-:Y:S01]  /*434c0*/  @!UPT UIADD3 URZ, URZ, URZ, URZ ;  /* 0x0000003f3f3ff290 */ /* 0x000fe2000fffe03f */
[----:B------:R3:W-:Y:S04]  /*434d0*/  STL.64 [R1+0x360], R160 ;  /* 0x000360a001007387 */ /* 0x0007e80000100a00 */
[----:B------:R1:W-:Y:S04]  /*434e0*/  STL [R1+0x368], R162 ;  /* 0x000368a201007387 */ /* 0x0003e80000100800 */
[----:B------:R-:W4:Y:S04]  /*434f0*/  LDL.LU.64 R196, [R1+0x1f0] ;  /* 0x0001f00001c47983 */ /* 0x000f280000300a00 */
        /* <DEDUP_REMOVED lines=14> */
[----:B------:R-:W4:Y:S01]  /*435e0*/  LDL.LU.64 R170, [R1+0x188] ;  /* 0x0001880001aa7983 */ /* 0x000f220000300a00 */
[----:B------:R-:W-:-:S03]  /*435f0*/  IMAD.MOV.U32 R242, RZ, RZ, R163 ;  /* 0x000000fffff27224 */ /* 0x000fc600078e00a3 */
[----:B------:R-:W4:Y:S04]  /*43600*/  LDL.LU.64 R164, [R1+0x170] ;  /* 0x0001700001a47983 */ /* 0x000f280000300a00 */
[----:B--2---:R-:W2:Y:S04]  /*43610*/  LDL.LU.64 R166, [R1+0x178] ;  /* 0x0001780001a67983 */ /* 0x004ea80000300a00 */
[----:B---3--:R-:W3:Y:S04]  /*43620*/  LDL.LU.64 R160, [R1+0x160] ;  /* 0x0001600001a07983 */ /* 0x008ee80000300a00 */
[----:B-1----:R-:W3:Y:S01]  /*43630*/  LDL.LU.64 R162, [R1+0x168] ;  /* 0x0001680001a27983 */ /* 0x002ee20000300a00 */
[C---:B------:R-:W-:Y:S08]  /*43640*/  HMMA.1688.F32.TF32 R212, R156.reuse, R52, R212 ;  /* 0x000000349cd4723c */ /* 0x040ff000000810d4 */
[C---:B------:R-:W-:Y:S08]  /*43650*/  HMMA.1688.F32.TF32 R208, R156.reuse, R48, R208 ;  /* 0x000000309cd0723c */ /* 0x040ff000000810d0 */
[C---:B------:R-:W-:Y:S01]  /*43660*/  HMMA.1688.F32.TF32 R200, R156.reuse, R44, R200 ;  /* 0x0000002c9cc8723c */ /* 0x040fe200000810c8 */
[----:B------:R-:W-:Y:S06]  /*43670*/  STL [R1+0x41a4], R242 ;  /* 0x0041a4f201007387 */ /* 0x000fec0000100800 */
[----:B------:R-:W-:Y:S08]  /*43680*/  STL [R1+0x350], R212 ;  /* 0x000350d401007387 */ /* 0x000ff00000100800 */
[----:B------:R-:W-:Y:S04]  /*43690*/  STL.64 [R1+0x330], R208 ;  /* 0x000330d001007387 */ /* 0x000fe80000100a00 */
[----:B------:R-:W-:Y:S04]  /*436a0*/  STL [R1+0x338], R210 ;  /* 0x000338d201007387 */ /* 0x000fe80000100800 */
[----:B------:R-:W-:Y:S04]  /*436b0*/  STL.64 [R1+0x320], R200 ;  /* 0x000320c801007387 */ /* 0x000fe80000100a00 */
[----:B------:R-:W-:Y:S01]  /*436c0*/  STL.64 [R1+0x328], R202 ;  /* 0x000328ca01007387 */ /* 0x000fe20000100a00 */
[C---:B----4-:R-:W-:Y:S08]  /*436d0*/  HMMA.1688.F32.TF32 R196, R156.reuse, R40, R196 ;  /* 0x000000289cc4723c */ /* 0x050ff000000810c4 */
[C---:B------:R-:W-:Y:S08]  /*436e0*/  HMMA.1688.F32.TF32 R192, R156.reuse, R36, R192 ;  /* 0x000000249cc0723c */ /* 0x040ff000000810c0 */
[C---:B------:R-:W-:Y:S08]  /*436f0*/  HMMA.1688.F32.TF32 R188, R156.reuse, R32, R188 ;  /* 0x000000209cbc723c */ /* 0x040ff000000810bc */
[C---:B------:R-:W-:Y:S08]  /*43700*/  HMMA.1688.F32.TF32 R184, R156.reuse, R28, R184 ;  /* 0x0000001c9cb8723c */ /* 0x040ff000000810b8 */
[C---:B------:R-:W-:Y:S08]  /*43710*/  HMMA.1688.F32.TF32 R180, R156.reuse, R24, R180 ;  /* 0x000000189cb4723c */ /* 0x040ff000000810b4 */
[C---:B------:R-:W-:Y:S08]  /*43720*/  HMMA.1688.F32.TF32 R176, R156.reuse, R20, R176 ;  /* 0x000000149cb0723c */ /* 0x040ff000000810b0 */
[C---:B------:R-:W-:Y:S08]  /*43730*/  HMMA.1688.F32.TF32 R172, R156.reuse, R16, R172 ;  /* 0x000000109cac723c */ /* 0x040ff000000810ac */
[C---:B------:R-:W-:Y:S01]  /*43740*/  HMMA.1688.F32.TF32 R168, R156.reuse, R12, R168 ;  /* 0x0000000c9ca8723c */ /* 0x040fe200000810a8 */
[----:B------:R-:W-:Y:S07]  /*43750*/  STL.64 [R1+0x310], R196 ;  /* 0x000310c401007387 */ /* 0x000fee0000100a00 */
[C---:B--2---:R-:W-:Y:S01]  /*43760*/  HMMA.1688.F32.TF32 R164, R156.reuse, R8, R164 ;  /* 0x000000089ca4723c */ /* 0x044fe200000810a4 */
[----:B------:R-:W-:Y:S07]  /*43770*/  STL.64 [R1+0x318], R198 ;  /* 0x000318c601007387 */ /* 0x000fee0000100a00 */
[C---:B---3--:R-:W-:Y:S01]  /*43780*/  HMMA.1688.F32.TF32 R160, R156.reuse, R4, R160 ;  /* 0x000000049ca0723c */ /* 0x048fe200000810a0 */
        /* <DEDUP_REMOVED lines=17> */
[----:B--2---:R-:W3:Y:S04]  /*438a0*/  LDL.LU.64 R170, [R1+0x158] ;  /* 0x0001580001aa7983 */ /* 0x004ee80000300a00 */
[----:B------:R2:W-:Y:S04]  /*438b0*/  STL.64 [R1+0x270], R160 ;  /* 0x000270a001007387 */ /* 0x0005e80000100a00 */
[----:B------:R2:W-:Y:S04]  /*438c0*/  STL.64 [R1+0x278], R162 ;  /* 0x000278a201007387 */ /* 0x0005e80000100a00 */
[----:B-1----:R-:W3:Y:S04]  /*438d0*/  LDL.LU.64 R164, [R1+0x140] ;  /* 0x0001400001a47983 */ /* 0x002ee80000300a00 */
[----:B----4-:R-:W4:Y:S04]  /*438e0*/  LDL.LU.64 R166, [R1+0x148] ;  /* 0x0001480001a67983 */ /* 0x010f280000300a00 */
[----:B--2---:R-:W2:Y:S04]  /*438f0*/  LDL.LU.64 R160, [R1+0x130] ;  /* 0x0001300001a07983 */ /* 0x004ea80000300a00 */
[----:B------:R-:W2:Y:S01]  /*43900*/  LDL.LU.64 R162, [R1+0x138] ;  /* 0x0001380001a27983 */ /* 0x000ea20000300a00 */
[----:B------:R-:W-:Y:S11]  /*43910*/  HMMA.1688.F32.TF32 R148, R156, R240, R148 ;  /* 0x000000f09c94723c */ /* 0x000ff60000081094 */
[----:B------:R-:W-:Y:S11]  /*43920*/  @!UPT UIADD3 URZ, URZ, URZ, URZ ;  /* 0x0000003f3f3ff290 */ /* 0x000ff6000fffe03f */
[----:B------:R-:W-:Y:S01]  /*43930*/  @!UPT UIADD3 URZ, URZ, URZ, URZ ;  /* 0x0000003f3f3ff290 */ /* 0x000fe2000fffe03f */
[----:B------:R-:W-:Y:S04]  /*43940*/  STL.64 [R1+0x250], R148 ;  /* 0x0002509401007387 */ /* 0x000fe80000100a00 */
[----:B------:R1:W-:Y:S02]  /*43950*/  STL.64 [R1+0x258], R150 ;  /* 0x0002589601007387 */ /* 0x0003e40000100a00 */
[C---:B-1----:R-:W-:Y:S08]  /*43960*/  HMMA.1688.F32.TF32 R148, R152.reuse, R60, R144 ;  /* 0x0000003c9894723c */ /* 0x042ff00000081090 */
        /* <DEDUP_REMOVED lines=8> */
[C---:B------:R-:W-:Y:S01]  /*439f0*/  HMMA.1688.F32.TF32 R116, R152.reuse, R28, R112 ;  /* 0x0000001c9874723c */ /* 0x040fe20000081070 */
[----:B------:R-:W-:Y:S07]  /*43a00*/  STL.64 [R1+0x238], R150 ;  /* 0x0002389601007387 */ /* 0x000fee0000100a00 */
[C---:B------:R-:W-:Y:S01]  /*43a10*/  HMMA.1688.F32.TF32 R112, R152.reuse, R24, R108 ;  /* 0x000000189870723c */ /* 0x040fe2000008106c */
[----:B------:R-:W-:Y:S07]  /*43a20*/  STL.64 [R1+0x220], R144 ;  /* 0x0002209001007387 */ /* 0x000fee0000100a00 */
[C---:B------:R-:W-:Y:S01]  /*43a30*/  HMMA.1688.F32.TF32 R108, R152.reuse, R20, R104 ;  /* 0x00000014986c723c */ /* 0x040fe20000081068 */
[----:B------:R-:W-:Y:S04]  /*43a40*/  STL.64 [R1+0x228], R146 ;  /* 0x0002289201007387 */ /* 0x000fe80000100a00 */
[----:B------:R-:W-:Y:S03]  /*43a50*/  STL.64 [R1+0x210], R140 ;  /* 0x0002108c01007387 */ /* 0x000fe60000100a00 */
        /* <DEDUP_REMOVED lines=16> */
[----:B------:R-:W-:Y:S04]  /*43b60*/  STL.64 [R1+0x190], R108 ;  /* 0x0001906c01007387 */ /* 0x000fe80000100a00 */
[----:B------:R4:W-:Y:S04]  /*43b70*/  STL.64 [R1+0x198], R110 ;  /* 0x0001986e01007387 */ /* 0x0009e80000100a00 */
[----:B------:R-:W-:Y:S04]  /*43b80*/  STL.64 [R1+0x180], R104 ;  /* 0x0001806801007387 */ /* 0x000fe80000100a00 */
[----:B------:R2:W-:Y:S04]  /*43b90*/  STL.64 [R1+0x188], R106 ;  /* 0x0001886a01007387 */ /* 0x0005e80000100a00 */
[----:B------:R-:W-:Y:S04]  /*43ba0*/  LDS R100, [R0+0x40100] ;  /* 0x0401000000647984 */ /* 0x000fe80000000800 */
[----:B------:R-:W-:Y:S04]  /*43bb0*/  LDS R102, [R0+0x40900] ;  /* 0x0409000000667984 */ /* 0x000fe80000000800 */
[----:B------:R-:W-:Y:S04]  /*43bc0*/  LDS R101, [R252+0x40100] ;  /* 0x04010000fc657984 */ /* 0x000fe80000000800 */
[----:B------:R-:W1:Y:S01]  /*43bd0*/  LDS R103, [R252+0x40900] ;  /* 0x04090000fc677984 */ /* 0x000e620000000800 */
[C---:B---3--:R-:W-:Y:S08]  /*43be0*/  HMMA.1688.F32.TF32 R112, R152.reuse, R12, R168 ;  /* 0x0000000c9870723c */ /* 0x048ff000000810a8 */
[C---:B----4-:R-:W-:Y:S08]  /*43bf0*/  HMMA.1688.F32.TF32 R108, R152.reuse, R8, R164 ;  /* 0x00000008986c723c */ /* 0x050ff000000810a4 */
[C---:B--2---:R-:W-:Y:S07]  /*43c00*/  HMMA.1688.F32.TF32 R104, R152.reuse, R4, R160 ;  /* 0x000000049868723c */ /* 0x044fee00000810a0 */
[----:B------:R-:W-:Y:S04]  /*43c10*/  STL.64 [R1+0x170], R112 ;  /* 0x0001707001007387 */ /* 0x000fe80000100a00 */
[----:B------:R-:W-:Y:S04]  /*43c20*/  STL.64 [R1+0x178], R114 ;  /* 0x0001787201007387 */ /* 0x000fe80000100a00 */
[----:B------:R-:W2:Y:S01]  /*43c30*/  LDL.LU.64 R168, [R1+0xd0] ;  /* 0x0000d00001a87983 */ /* 0x000ea20000300a00 */
[-C--:B------:R-:W-:Y:S03]  /*43c40*/  HMMA.1688.F32.TF32 R96, R152, R240.reuse, R96 ;  /* 0x000000f09860723c */ /* 0x080fe60000081060 */
[----:B------:R-:W-:Y:S04]  /*43c50*/  LDS R112, [R3+0x40100] ;  /* 0x0401000003707984 */ /* 0x000fe80000000800 */
[----:B------:R3:W-:Y:S04]  /*43c60*/  STL.64 [R1+0x160], R108 ;  /* 0x0001606c01007387 */ /* 0x0007e80000100a00 */
[----:B------:R4:W-:Y:S04]  /*43c70*/  STL.64 [R1+0x168], R110 ;  /* 0x0001686e01007387 */ /* 0x0009e80000100a00 */
[----:B------:R-:W2:Y:S04]  /*43c80*/  LDL.LU.64 R170, [R1+0xd8] ;  /* 0x0000d80001aa7983 */ /* 0x000ea80000300a00 */
[----:B------:R1:W-:Y:S04]  /*43c90*/  STL.64 [R1+0x150], R104 ;  /* 0x0001506801007387 */ /* 0x0003e80000100a00 */
[----:B------:R1:W-:Y:S04]  /*43ca0*/  STL.64 [R1+0x158], R106 ;  /* 0x0001586a01007387 */ /* 0x0003e80000100a00 */
[----:B------:R-:W2:Y:S04]  /*43cb0*/  LDL.LU.64 R164, [R1+0xc0] ;  /* 0x0000c00001a47983 */ /* 0x000ea80000300a00 */
        /* <DEDUP_REMOVED lines=23> */
[----:B---3--:R-:W3:Y:S04]  /*43e30*/  LDL.LU.64 R108, [R1+0x790] ;  /* 0x00079000016c7983 */ /* 0x008ee80000300a00 */
[----:B----4-:R-:W3:Y:S04]  /*43e40*/  LDL.LU.64 R110, [R1+0x798] ;  /* 0x00079800016e7983 */ /* 0x010ee80000300a00 */
[----:B-1----:R-:W4:Y:S04]  /*43e50*/  LDL.LU.64 R104, [R1+0x780] ;  /* 0x0007800001687983 */ /* 0x002f280000300a00 */
[----:B------:R-:W4:Y:S04]  /*43e60*/  LDL.LU.64 R106, [R1+0x788] ;  /* 0x00078800016a7983 */ /* 0x000f280000300a00 */
[----:B------:R-:W-:Y:S04]  /*43e70*/  STL.64 [R1+0x50], R96 ;  /* 0x0000506001007387 */ /* 0x000fe80000100a00 */
[----:B------:R-:W-:Y:S04]  /*43e80*/  STL.64 [R1+0x58], R98 ;  /* 0x0000586201007387 */ /* 0x000fe80000100a00 */
[----:B------:R-:W-:Y:S04]  /*43e90*/  LDS R114, [R3+0x40900] ;  /* 0x0409000003727984 */ /* 0x000fe80000000800 */
[----:B------:R-:W-:Y:S04]  /*43ea0*/  LDS R113, [R2+0x40100] ;  /* 0x0401000002717984 */ /* 0x000fe80000000800 */
[----:B------:R-:W1:Y:S01]  /*43eb0*/  LDS R115, [R2+0x40900] ;  /* 0x0409000002737984 */ /* 0x000e620000000800 */
[----:B------:R-:W-:Y:S08]  /*43ec0*/  HMMA.1688.F32.TF32 R92, R100, R240, R92 ;  /* 0x000000f0645c723c */ /* 0x000ff0000008105c */
[-C--:B-1----:R-:W-:Y:S08]  /*43ed0*/  HMMA.1688.F32.TF32 R64, R112, R60.reuse, R64 ;  /* 0x0000003c7040723c */ /* 0x082ff00000081040 */
[C---:B--2---:R-:W-:Y:S08]  /*43ee0*/  HMMA.1688.F32.TF32 R152, R100.reuse, R60, R168 ;  /* 0x0000003c6498723c */ /* 0x044ff000000810a8 */
[C---:B------:R-:W-:Y:S08]  /*43ef0*/  HMMA.1688.F32.TF32 R164, R100.reuse, R56, R164 ;  /* 0x0000003864a4723c */ /* 0x040ff000000810a4 */
[C---:B------:R-:W-:Y:S07]  /*43f00*/  HMMA.1688.F32.TF32 R96, R100.reuse, R52, R160 ;  /* 0x000000346460723c */ /* 0x040fee00000810a0 */
[----:B------:R-:W-:Y:S04]  /*43f10*/  STL.64 [R1+0x140], R152 ;  /* 0x0001409801007387 */ /* 0x000fe80000100a00 */
[----:B------:R1:W-:Y:S04]  /*43f20*/  STL.64 [R1+0x148], R154 ;  /* 0x0001489a01007387 */ /* 0x0003e80000100a00 */
[----:B------:R-:W-:Y:S01]  /*43f30*/  STL.64 [R1+0x130], R164 ;  /* 0x000130a401007387 */ /* 0x000fe20000100a00 */
[C---:B-1----:R-:W-:Y:S03]  /*43f40*/  HMMA.1688.F32.TF32 R152, R100.reuse, R48, R156 ;  /* 0x000000306498723c */ /* 0x042fe6000008109c */
[----:B------:R-:W-:Y:S04]  /*43f50*/  STL.64 [R1+0x138], R166 ;  /* 0x000138a601007387 */ /* 0x000fe80000100a00 */
[----:B------:R-:W-:Y:S01]  /*43f60*/  STL.64 [R1+0x120], R96 ;  /* 0x0001206001007387 */ /* 0x000fe20000100a00 */
[C---:B------:R-:W-:Y:S03]  /*43f70*/  HMMA.1688.F32.TF32 R148, R100.reuse, R44, R148 ;  /* 0x0000002c6494723c */ /* 0x040fe60000081094 */
[----:B------:R1:W-:Y:S05]  /*43f80*/  STL.64 [R1+0x128], R98 ;  /* 0x0001286201007387 */ /* 0x0003ea0000100a00 */
[C---:B-1----:R-:W-:Y:S07]  /*43f90*/  HMMA.1688.F32.TF32 R96, R100.reuse, R40, R144 ;  /* 0x000000286460723c */ /* 0x042fee0000081090 */
[----:B------:R-:W-:Y:S04]  /*43fa0*/  STL.64 [R1+0x110], R152 ;  /* 0x0001109801007387 */ /* 0x000fe80000100a00 */
[----:B------:R-:W-:Y:S01]  /*43fb0*/  STL.64 [R1+0x118], R154 ;  /* 0x0001189a01007387 */ /* 0x000fe20000100a00 */
[C---:B------:R-:W-:Y:S03]  /*43fc0*/  HMMA.1688.F32.TF32 R140, R100.reuse, R36, R140 ;  /* 0x00000024648c723c */ /* 0x040fe6000008108c */
[----:B------:R-:W-:Y:S04]  /*43fd0*/  STL.64 [R1+0x100], R148 ;  /* 0x0001009401007387 */ /* 0x000fe80000100a00 */
[----:B------:R-:W-:Y:S01]  /*43fe0*/  STL.64 [R1+0x108], R150 ;  /* 0x0001089601007387 */ /* 0x000fe20000100a00 */
[C---:B------:R-:W-:Y:S03]  /*43ff0*/  HMMA.1688.F32.TF32 R136, R100.reuse, R32, R136 ;  /* 0x000000206488723c */ /* 0x040fe60000081088 */
[----:B------:R-:W-:Y:S04]  /*44000*/  STL.64 [R1+0xf0], R96 ;  /* 0x0000f06001007387 */ /* 0x000fe80000100a00 */
[----:B------:R1:W-:Y:S02]  /*44010*/  STL.64 [R1+0xf8], R98 ;  /* 0x0000f86201007387 */ /* 0x0003e40000100a00 */
[C---:B-1----:R-:W-:Y:S06]  /*44020*/  HMMA.1688.F32.TF32 R96, R100.reuse, R28, R132 ;  /* 0x0000001c6460723c */ /* 0x042fec0000081084 */
[----:B------:R-:W-:Y:S04]  /*44030*/  STL.64 [R1+0xe0], R140 ;  /* 0x0000e08c01007387 */ /* 0x000fe80000100a00 */
[----:B------:R-:W-:Y:S01]  /*44040*/  STL.64 [R1+0xe8], R142 ;  /* 0x0000e88e01007387 */ /* 0x000fe20000100a00 */
[C---:B------:R-:W-:Y:S03]  /*44050*/  HMMA.1688.F32.TF32 R128, R100.reuse, R24, R128 ;  /* 0x000000186480723c */ /* 0x040fe60000081080 */
[----:B------:R-:W-:Y:S04]  /*44060*/  STL.64 [R1+0xd0], R136 ;  /* 0x0000d08801007387 */ /* 0x000fe80000100a00 */
[----:B------:R-:W-:Y:S01]  /*44070*/  STL.64 [R1+0xd8], R138 ;  /* 0x0000d88a01007387 */ /* 0x000fe20000100a00 */
[C---:B------:R-:W-:Y:S04]  /*44080*/  HMMA.1688.F32.TF32 R124, R100.reuse, R20, R124 ;  /* 0x00000014647c723c */ /* 0x040fe8000008107c */
[----:B------:R-:W-:Y:S04]  /*44090*/  STL.64 [R1+0xc0], R96 ;  /* 0x0000c06001007387 */ /* 0x000fe80000100a00 */
[----:B------:R1:W-:Y:S02]  /*440a0*/  STL.64 [R1+0xc8], R98 ;  /* 0x0000c86201007387 */ /* 0x0003e40000100a00 */
[C---:B-1----:R-:W-:Y:S05]  /*440b0*/  HMMA.1688.F32.TF32 R96, R100.reuse, R16, R120 ;  /* 0x000000106460723c */ /* 0x042fea0000081078 */
[----:B------:R-:W-:Y:S04]  /*440c0*/  STL.64 [R1+0xb0], R128 ;  /* 0x0000b08001007387 */ /* 0x000fe80000100a00 */
[----:B------:R-:W-:Y:S01]  /*440d0*/  STL.64 [R1+0xb8], R130 ;  /* 0x0000b88201007387 */ /* 0x000fe20000100a00 */
[C---:B------:R-:W-:Y:S03]  /*440e0*/  HMMA.1688.F32.TF32 R116, R100.reuse, R12, R116 ;  /* 0x0000000c6474723c */ /* 0x040fe60000081074 */
[----:B------:R-:W-:Y:S04]  /*440f0*/  STL.64 [R1+0xa0], R124 ;  /* 0x0000a07c01007387 */ /* 0x000fe80000100a00 */
[----:B------:R-:W-:Y:S01]  /*44100*/  STL.64 [R1+0xa8], R126 ;  /* 0x0000a87e01007387 */ /* 0x000fe20000100a00 */
[----:B---3--:R-:W-:Y:S01]  /*44110*/  HMMA.1688.F32.TF32 R108, R100, R8, R108 ;  /* 0x00000008646c723c */ /* 0x008fe2000008106c */
[----:B------:R-:W-:-:S02]  /*44120*/  IMAD.MOV.U32 R7, RZ, RZ, R213 ;  /* 0x000000ffff077224 */ /* 0x000fc400078e00d5 */
[----:B------:R-:W-:Y:S01]  /*44130*/  LDS R128, [R0+0x40180] ;  /* 0x0401800000807984 */ /* 0x000fe20000000800 */
[----:B------:R-:W-:Y:S02]  /*44140*/  IMAD.MOV.U32 R6, RZ, RZ, R214 ;  /* 0x000000ffff067224 */ /* 0x000fe400078e00d6 */
[----:B------:R-:W-:Y:S01]  /*44150*/  IMAD.MOV.U32 R243, RZ, RZ, R215 ;  /* 0x000000fffff37224 */ /* 0x000fe200078e00d7 */
[----:B------:R-:W-:Y:S04]  /*44160*/  LDS R130, [R0+0x40980] ;  /* 0x0409800000827984 */ /* 0x000fe80000000800 */
[----:B------:R-:W-:Y:S04]  /*44170*/  STL.64 [R1+0x90], R96 ;  /* 0x0000906001007387 */ /* 0x000fe80000100a00 */
[----:B------:R4:W-:Y:S01]  /*44180*/  STL.64 [R1+0x98], R98 ;  /* 0x0000986201007387 */ /* 0x0009e20000100a00 */
[----:B------:R-:W-:Y:S03]  /*44190*/  HMMA.1688.F32.TF32 R88, R112, R56, R88 ;  /* 0x000000387058723c */ /* 0x000fe60000081058 */
[----:B------:R-:W-:Y:S04]  /*441a0*/  LDS R129, [R252+0x40180] ;  /* 0x04018000fc817984 */ /* 0x000fe80000000800 */
[----:B------:R-:W1:Y:S01]  /*441b0*/  LDS R131, [R252+0x40980] ;  /* 0x04098000fc837984 */ /* 0x000e620000000800 */
[----:B----4-:R-:W-:Y:S03]  /*441c0*/  HMMA.1688.F32.TF32 R96, R100, R4, R104 ;  /* 0x000000046460723c */ /* 0x010fe60000081068 */
[----:B------:R-:W-:Y:S04]  /*441d0*/  STL.64 [R1+0x80], R116 ;  /* 0x0000807401007387 */ /* 0x000fe80000100a00 */
[----:B------:R-:W-:Y:S04]  /*441e0*/  STL.64 [R1+0x88], R118 ;  /* 0x0000887601007387 */ /* 0x000fe80000100a00 */
[----:B------:R-:W-:Y:S04]  /*441f0*/  STL.64 [R1+0x70], R108 ;  /* 0x0000706c01007387 */ /* 0x000fe80000100a00 */
[----:B------:R-:W-:Y:S01]  /*44200*/  STL.64 [R1+0x78], R110 ;  /* 0x0000786e01007387 */ /* 0x000fe20000100a00 */
[C---:B------:R-:W-:Y:S07]  /*44210*/  HMMA.1688.F32.TF32 R84, R112.reuse, R52, R84 ;  /* 0x000000347054723c */ /* 0x040fee0000081054 */
[----:B------:R-:W-:Y:S04]  /*44220*/  STL.64 [R1+0x60], R96 ;  /* 0x0000606001007387 */ /* 0x000fe80000100a00 */
[----:B------:R-:W-:Y:S04]  /*44230*/  STL.64 [R1+0x68], R98 ;  /* 0x0000686201007387 */ /* 0x000fe80000100a00 */
[----:B------:R-:W-:Y:S04]  /*44240*/  STL.64 [R1+0x4010], R66 ;  /* 0x0040104201007387 */ /* 0x000fe80000100a00 */
[----:B------:R-:W-:Y:S04]  /*44250*/  STL.64 [R1+0x40], R92 ;  /* 0x0000405c01007387 */ /* 0x000fe80000100a00 */
[----:B------:R-:W-:Y:S04]  /*44260*/  STL.64 [R1+0x48], R94 ;  /* 0x0000485e01007387 */ /* 0x000fe80000100a00 */
[----:B------:R2:W-:Y:S02]  /*44270*/  STL.64 [R1+0x4008], R64 ;  /* 0x0040084001007387 */ /* 0x0005e40000100a00 */
[C---:B--2---:R-:W-:Y:S02]  /*44280*/  HMMA.1688.F32.TF32 R64, R112.reuse, R48, R80 ;  /* 0x000000307040723c */ /* 0x044fe40000081050 */
[----:B------:R-:W-:Y:S04]  /*44290*/  STL.64 [R1+0x30], R88 ;  /* 0x0000305801007387 */ /* 0x000fe80000100a00 */
[----:B------:R-:W-:Y:S04]  /*442a0*/  STL.64 [R1+0x38], R90 ;  /* 0x0000385a01007387 */ /* 0x000fe80000100a00 */
[----:B------:R-:W2:Y:S04]  /*442b0*/  LDL.LU.64 R100, [R1+0x480] ;  /* 0x0004800001647983 */ /* 0x000ea80000300a00 */
[----:B------:R3:W-:Y:S04]  /*442c0*/  STL.64 [R1+0x20], R84 ;  /* 0x0000205401007387 */ /* 0x0007e80000100a00 */
[----:B------:R4:W-:Y:S04]  /*442d0*/  STL.64 [R1+0x28], R86 ;  /* 0x0000285601007387 */ /* 0x0009e80000100a00 */
[----:B------:R-:W2:Y:S04]  /*442e0*/  LDL.LU.64 R102, [R1+0x488] ;  /* 0x0004880001667983 */ /* 0x000ea80000300a00 */
[----:B------:R-:W-:Y:S04]  /*442f0*/  STL.64 [R1+0x10], R64 ;  /* 0x0000104001007387 */ /* 0x000fe80000100a00 */
[----:B------:R1:W-:Y:S04]  /*44300*/  STL.64 [R1+0x18], R66 ;  /* 0x0000184201007387 */ /* 0x0003e80000100a00 */
        /* <DEDUP_REMOVED lines=8> */
[----:B------:R-:W4:Y:S04]  /*44390*/  LDL.LU.64 R88, [R1+0x520] ;  /* 0x0005200001587983 */ /* 0x000f280000300a00 */
[----:B------:R-:W4:Y:S01]  /*443a0*/  LDL.LU.64 R90, [R1+0x528] ;  /* 0x00052800015a7983 */ /* 0x000f220000300a00 */
[C---:B------:R-:W-:Y:S08]  /*443b0*/  HMMA.1688.F32.TF32 R76, R112.reuse, R44, R76 ;  /* 0x0000002c704c723c */ /* 0x040ff0000008104c */
[C---:B------:R-:W-:Y:S08]  /*443c0*/  HMMA.1688.F32.TF32 R248, R112.reuse, R40, R248 ;  /* 0x0000002870f8723c */ /* 0x040ff000000810f8 */
[C---:B------:R-:W-:Y:S08]  /*443d0*/  HMMA.1688.F32.TF32 R68, R112.reuse, R36, R68 ;  /* 0x000000247044723c */ /* 0x040ff00000081044 */
[----:B------:R-:W-:Y:S01]  /*443e0*/  HMMA.1688.F32.TF32 R204, R112, R32, R204 ;  /* 0x0000002070cc723c */ /* 0x000fe200000810cc */
[----:B-1----:R-:W-:-:S02]  /*443f0*/  IMAD.MOV.U32 R67, RZ, RZ, R76 ;  /* 0x000000ffff437224 */ /* 0x002fc400078e004c */
[----:B------:R-:W-:Y:S02]  /*44400*/  IMAD.MOV.U32 R66, RZ, RZ, R77 ;  /* 0x000000ffff427224 */ /* 0x000fe400078e004d */
[----:B------:R-:W-:-:S03]  /*44410*/  IMAD.MOV.U32 R65, RZ, RZ, R78 ;  /* 0x000000ffff417224 */ /* 0x000fc600078e004e */
[----:B------:R-:W-:Y:S01]  /*44420*/  HMMA.1688.F32.TF32 R72, R112, R28, R72 ;  /* 0x0000001c7048723c */ /* 0x000fe20000081048 */
[----:B------:R-:W-:-:S07]  /*44430*/  IMAD.MOV.U32 R64, RZ, RZ, R79 ;  /* 0x000000ffff407224 */ /* 0x000fce00078e004f */
[----:B------:R-:W-:Y:S01]  /*44440*/  HMMA.1688.F32.TF32 R212, R112, R24, R232 ;  /* 0x0000001870d4723c */ /* 0x000fe200000810e8 */
[----:B------:R-:W-:Y:S04]  /*44450*/  STL.64 [R1+0x4110], R66 ;  /* 0x0041104201007387 */ /* 0x000fe80000100a00 */
[----:B------:R1:W-:Y:S04]  /*44460*/  STL.64 [R1+0x4108], R64 ;  /* 0x0041084001007387 */ /* 0x0003e80000100a00 */
        /* <DEDUP_REMOVED lines=9> */
[----:B------:R-:W-:Y:S01]  /*44500*/  STL.64 [R1+0x4018], R212 ;  /* 0x004018d401007387 */ /* 0x000fe20000100a00 */
[----:B------:R-:W-:Y:S03]  /*44510*/  HMMA.1688.F32.TF32 R244, R216, R16, R244 ;  /* 0x00000010d8f4723c */ /* 0x000fe600000810f4 */
[----:B------:R-:W-:Y:S04]  /*44520*/  LDS R232, [R3+0x40180] ;  /* 0x0401800003e87984 */ /* 0x000fe80000000800 */
[----:B------:R-:W-:Y:S04]  /*44530*/  LDS R234, [R3+0x40980] ;  /* 0x0409800003ea7984 */ /* 0x000fe80000000800 */
[----:B------:R-:W-:Y:S04]  /*44540*/  LDS R233, [R2+0x40180] ;  /* 0x0401800002e97984 */ /* 0x000fe80000000800 */
[----:B------:R-:W1:Y:S01]  /*44550*/  LDS R235, [R2+0x40980] ;  /* 0x0409800002eb7984 */ /* 0x000e620000000800 */
[C---:B--2---:R-:W-:Y:S08]  /*44560*/  HMMA.1688.F32.TF32 R76, R112.reuse, R20, R100 ;  /* 0x00000014704c723c */ /* 0x044ff00000081064 */
[C---:B------:R-:W-:Y:S11]  /*44570*/  HMMA.1688.F32.TF32 R220, R112.reuse, R16, R96 ;  /* 0x0000001070dc723c */ /* 0x040ff60000081060 */
[----:B------:R-:W-:Y:S04]  /*44580*/  @!UPT UIADD3 URZ, URZ, URZ, URZ ;  /* 0x0000003f3f3ff290 */ /* 0x000fe8000fffe03f */
[----:B------:R-:W-:Y:S04]  /*44590*/  STL.64 [R1+0x4030], R78 ;  /* 0x0040304e01007387 */ /* 0x000fe80000100a00 */
[----:B------:R-:W-:Y:S04]  /*445a0*/  STL.64 [R1+0x4028], R76 ;  /* 0x0040284c01007387 */ /* 0x000fe80000100a00 */
[----:B------:R-:W-:Y:S04]  /*445b0*/  STL.64 [R1+0x4040], R222 ;  /* 0x004040de01007387 */ /* 0x000fe80000100a00 */
[----:B------:R-:W-:Y:S04]  /*445c0*/  STL.64 [R1+0x4038], R220 ;  /* 0x004038dc01007387 */ /* 0x000fe80000100a00 */
[----:B-1----:R-:W2:Y:S04]  /*445d0*/  LDL.LU.64 R64, [R1+0x720] ;  /* 0x0007200001407983 */ /* 0x002ea80000300a00 */
[----:B------:R-:W2:Y:S01]  /*445e0*/  LDL.LU.64 R66, [R1+0x728] ;  /* 0x0007280001427983 */ /* 0x000ea20000300a00 */
[C---:B------:R-:W-:Y:S08]  /*445f0*/  HMMA.1688.F32.TF32 R80, R112.reuse, R12, R80 ;  /* 0x0000000c7050723c */ /* 0x040ff00000081050 */
[C---:B------:R-:W-:Y:S08]  /*44600*/  HMMA.1688.F32.TF32 R120, R112.reuse, R8, R92 ;  /* 0x000000087078723c */ /* 0x040ff0000008105c */
[C---:B---3--:R-:W-:Y:S07]  /*44610*/  HMMA.1688.F32.TF32 R84, R112.reuse, R4, R84 ;  /* 0x000000047054723c */ /* 0x048fee0000081054 */
[----:B------:R-:W-:Y:S01]  /*44620*/  STL.64 [R1+0x4050], R82 ;  /* 0x0040505201007387 */ /* 0x000fe20000100a00 */
[----:B----4-:R-:W-:Y:S03]  /*44630*/  HMMA.1688.F32.TF32 R112, R112, R240, R88 ;  /* 0x000000f07070723c */ /* 0x010fe60000081058 */
[----:B------:R-:W-:Y:S04]  /*44640*/  STL.64 [R1+0x4048], R80 ;  /* 0x0040485001007387 */ /* 0x000fe80000100a00 */
[----:B------:R-:W-:Y:S04]  /*44650*/  STL.64 [R1+0x4060], R122 ;  /* 0x0040607a01007387 */ /* 0x000fe80000100a00 */
[----:B------:R-:W-:Y:S04]  /*44660*/  STL.64 [R1+0x4058], R120 ;  /* 0x0040587801007387 */ /* 0x000fe80000100a00 */
[----:B------:R-:W3:Y:S04]  /*44670*/  LDL.LU.64 R108, [R1+0x710] ;  /* 0x00071000016c7983 */ /* 0x000ee80000300a00 */
[----:B------:R-:W3:Y:S04]  /*44680*/  LDL.LU.64 R110, [R1+0x718] ;  /* 0x00071800016e7983 */ /* 0x000ee80000300a00 */
[----:B------:R-:W-:Y:S04]  /*44690*/  STL.64 [R1+0x4070], R86 ;  /* 0x0040705601007387 */ /* 0x000fe80000100a00 */
[----:B------:R1:W-:Y:S04]  /*446a0*/  STL.64 [R1+0x4068], R84 ;  /* 0x0040685401007387 */ /* 0x0003e80000100a00 */
        /* <DEDUP_REMOVED lines=8> */
[----:B-1----:R-:W4:Y:S04]  /*44730*/  LDL.LU.64 R84, [R1+0x6e0] ;  /* 0x0006e00001547983 */ /* 0x002f280000300a00 */
[----:B------:R-:W4:Y:S04]  /*44740*/  LDL.LU.64 R86, [R1+0x6e8] ;  /* 0x0006e80001567983 */ /* 0x000f280000300a00 */
[----:B------:R-:W4:Y:S04]  /*44750*/  LDL.LU.64 R80, [R1+0x6d0] ;  /* 0x0006d00001507983 */ /* 0x000f280000300a00 */
[----:B------:R-:W4:Y:S04]  /*44760*/  LDL.LU.64 R82, [R1+0x6d8] ;  /* 0x0006d80001527983 */ /* 0x000f280000300a00 */
[----:B------:R-:W4:Y:S04]  /*44770*/  LDL.LU.64 R76, [R1+0x6c0] ;  /* 0x0006c000014c7983 */ /* 0x000f280000300a00 */
[----:B------:R-:W4:Y:S04]  /*44780*/  LDL.LU.64 R78, [R1+0x6c8] ;  /* 0x0006c800014e7983 */ /* 0x000f280000300a00 */
[----:B------:R-:W-:Y:S04]  /*44790*/  STL.64 [R1+0x4080], R114 ;  /* 0x0040807201007387 */ /* 0x000fe80000100a00 */
[----:B------:R1:W-:Y:S04]  /*447a0*/  STL.64 [R1+0x4078], R112 ;  /* 0x0040787001007387 */ /* 0x0003e80000100a00 */
[----:B------:R-:W4:Y:S04]  /*447b0*/  LDL.LU.64 R72, [R1+0x6b0] ;  /* 0x0006b00001487983 */ /* 0x000f280000300a00 */
[----:B------:R-:W4:Y:S04]  /*447c0*/  LDL.LU.64 R74, [R1+0x6b8] ;  /* 0x0006b800014a7983 */ /* 0x000f280000300a00 */
[----:B------:R-:W4:Y:S04]  /*447d0*/  LDL.LU.64 R68, [R1+0x6a0] ;  /* 0x0006a00001447983 */ /* 0x000f280000300a00 */
[----:B------:R-:W4:Y:S01]  /*447e0*/  LDL.LU.64 R70, [R1+0x6a8] ;  /* 0x0006a80001467983 */ /* 0x000f220000300a00 */
[C---:B--2---:R-:W-:Y:S03]  /*447f0*/  HMMA.1688.F32.TF32 R88, R128.reuse, R60, R64 ;  /* 0x0000003c8058723c */ /* 0x044fe60000081040 */
[----:B------:R-:W2:Y:S04]  /*44800*/  LDL.LU.64 R64, [R1+0x690] ;  /* 0x0006900001407983 */ /* 0x000ea80000300a00 */
[----:B------:R-:W2:Y:S11]  /*44810*/  LDL.LU.64 R66, [R1+0x698] ;  /* 0x0006980001427983 */ /* 0x000eb60000300a00 */
[----:B------:R-:W-:Y:S05]  /*44820*/  @!UPT UIADD3 URZ, URZ, URZ, URZ ;  /* 0x0000003f3f3ff290 */ /* 0x000fea000fffe03f */
[----:B------:R-:W-:Y:S01]  /*44830*/  STL.64 [R1+0x4090], R90 ;  /* 0x0040905a01007387 */ /* 0x000fe20000100a00 */
[C---:B---3--:R-:W-:Y:S08]  /*44840*/  HMMA.1688.F32.TF32 R144, R128.reuse, R56, R108 ;  /* 0x000000388090723c */ /* 0x048ff0000008106c */
[C---:B----4-:R-:W-:Y:S08]  /*44850*/  HMMA.1688.F32.TF32 R92, R128.reuse, R52, R92 ;  /* 0x00000034805c723c */ /* 0x050ff0000008105c */
[C---:B------:R-:W-:Y:S08]  /*44860*/  HMMA.1688.F32.TF32 R152, R128.reuse, R48, R104 ;  /* 0x000000308098723c */ /* 0x040ff00000081068 */
[C---:B------:R-:W-:Y:S08]  /*44870*/  HMMA.1688.F32.TF32 R96, R128.reuse, R44, R96 ;  /* 0x0000002c8060723c */ /* 0x040ff00000081060 */
[C---:B------:R-:W-:Y:S08]  /*44880*/  HMMA.1688.F32.TF32 R160, R128.reuse, R40, R100 ;  /* 0x0000002880a0723c */ /* 0x040ff00000081064 */
[C---:B------:R-:W-:Y:S08]  /*44890*/  HMMA.1688.F32.TF32 R100, R128.reuse, R36, R84 ;  /* 0x000000248064723c */ /* 0x040ff00000081054 */
[C---:B------:R-:W-:Y:S08]  /*448a0*/  HMMA.1688.F32.TF32 R168, R128.reuse, R32, R80 ;  /* 0x0000002080a8723c */ /* 0x040ff00000081050 */
[C---:B------:R-:W-:Y:S01]  /*448b0*/  HMMA.1688.F32.TF32 R104, R128.reuse, R28, R76 ;  /* 0x0000001c8068723c */ /* 0x040fe2000008104c */
[----:B------:R-:W-:Y:S04]  /*448c0*/  STL.64 [R1+0x4088], R88 ;  /* 0x0040885801007387 */ /* 0x000fe80000100a00 */
[----:B------:R-:W-:Y:S03]  /*448d0*/  STL.64 [R1+0x40a0], R146 ;  /* 0x0040a09201007387 */ /* 0x000fe60000100a00 */
[C---:B------:R-:W-:Y:S01]  /*448e0*/  HMMA.1688.F32.TF32 R176, R128.reuse, R24, R72 ;  /* 0x0000001880b0723c */ /* 0x040fe20000081048 */
[----:B------:R-:W-:Y:S07]  /*448f0*/  STL.64 [R1+0x4098], R144 ;  /* 0x0040989001007387 */ /* 0x000fee0000100a00 */
        /* <DEDUP_REMOVED lines=31> */
[----:B---3--:R-:W3:Y:S04]  /*44af0*/  LDL.LU.64 R108, [R1+0x4d0] ;  /* 0x0004d000016c7983 */ /* 0x008ee80000300a00 */
[----:B------:R-:W3:Y:S04]  /*44b00*/  LDL.LU.64 R110, [R1+0x4d8] ;  /* 0x0004d800016e7983 */ /* 0x000ee80000300a00 */
        /* <DEDUP_REMOVED lines=15> */
[----:B------:R-:W3:Y:S01]  /*44c00*/  LDL.LU.64 R78, [R1+0x3d8] ;  /* 0x0003d800014e7983 */ /* 0x000ee20000300a00 */
[----:B--2---:R-:W-:Y:S03]  /*44c10*/  HMMA.1688.F32.TF32 R184, R128, R16, R64 ;  /* 0x0000001080b8723c */ /* 0x004fe60000081040 */
[----:B------:R-:W2:Y:S04]  /*44c20*/  LDL.LU.64 R72, [R1+0x340] ;  /* 0x0003400001487983 */ /* 0x000ea80000300a00 */
[----:B------:R-:W2:Y:S04]  /*44c30*/  LDL.LU.64 R74, [R1+0x348] ;  /* 0x00034800014a7983 */ /* 0x000ea80000300a00 */
[----:B------:R-:W2:Y:S04]  /*44c40*/  LDL.LU.64 R68, [R1+0x300] ;  /* 0x0003000001447983 */ /* 0x000ea80000300a00 */
[----:B------:R-:W2:Y:S04]  /*44c50*/  LDL.LU.64 R70, [R1+0x308] ;  /* 0x0003080001467983 */ /* 0x000ea80000300a00 */
[----:B------:R-:W3:Y:S04]  /*44c60*/  LDL.LU.64 R64, [R1+0x240] ;  /* 0x0002400001407983 */ /* 0x000ee80000300a00 */
[----:B------:R-:W3:Y:S01]  /*44c70*/  LDL.LU.64 R66, [R1+0x248] ;  /* 0x0002480001427983 */ /* 0x000ee20000300a00 */
[----:B------:R-:W-:Y:S01]  /*44c80*/  HMMA.1688.F32.TF32 R228, R216, R8, R228 ;  /* 0x00000008d8e4723c */ /* 0x000fe200000810e4 */
[----:B------:R-:W-:-:S02]  /*44c90*/  IMAD.MOV.U32 R47, RZ, RZ, R244 ;  /* 0x000000ffff2f7224 */ /* 0x000fc400078e00f4 */
[----:B------:R-:W-:Y:S02]  /*44ca0*/  IMAD.MOV.U32 R46, RZ, RZ, R245 ;  /* 0x000000ffff2e7224 */ /* 0x000fe400078e00f5 */
[----:B------:R-:W-:Y:S02]  /*44cb0*/  IMAD.MOV.U32 R43, RZ, RZ, R246 ;  /* 0x000000ffff2b7224 */ /* 0x000fe400078e00f6 */
[----:B------:R-:W-:Y:S02]  /*44cc0*/  IMAD.MOV.U32 R42, RZ, RZ, R247 ;  /* 0x000000ffff2a7224 */ /* 0x000fe400078e00f7 */
[----:B------:R-:W-:Y:S01]  /*44cd0*/  HMMA.1688.F32.TF32 R244, R216, R12, R236 ;  /* 0x0000000cd8f4723c */ /* 0x000fe200000810ec */
[----:B------:R-:W-:Y:S04]  /*44ce0*/  STL.64 [R1+0x4150], R186 ;  /* 0x004150ba01007387 */ /* 0x000fe80000100a00 */
[----:B------:R-:W-:Y:S10]  /*44cf0*/  STL.64 [R1+0x4148], R184 ;  /* 0x004148b801007387 */ /* 0x000ff40000100a00 */
[----:B------:R-:W-:-:S02]  /*44d00*/  IMAD.MOV.U32 R62, RZ, RZ, R228 ;  /* 0x000000ffff3e7224 */ /* 0x000fc400078e00e4 */
[----:B------:R-:W-:Y:S02]  /*44d10*/  IMAD.MOV.U32 R239, RZ, RZ, R229 ;  /* 0x000000ffffef7224 */ /* 0x000fe400078e00e5 */
[----:B------:R-:W-:Y:S02]  /*44d20*/  IMAD.MOV.U32 R238, RZ, RZ, R230 ;  /* 0x000000ffffee7224 */ /* 0x000fe400078e00e6 */
[----:B------:R-:W-:-:S03]  /*44d30*/  IMAD.MOV.U32 R237, RZ, RZ, R231 ;  /* 0x000000ffffed7224 */ /* 0x000fc600078e00e7 */
[----:B------:R-:W-:Y:S02]  /*44d40*/  IMAD.MOV.U32 R236, RZ, RZ, R244 ;  /* 0x000000ffffec7224 */ /* 0x000fe400078e00f4 */
[----:B------:R-:W-:Y:S01]  /*44d50*/  IMAD.MOV.U32 R54, RZ, RZ, R245 ;  /* 0x000000ffff367224 */ /* 0x000fe200078e00f5 */
[----:B------:R-:W-:Y:S01]  /*44d60*/  LDS R244, [R0+0x41000] ;  /* 0x0410000000f47984 */ /* 0x000fe20000000800 */
[----:B------:R-:W-:Y:S02]  /*44d70*/  IMAD.MOV.U32 R51, RZ, RZ, R246 ;  /* 0x000000ffff337224 */ /* 0x000fe400078e00f6 */
[----:B------:R-:W-:Y:S01]  /*44d80*/  IMAD.MOV.U32 R50, RZ, RZ, R247 ;  /* 0x000000ffff327224 */ /* 0x000fe200078e00f7 */
[----:B------:R-:W-:Y:S01]  /*44d90*/  LDS R246, [R0+0x41800] ;  /* 0x0418000000f67984 */ /* 0x000fe20000000800 */
[----:B------:R-:W-:Y:S02]  /*44da0*/  IMAD.MOV.U32 R248, RZ, RZ, R236 ;  /* 0x000000fffff87224 */ /* 0x000fe400078e00ec */
[----:B------:R-:W-:Y:S01]  /*44db0*/  IMAD.MOV.U32 R249, RZ, RZ, R54 ;  /* 0x000000fffff97224 */ /* 0x000fe200078e0036 */
[----:B------:R-:W-:Y:S01]  /*44dc0*/  LDS R245, [R252+0x41000] ;  /* 0x04100000fcf57984 */ /* 0x000fe20000000800 */
[----:B------:R-:W-:-:S02]  /*44dd0*/  IMAD.MOV.U32 R250, RZ, RZ, R51 ;  /* 0x000000fffffa7224 */ /* 0x000fc400078e0033 */
[----:B------:R-:W-:Y:S01]  /*44de0*/  IMAD.MOV.U32 R251, RZ, RZ, R50 ;  /* 0x000000fffffb7224 */ /* 0x000fe200078e0032 */
[----:B------:R-:W1:Y:S01]  /*44df0*/  LDS R247, [R252+0x41800] ;  /* 0x04180000fcf77984 */ /* 0x000e620000000800 */
[----:B------:R-:W-:Y:S02]  /*44e00*/  IMAD.MOV.U32 R204, RZ, RZ, R39 ;  /* 0x000000ffffcc7224 */ /* 0x000fe400078e0027 */
[----:B------:R-:W-:Y:S02]  /*44e10*/  IMAD.MOV.U32 R205, RZ, RZ, R38 ;  /* 0x000000ffffcd7224 */ /* 0x000fe400078e0026 */
[----:B------:R-:W-:Y:S02]  /*44e20*/  IMAD.MOV.U32 R206, RZ, RZ, R35 ;  /* 0x000000ffffce7224 */ /* 0x000fe400078e0023 */
[----:B------:R-:W-:Y:S02]  /*44e30*/  IMAD.MOV.U32 R207, RZ, RZ, R34 ;  /* 0x000000ffffcf7224 */ /* 0x000fe400078e0022 */
[----:B------:R-:W-:-:S02]  /*44e40*/  IMAD.MOV.U32 R212, RZ, RZ, R31 ;  /* 0x000000ffffd47224 */ /* 0x000fc400078e001f */
[----:B------:R-:W-:Y:S02]  /*44e50*/  IMAD.MOV.U32 R213, RZ, RZ, R30 ;  /* 0x000000ffffd57224 */ /* 0x000fe400078e001e */
[----:B------:R-:W-:Y:S02]  /*44e60*/  IMAD.MOV.U32 R214, RZ, RZ, R27 ;  /* 0x000000ffffd67224 */ /* 0x000fe400078e001b */
[----:B------:R-:W-:Y:S01]  /*44e70*/  IMAD.MOV.U32 R215, RZ, RZ, R26 ;  /* 0x000000ffffd77224 */ /* 0x000fe200078e001a */
[C---:B----4-:R-:W-:Y:S08]  /*44e80*/  HMMA.1688.F32.TF32 R116, R128.reuse, R12, R116 ;  /* 0x0000000c8074723c */ /* 0x050ff00000081074 */
[C---:B------:R-:W-:Y:S08]  /*44e90*/  HMMA.1688.F32.TF32 R192, R128.reuse, R8, R136 ;  /* 0x0000000880c0723c */ /* 0x040ff00000081088 */
[----:B------:R-:W-:Y:S07]  /*44ea0*/  HMMA.1688.F32.TF32 R124, R128, R4, R124 ;  /* 0x00000004807c723c */ /* 0x000fee000008107c */
[----:B------:R-:W-:Y:S04]  /*44eb0*/  STL.64 [R1+0x4160], R118 ;  /* 0x0041607601007387 */ /* 0x000fe80000100a00 */
[----:B------:R-:W-:Y:S04]  /*44ec0*/  STL.64 [R1+0x4158], R116 ;  /* 0x0041587401007387 */ /* 0x000fe80000100a00 */
[----:B------:R-:W-:Y:S04]  /*44ed0*/  STL.64 [R1+0x4170], R194 ;  /* 0x004170c201007387 */ /* 0x000fe80000100a00 */
[----:B------:R-:W-:Y:S04]  /*44ee0*/  STL.64 [R1+0x4168], R192 ;  /* 0x004168c001007387 */ /* 0x000fe80000100a00 */
[----:B------:R-:W-:Y:S04]  /*44ef0*/  STL.64 [R1+0x4180], R126 ;  /* 0x0041807e01007387 */ /* 0x000fe80000100a00 */
[----:B------:R-:W-:Y:S01]  /*44f00*/  STL.64 [R1+0x4178], R124 ;  /* 0x0041787c01007387 */ /* 0x000fe20000100a00 */
[C---:B--2---:R-:W-:Y:S08]  /*44f10*/  HMMA.1688.F32.TF32 R228, R232.reuse, R8, R68 ;  /* 0x00000008e8e4723c */ /* 0x044ff00000081044 */
[----:B---3--:R-:W-:Y:S07]  /*44f20*/  HMMA.1688.F32.TF32 R188, R232, R4, R64 ;  /* 0x00000004e8bc723c */ /* 0x008fee0000081040 */
[----:B------:R-:W-:-:S02]  /*44f30*/  IMAD.MOV.U32 R64, RZ, RZ, R62 ;  /* 0x000000ffff407224 */ /* 0x000fc400078e003e */
[----:B------:R-:W2:Y:S01]  /*44f40*/  LDL.LU R62, [R1+0x4274] ;  /* 0x00427400013e7983 */ /* 0x000ea20000300800 */
[----:B------:R-:W-:Y:S02]  /*44f50*/  IMAD.MOV.U32 R65, RZ, RZ, R239 ;  /* 0x000000ffff417224 */ /* 0x000fe400078e00ef */
[----:B------:R-:W-:Y:S01]  /*44f60*/  IMAD.MOV.U32 R66, RZ, RZ, R238 ;  /* 0x000000ffff427224 */ /* 0x000fe200078e00ee */
[----:B------:R-:W3:Y:S01]  /*44f70*/  LDL.LU R239, [R1+0x4270] ;  /* 0x0042700001ef7983 */ /* 0x000ee20000300800 */
[----:B------:R-:W-:-:S03]  /*44f80*/  IMAD.MOV.U32 R67, RZ, RZ, R237 ;  /* 0x000000ffff437224 */ /* 0x000fc600078e00ed */
[----:B------:R-:W4:Y:S04]  /*44f90*/  LDL.LU R238, [R1+0x426c] ;  /* 0x00426c0001ee7983 */ /* 0x000f280000300800 */
[----:B------:R-:W4:Y:S01]  /*44fa0*/  LDL.LU R237, [R1+0x4268] ;  /* 0x0042680001ed7983 */ /* 0x000f220000300800 */
[----:B------:R-:W-:-:S03]  /*44fb0*/  IMAD.MOV.U32 R68, RZ, RZ, R47 ;  /* 0x000000ffff447224 */ /* 0x000fc600078e002f */
[----:B------:R-:W4:Y:S01]  /*44fc0*/  LDL.LU R236, [R1+0x4264] ;  /* 0x0042640001ec7983 */ /* 0x000f220000300800 */
[----:B------:R-:W-:-:S03]  /*44fd0*/  IMAD.MOV.U32 R69, RZ, RZ, R46 ;  /* 0x000000ffff457224 */ /* 0x000fc600078e002e */
[----:B------:R-:W4:Y:S01]  /*44fe0*/  LDL.LU R54, [R1+0x4260] ;  /* 0x0042600001367983 */ /* 0x000f220000300800 */
[----:B------:R-:W-:-:S03]  /*44ff0*/  IMAD.MOV.U32 R70, RZ, RZ, R43 ;  /* 0x000000ffff467224 */ /* 0x000fc600078e002b */
[----:B------:R-:W4:Y:S01]  /*45000*/  LDL.LU R51, [R1+0x425c] ;  /* 0x00425c0001337983 */ /* 0x000f220000300800 */
[----:B------:R-:W-:-:S03]  /*45010*/  IMAD.MOV.U32 R71, RZ, RZ, R42 ;  /* 0x000000ffff477224 */ /* 0x000fc600078e002a */
        /* <DEDUP_REMOVED lines=13> */
[----:B------:R-:W-:Y:S07]  /*450f0*/  HMMA.1688.F32.TF32 R172, R232, R20, R76 ;  /* 0x00000014e8ac723c */ /* 0x000fee000008104c */
[----:B------:R-:W-:-:S02]  /*45100*/  IMAD.MOV.U32 R76, RZ, RZ, R10 ;  /* 0x000000ffff4c7224 */ /* 0x000fc400078e000a */
[----:B------:R-:W1:Y:S01]  /*45110*/  LDL.LU R10, [R1+0x4224] ;  /* 0x00422400010a7983 */ /* 0x000e620000300800 */
[----:B------:R-:W-:Y:S02]  /*45120*/  IMAD.MOV.U32 R77, RZ, RZ, R11 ;  /* 0x000000ffff4d7224 */ /* 0x000fe400078e000b */
[----:B------:R-:W-:Y:S01]  /*45130*/  IMAD.MOV.U32 R78, RZ, RZ, R14 ;  /* 0x000000ffff4e7224 */ /* 0x000fe200078e000e */
[----:B------:R-:W1:Y:S01]  /*45140*/  LDL.LU R11, [R1+0x4220] ;  /* 0x00422000010b7983 */ /* 0x000e620000300800 */
        /* <DEDUP_REMOVED lines=10> */
[----:B------:R-:W4:Y:S01]  /*451f0*/  LDL.LU R147, [R1+0x66c] ;  /* 0x00066c0001937983 */ /* 0x000f220000300800 */
[C---:B------:R-:W-:Y:S01]  /*45200*/  HMMA.1688.F32.TF32 R208, R232.reuse, R32, R88 ;  /* 0x00000020e8d0723c */ /* 0x040fe20000081058 */
[----:B------:R-:W-:Y:S02]  /*45210*/  IMAD.MOV.U32 R223, RZ, RZ, R23 ;  /* 0x000000ffffdf7224 */ /* 0x000fe400078e0017 */
[----:B------:R-:W4:Y:S04]  /*45220*/  LDL.LU R18, [R1+0x4214] ;  /* 0x0042140001127983 */ /* 0x000f280000300800 */
[----:B------:R-:W4:Y:S04]  /*45230*/  LDL.LU R19, [R1+0x4210] ;  /* 0x0042100001137983 */ /* 0x000f280000300800 */
[----:B------:R-:W4:Y:S01]  /*45240*/  LDL.LU R22, [R1+0x420c] ;  /* 0x00420c0001167983 */ /* 0x000f220000300800 */
[C---:B------:R-:W-:Y:S03]  /*45250*/  HMMA.1688.F32.TF32 R136, R232.reuse, R56, R112 ;  /* 0x00000038e888723c */ /* 0x040fe60000081070 */
[----:B------:R-:W4:Y:S05]  /*45260*/  LDL.LU R23, [R1+0x4208] ;  /* 0x0042080001177983 */ /* 0x000f2a0000300800 */
[----:B------:R-:W-:Y:S08]  /*45270*/  HMMA.1688.F32.TF32 R164, R232, R28, R84 ;  /* 0x0000001ce8a4723c */ /* 0x000ff00000081054 */
[----:B------:R-:W-:Y:S08]  /*45280*/  HMMA.1688.F32.TF32 R128, R128, R240, R132 ;  /* 0x000000f08080723c */ /* 0x000ff00000081084 */
[C---:B------:R-:W-:Y:S08]  /*45290*/  HMMA.1688.F32.TF32 R132, R232.reuse, R60, R120 ;  /* 0x0000003ce884723c */ /* 0x040ff00000081078 */
[C---:B------:R-:W-:Y:S08]  /*452a0*/  HMMA.1688.F32.TF32 R216, R232.reuse, R24, R80 ;  /* 0x00000018e8d8723c */ /* 0x040ff00000081050 */
[----:B------:R-:W-:Y:S07]  /*452b0*/  HMMA.1688.F32.TF32 R180, R232, R12, R72 ;  /* 0x0000000ce8b4723c */ /* 0x000fee0000081048 */
[----:B------:R-:W-:-:S02]  /*452c0*/  IMAD.MOV.U32 R72, RZ, RZ, R63 ;  /* 0x000000ffff487224 */ /* 0x000fc400078e003f */
[----:B------:R-:W-:Y:S02]  /*452d0*/  IMAD.MOV.U32 R73, RZ, RZ, R55 ;  /* 0x000000ffff497224 */ /* 0x000fe400078e0037 */
[----:B------:R-:W-:Y:S02]  /*452e0*/  IMAD.MOV.U32 R74, RZ, RZ, R58 ;  /* 0x000000ffff4a7224 */ /* 0x000fe400078e003a */
[----:B------:R-:W-:Y:S02]  /*452f0*/  IMAD.MOV.U32 R75, RZ, RZ, R59 ;  /* 0x000000ffff4b7224 */ /* 0x000fe400078e003b */
[----:B--2---:R-:W-:Y:S02]  /*45300*/  IMAD.MOV.U32 R83, RZ, RZ, R62 ;  /* 0x000000ffff537224 */ /* 0x004fe400078e003e */
[----:B---3--:R-:W-:Y:S02]  /*45310*/  IMAD.MOV.U32 R82, RZ, RZ, R239 ;  /* 0x000000ffff527224 */ /* 0x008fe400078e00ef */
[----:B----4-:R-:W-:-:S02]  /*45320*/  IMAD.MOV.U32 R81, RZ, RZ, R238 ;  /* 0x000000ffff517224 */ /* 0x010fc400078e00ee */
[----:B------:R-:W-:Y:S02]  /*45330*/  IMAD.MOV.U32 R80, RZ, RZ, R237 ;  /* 0x000000ffff507224 */ /* 0x000fe400078e00ed */
[----:B------:R-:W-:Y:S02]  /*45340*/  IMAD.MOV.U32 R123, RZ, RZ, R236 ;  /* 0x000000ffff7b7224 */ /* 0x000fe400078e00ec */
[----:B------:R-:W-:Y:S02]  /*45350*/  IMAD.MOV.U32 R122, RZ, RZ, R54 ;  /* 0x000000ffff7a7224 */ /* 0x000fe400078e0036 */
[----:B------:R-:W-:Y:S02]  /*45360*/  IMAD.MOV.U32 R121, RZ, RZ, R51 ;  /* 0x000000ffff797224 */ /* 0x000fe400078e0033 */
[----:B------:R-:W-:Y:S02]  /*45370*/  IMAD.MOV.U32 R120, RZ, RZ, R50 ;  /* 0x000000ffff787224 */ /* 0x000fe400078e0032 */
[----:B------:R-:W-:-:S02]  /*45380*/  IMAD.MOV.U32 R87, RZ, RZ, R47 ;  /* 0x000000ffff577224 */ /* 0x000fc400078e002f */
        /* <DEDUP_REMOVED lines=11> */
[----:B------:R-:W2:Y:S04]  /*45440*/  LDL.LU R26, [R1+0x4204] ;  /* 0x00420400011a7983 */ /* 0x000ea80000300800 */
[----:B------:R-:W2:Y:S04]  /*45450*/  LDL.LU R27, [R1+0x4200] ;  /* 0x00420000011b7983 */ /* 0x000ea80000300800 */
[----:B------:R-:W3:Y:S04]  /*45460*/  LDL.LU R30, [R1+0x41fc] ;  /* 0x0041fc00011e7983 */ /* 0x000ee80000300800 */
[----:B------:R-:W3:Y:S04]  /*45470*/  LDL.LU R31, [R1+0x41f8] ;  /* 0x0041f800011f7983 */ /* 0x000ee80000300800 */
[----:B------:R-:W4:Y:S04]  /*45480*/  LDL.LU R34, [R1+0x41f4] ;  /* 0x0041f40001227983 */ /* 0x000f280000300800 */
[----:B------:R-:W4:Y:S04]  /*45490*/  LDL.LU R35, [R1+0x41f0] ;  /* 0x0041f00001237983 */ /* 0x000f280000300800 */
        /* <DEDUP_REMOVED lines=18> */
[C---:B------:R-:W-:Y:S08]  /*455c0*/  HMMA.1688.F32.TF32 R224, R232.reuse, R16, R224 ;  /* 0x00000010e8e0723c */ /* 0x040ff000000810e0 */
[----:B------:R-:W-:Y:S08]  /*455d0*/  HMMA.1688.F32.TF32 R156, R232, R36, R92 ;  /* 0x00000024e89c723c */ /* 0x000ff0000008105c */
[C---:B-1----:R-:W-:Y:S08]  /*455e0*/  HMMA.1688.F32.TF32 R64, R244.reuse, R10, R64 ;  /* 0x0000000af440723c */ /* 0x042ff00000081040 */
[C---:B----4-:R-:W-:Y:S08]  /*455f0*/  HMMA.1688.F32.TF32 R76, R244.reuse, R34, R76 ;  /* 0x00000022f44c723c */ /* 0x050ff0000008104c */
[C---:B--2---:R-:W-:Y:S08]  /*45600*/  HMMA.1688.F32.TF32 R84, R244.reuse, R50, R84 ;  /* 0x00000032f454723c */ /* 0x044ff00000081054 */
[C---:B---3--:R-:W-:Y:S11]  /*45610*/  HMMA.1688.F32.TF32 R88, R244.reuse, R58, R88 ;  /* 0x0000003af458723c */ /* 0x048ff60000081058 */
[----:B------:R-:W-:Y:S11]  /*45620*/  @!UPT UIADD3 URZ, URZ, URZ, URZ ;  /* 0x0000003f3f3ff290 */ /* 0x000ff6000fffe03f */
[----:B------:R-:W-:Y:S02]  /*45630*/  @!UPT UIADD3 URZ, URZ, URZ, URZ ;  /* 0x0000003f3f3ff290 */ /* 0x000fe4000fffe03f */
[----:B------:R-:W-:Y:S02]  /*45640*/  IMAD.MOV.U32 R20, RZ, RZ, R88 ;  /* 0x000000ffff147224 */ /* 0x000fe400078e0058 */
[----:B------:R-:W-:Y:S02]  /*45650*/  IMAD.MOV.U32 R17, RZ, RZ, R89 ;  /* 0x000000ffff117224 */ /* 0x000fe400078e0059 */
[----:B------:R-:W-:Y:S02]  /*45660*/  IMAD.MOV.U32 R16, RZ, RZ, R90 ;  /* 0x000000ffff107224 */ /* 0x000fe400078e005a */
[----:B------:R-:W-:Y:S02]  /*45670*/  IMAD.MOV.U32 R13, RZ, RZ, R91 ;  /* 0x000000ffff0d7224 */ /* 0x000fe400078e005b */
[----:B------:R-:W-:Y:S01]  /*45680*/  HMMA.1688.F32.TF32 R88, R244, R54, R112 ;  /* 0x00000036f458723c */ /* 0x000fe20000081070 */
[----:B------:R-:W-:Y:S02]  /*45690*/  IMAD.MOV.U32 R36, RZ, RZ, R84 ;  /* 0x000000ffff247224 */ /* 0x000fe400078e0054 */
[----:B------:R-:W-:-:S02]  /*456a0*/  IMAD.MOV.U32 R33, RZ, RZ, R85 ;  /* 0x000000ffff217224 */ /* 0x000fc400078e0055 */
[----:B------:R-:W-:Y:S02]  /*456b0*/  IMAD.MOV.U32 R32, RZ, RZ, R86 ;  /* 0x000000ffff207224 */ /* 0x000fe400078e0056 */
[----:B------:R-:W-:Y:S02]  /*456c0*/  IMAD.MOV.U32 R29, RZ, RZ, R87 ;  /* 0x000000ffff1d7224 */ /* 0x000fe400078e0057 */
[C---:B------:R-:W-:Y:S08]  /*456d0*/  HMMA.1688.F32.TF32 R84, R244.reuse, R42, R80 ;  /* 0x0000002af454723c */ /* 0x040ff00000081050 */
[----:B------:R-:W-:Y:S07]  /*456e0*/  HMMA.1688.F32.TF32 R80, R244, R38, R220 ;  /* 0x00000026f450723c */ /* 0x000fee00000810dc */
[----:B------:R-:W-:-:S02]  /*456f0*/  IMAD.MOV.U32 R28, RZ, RZ, R88 ;  /* 0x000000ffff1c7224 */ /* 0x000fc400078e0058 */
[----:B------:R-:W-:Y:S02]  /*45700*/  IMAD.MOV.U32 R25, RZ, RZ, R89 ;  /* 0x000000ffff197224 */ /* 0x000fe400078e0059 */
[----:B------:R-:W-:Y:S02]  /*45710*/  IMAD.MOV.U32 R24, RZ, RZ, R90 ;  /* 0x000000ffff187224 */ /* 0x000fe400078e005a */
[----:B------:R-:W-:Y:S02]  /*45720*/  IMAD.MOV.U32 R21, RZ, RZ, R91 ;  /* 0x000000ffff157224 */ /* 0x000fe400078e005b */
[C---:B------:R-:W-:Y:S11]  /*45730*/  HMMA.1688.F32.TF32 R88, R244.reuse, R46, R120 ;  /* 0x0000002ef458723c */ /* 0x040ff60000081078 */
[----:B------:R-:W-:Y:S11]  /*45740*/  @!UPT UIADD3 URZ, URZ, URZ, URZ ;  /* 0x0000003f3f3ff290 */ /* 0x000ff6000fffe03f */
[----:B------:R-:W-:Y:S01]  /*45750*/  @!UPT UIADD3 URZ, URZ, URZ, URZ ;  /* 0x0000003f3f3ff290 */ /* 0x000fe2000fffe03f */
[----:B------:R-:W-:Y:S04]  /*45760*/  STL.64 [R1+0x910], R88 ;  /* 0x0009105801007387 */ /* 0x000fe80000100a00 */
[----:B------:R-:W-:Y:S04]  /*45770*/  STL.64 [R1+0x918], R90 ;  /* 0x0009185a01007387 */ /* 0x000fe80000100a00 */
[----:B------:R-:W-:Y:S04]  /*45780*/  STL.64 [R1+0x900], R84 ;  /* 0x0009005401007387 */ /* 0x000fe80000100a00 */
[----:B------:R1:W-:Y:S04]  /*45790*/  STL.64 [R1+0x908], R86 ;  /* 0x0009085601007387 */ /* 0x0003e80000100a00 */
[----:B------:R-:W-:Y:S04]  /*457a0*/  STL.64 [R1+0x8f0], R80 ;  /* 0x0008f05001007387 */ /* 0x000fe80000100a00 */
[----:B------:R2:W-:Y:S01]  /*457b0*/  STL.64 [R1+0x8f8], R82 ;  /* 0x0008f85201007387 */ /* 0x0005e20000100a00 */
[C---:B-1----:R-:W-:Y:S03]  /*457c0*/  HMMA.1688.F32.TF32 R84, R244.reuse, R30, R212 ;  /* 0x0000001ef454723c */ /* 0x042fe600000810d4 */
[----:B------:R-:W-:Y:S04]  /*457d0*/  STL.64 [R1+0x8e0], R76 ;  /* 0x0008e04c01007387 */ /* 0x000fe80000100a00 */
[----:B------:R1:W-:Y:S01]  /*457e0*/  STL.64 [R1+0x8e8], R78 ;  /* 0x0008e84e01007387 */ /* 0x0003e20000100a00 */
[C---:B--2---:R-:W-:Y:S08]  /*457f0*/  HMMA.1688.F32.TF32 R80, R244.reuse, R26, R72 ;  /* 0x0000001af450723c */ /* 0x044ff00000081048 */
[C---:B-1----:R-:W-:Y:S08]  /*45800*/  HMMA.1688.F32.TF32 R76, R244.reuse, R22, R204 ;  /* 0x00000016f44c723c */ /* 0x042ff000000810cc */
[C---:B------:R-:W-:Y:S08]  /*45810*/  HMMA.1688.F32.TF32 R72, R244.reuse, R18, R68 ;  /* 0x00000012f448723c */ /* 0x040ff00000081044 */
[----:B------:R-:W-:Y:S01]  /*45820*/  HMMA.1688.F32.TF32 R68, R244, R14, R248 ;  /* 0x0000000ef444723c */ /* 0x000fe200000810f8 */
        /* <DEDUP_REMOVED lines=8> */
[----:B------:R-:W2:Y:S04]  /*458b0*/  LDL.LU R248, [R1+0x330] ;  /* 0x0003300001f87983 */ /* 0x000ea80000300800 */
[----:B------:R1:W-:Y:S04]  /*458c0*/  STL.64 [R1+0x890], R68 ;  /* 0x0008904401007387 */ /* 0x0003e80000100a00 */
[----:B------:R3:W-:Y:S01]  /*458d0*/  STL.64 [R1+0x898], R70 ;  /* 0x0008984601007387 */ /* 0x0007e20000100a00 */
[----:B------:R-:W-:-:S03]  /*458e0*/  IMAD.MOV.U32 R251, RZ, RZ, R242 ;  /* 0x000000fffffb7224 */ /* 0x000fc600078e00f2 */
[----:B------:R4:W-:Y:S04]  /*458f0*/  STL.64 [R1+0x880], R64 ;  /* 0x0008804001007387 */ /* 0x0009e80000100a00 */
[----:B------:R2:W-:Y:S01]  /*45900*/  STL.64 [R1+0x888], R66 ;  /* 0x0008884201007387 */ /* 0x0005e20000100a00 */
[----:B-1----:R-:W-:-:S03]  /*45910*/  IMAD.MOV.U32 R69, RZ, RZ, R7 ;  /* 0x000000ffff457224 */ /* 0x002fc600078e0007 */
[----:B------:R-:W2:Y:S01]  /*45920*/  LDL.LU R249, [R1+0x334] ;  /* 0x0003340001f97983 */ /* 0x000ea20000300800 */
[----:B---3--:R-:W-:-:S03]  /*45930*/  IMAD.MOV.U32 R70, RZ, RZ, R6 ;  /* 0x000000ffff467224 */ /* 0x008fc600078e0006 */
[----:B------:R-:W3:Y:S01]  /*45940*/  LDL.LU R250, [R1+0x338] ;  /* 0x0003380001fa7983 */ /* 0x000ee20000300800 */
[----:B------:R-:W-:-:S03]  /*45950*/  IMAD.MOV.U32 R71, RZ, RZ, R243 ;  /* 0x000000ffff477224 */ /* 0x000fc600078e00f3 */
[----:B------:R-:W2:Y:S04]  /*45960*/  LDL.LU R242, [R1+0x41a4] ;  /* 0x0041a40001f27983 */ /* 0x000ea80000300800 */
[----:B------:R-:W3:Y:S04]  /*45970*/  LDL.LU R68, [R1+0x350] ;  /* 0x0003500001447983 */ /* 0x000ee80000300800 */
[----:B------:R-:W3:Y:S04]  /*45980*/  LDL.LU R7, [R1+0x41a0] ;  /* 0x0041a00001077983 */ /* 0x000ee80000300800 */
[----:B------:R-:W3:Y:S04]  /*45990*/  LDL.LU R6, [R1+0x419c] ;  /* 0x00419c0001067983 */ /* 0x000ee80000300800 */
[----:B------:R-:W4:Y:S01]  /*459a0*/  LDL.LU R243, [R1+0x4198] ;  /* 0x0041980001f37983 */ /* 0x000f220000300800 */
[----:B------:R-:W-:Y:S03]  /*459b0*/  HMMA.1688.F32.TF32 R92, R244, R62, R144 ;  /* 0x0000003ef45c723c */ /* 0x000fe60000081090 */
        /* <DEDUP_REMOVED lines=40> */
[C---:B------:R-:W-:Y:S03]  /*45c40*/  HMMA.1688.F32.TF32 R148, R232.reuse, R44, R100 ;  /* 0x0000002ce894723c */ /* 0x040fe60000081064 */
        /* <DEDUP_REMOVED lines=38> */
[----:B--2---:R-:W-:-:S03]  /*45eb0*/  IMAD.MOV.U32 R207, RZ, RZ, R242 ;  /* 0x000000ffffcf7224 */ /* 0x004fc600078e00f2 */
[----:B------:R-:W2:Y:S04]  /*45ec0*/  LDL.LU R83, [R1+0x3ac] ;  /* 0x0003ac0001537983 */ /* 0x000ea80000300800 */
[----:B------:R-:W2:Y:S04]  /*45ed0*/  LDL.LU R204, [R1+0x360] ;  /* 0x0003600001cc7983 */ /* 0x000ea80000300800 */
[----:B------:R-:W2:Y:S01]  /*45ee0*/  LDL.LU R205, [R1+0x364] ;  /* 0x0003640001cd7983 */ /* 0x000ea20000300800 */
[----:B---3--:R-:W-:-:S03]  /*45ef0*/  IMAD.MOV.U32 R73, RZ, RZ, R6 ;  /* 0x000000ffff497224 */ /* 0x008fc600078e0006 */
[----:B------:R-:W3:Y:S01]  /*45f00*/  LDL.LU R206, [R1+0x368] ;  /* 0x0003680001ce7983 */ /* 0x000ee20000300800 */
[----:B----4-:R-:W-:-:S03]  /*45f10*/  IMAD.MOV.U32 R72, RZ, RZ, R243 ;  /* 0x000000ffff487224 */ /* 0x010fc600078e00f3 */
[----:B------:R-:W4:Y:S01]  /*45f20*/  LDL.LU R242, [R1+0x4194] ;  /* 0x0041940001f27983 */ /* 0x000f220000300800 */
[----:B------:R-:W-:-:S03]  /*45f30*/  IMAD.MOV.U32 R74, RZ, RZ, R7 ;  /* 0x000000ffff4a7224 */ /* 0x000fc600078e0007 */
[----:B------:R-:W4:Y:S04]  /*45f40*/  LDL.LU R243, [R1+0x4190] ;  /* 0x0041900001f37983 */ /* 0x000f280000300800 */
[----:B------:R-:W2:Y:S04]  /*45f50*/  LDL.LU R6, [R1+0x418c] ;  /* 0x00418c0001067983 */ /* 0x000ea80000300800 */
[----:B------:R-:W2:Y:S04]  /*45f60*/  LDL.LU R7, [R1+0x4188] ;  /* 0x0041880001077983 */ /* 0x000ea80000300800 */
[----:B------:R-:W3:Y:S04]  /*45f70*/  LDL.LU R75, [R1+0x37c] ;  /* 0x00037c00014b7983 */ /* 0x000ee80000300800 */
[----:B------:R-:W3:Y:S04]  /*45f80*/  LDL.LU R64, [R1+0x320] ;  /* 0x0003200001407983 */ /* 0x000ee80000300800 */
[----:B------:R-:W3:Y:S04]  /*45f90*/  LDL.LU R65, [R1+0x324] ;  /* 0x0003240001417983 */ /* 0x000ee80000300800 */
[----:B------:R-:W3:Y:S04]  /*45fa0*/  LDL.LU R66, [R1+0x328] ;  /* 0x0003280001427983 */ /* 0x000ee80000300800 */
[----:B------:R-:W3:Y:S01]  /*45fb0*/  LDL.LU R67, [R1+0x32c] ;  /* 0x00032c0001437983 */ /* 0x000ee20000300800 */
[----:B------:R-:W-:Y:S03]  /*45fc0*/  HMMA.1688.F32.TF32 R232, R232, R240, R236 ;  /* 0x000000f0e8e8723c */ /* 0x000fe600000810ec */
[----:B------:R-:W-:Y:S04]  /*45fd0*/  LDS R236, [R3+0x41000] ;  /* 0x0410000003ec7984 */ /* 0x000fe80000000800 */
[----:B------:R-:W-:Y:S04]  /*45fe0*/  LDS R238, [R3+0x41800] ;  /* 0x0418000003ee7984 */ /* 0x000fe80000000800 */
[----:B------:R-:W-:Y:S04]  /*45ff0*/  LDS R237, [R2+0x41000] ;  /* 0x0410000002ed7984 */ /* 0x000fe80000000800 */
[----:B------:R-:W1:Y:S02]  /*46000*/  LDS R239, [R2+0x41800] ;  /* 0x0418000002ef7984 */ /* 0x000e640000000800 */
[C---:B-1----:R-:W-:Y:S08]  /*46010*/  HMMA.1688.F32.TF32 R84, R236.reuse, R22, R84 ;  /* 0x00000016ec54723c */ /* 0x042ff00000081054 */
[----:B------:R-:W-:Y:S08]  /*46020*/  HMMA.1688.F32.TF32 R96, R236, R46, R96 ;  /* 0x0000002eec60723c */ /* 0x000ff00000081060 */
[C---:B--2---:R-:W-:Y:S08]  /*46030*/  HMMA.1688.F32.TF32 R116, R244.reuse, R6, R108 ;  /* 0x00000006f474723c */ /* 0x044ff0000008106c */
[----:B----4-:R-:W-:Y:S01]  /*46040*/  HMMA.1688.F32.TF32 R108, R244, R242, R176 ;  /* 0x000000f2f46c723c */ /* 0x010fe200000810b0 */
[----:B------:R-:W-:Y:S04]  /*46050*/  LDS R244, [R0+0x41080] ;  /* 0x0410800000f47984 */ /* 0x000fe80000000800 */
[----:B------:R-:W-:Y:S04]  /*46060*/  LDS R246, [R0+0x41880] ;  /* 0x0418800000f67984 */ /* 0x000fe80000000800 */
[----:B------:R-:W-:Y:S04]  /*46070*/  LDS R245, [R252+0x41080] ;  /* 0x04108000fcf57984 */ /* 0x000fe80000000800 */
[----:B------:R-:W3:Y:S04]  /*46080*/  LDS R247, [R252+0x41880] ;  /* 0x04188000fcf77984 */ /* 0x000ee80000000800 */
[----:B------:R-:W-:Y:S04]  /*46090*/  STL.64 [R1+0x870], R116 ;  /* 0x0008707401007387 */ /* 0x000fe80000100a00 */
[----:B------:R1:W-:Y:S04]  /*460a0*/  STL.64 [R1+0x878], R118 ;  /* 0x0008787601007387 */ /* 0x0003e80000100a00 */
[----:B------:R-:W-:Y:S04]  /*460b0*/  STL.64 [R1+0x4b0], R108 ;  /* 0x0004b06c01007387 */ /* 0x000fe80000100a00 */
[----:B------:R2:W-:Y:S01]  /*460c0*/  STL.64 [R1+0x4b8], R110 ;  /* 0x0004b86e01007387 */ /* 0x0005e20000100a00 */
[C---:B-1----:R-:W-:Y:S08]  /*460d0*/  HMMA.1688.F32.TF32 R116, R236.reuse, R62, R104 ;  /* 0x0000003eec74723c */ /* 0x042ff00000081068 */
[C---:B--2---:R-:W-:Y:S08]  /*460e0*/  HMMA.1688.F32.TF32 R108, R236.reuse, R58, R168 ;  /* 0x0000003aec6c723c */ /* 0x044ff000000810a8 */
[C---:B------:R-:W-:Y:S08]  /*460f0*/  HMMA.1688.F32.TF32 R104, R236.reuse, R54, R100 ;  /* 0x00000036ec68723c */ /* 0x040ff00000081064 */
[C---:B------:R-:W-:Y:S01]  /*46100*/  HMMA.1688.F32.TF32 R100, R236.reuse, R50, R160 ;  /* 0x00000032ec64723c */ /* 0x040fe200000810a0 */
[----:B------:R-:W-:Y:S04]  /*46110*/  STL.64 [R1+0x4a0], R116 ;  /* 0x0004a07401007387 */ /* 0x000fe80000100a00 */
[----:B------:R-:W-:Y:S04]  /*46120*/  STL.64 [R1+0x4a8], R118 ;  /* 0x0004a87601007387 */ /* 0x000fe80000100a00 */
        /* <DEDUP_REMOVED lines=29> */
[----:B------:R-:W-:Y:S08]  /*46300*/  HMMA.1688.F32.TF32 R76, R236, R242, R212 ;  /* 0x000000f2ec4c723c */ /* 0x000ff000000810d4 */
        /* <DEDUP_REMOVED lines=10> */
[C---:B------:R-:W-:Y:S03]  /*463b0*/  HMMA.1688.F32.TF32 R68, R244.reuse, R54, R68 ;  /* 0x00000036f444723c */ /* 0x040fe60000081044 */
[----:B------:R1:W-:Y:S04]  /*463c0*/  STL.64 [R1+0x248], R78 ;  /* 0x0002484e01007387 */ /* 0x0003e80000100a00 */
[----:B------:R-:W-:Y:S01]  /*463d0*/  STL.64 [R1+0x4d0], R72 ;  /* 0x0004d04801007387 */ /* 0x000fe20000100a00 */
[C---:B------:R-:W-:Y:S03]  /*463e0*/  HMMA.1688.F32.TF32 R64, R244.reuse, R46, R64 ;  /* 0x0000002ef440723c */ /* 0x040fe60000081040 */
[----:B------:R2:W-:Y:S04]  /*463f0*/  STL.64 [R1+0x4d8], R74 ;  /* 0x0004d84a01007387 */ /* 0x0005e80000100a00 */
[----:B------:R-:W-:Y:S01]  /*46400*/  LDS R236, [R3+0x41080] ;  /* 0x0410800003ec7984 */ /* 0x000fe20000000800 */
[C---:B-1----:R-:W-:Y:S03]  /*46410*/  HMMA.1688.F32.TF32 R76, R244.reuse, R58, R204 ;  /* 0x0000003af44c723c */ /* 0x042fe600000810cc */
[----:B------:R-:W-:Y:S04]  /*46420*/  LDS R238, [R3+0x41880] ;  /* 0x0418800003ee7984 */ /* 0x000fe80000000800 */
[----:B------:R-:W-:Y:S01]  /*46430*/  LDS R237, [R2+0x41080] ;  /* 0x0410800002ed7984 */ /* 0x000fe20000000800 */
[C---:B--2---:R-:W-:Y:S03]  /*46440*/  HMMA.1688.F32.TF32 R72, R244.reuse, R50, R248 ;  /* 0x00000032f448723c */ /* 0x044fe600000810f8 */
[----:B------:R-:W1:Y:S11]  /*46450*/  LDS R239, [R2+0x41880] ;  /* 0x0418800002ef7984 */ /* 0x000e760000000800 */
[----:B------:R-:W-:Y:S01]  /*46460*/  @!UPT UIADD3 URZ, URZ, URZ, URZ ;  /* 0x0000003f3f3ff290 */ /* 0x000fe2000fffe03f */
[----:B------:R-:W-:Y:S04]  /*46470*/  STL.64 [R1+0x4c0], R76 ;  /* 0x0004c04c01007387 */ /* 0x000fe80000100a00 */
[----:B------:R-:W-:Y:S04]  /*46480*/  STL.64 [R1+0x4c8], R78 ;  /* 0x0004c84e01007387 */ /* 0x000fe80000100a00 */
[----:B------:R2:W-:Y:S04]  /*46490*/  STL.64 [R1+0x830], R68 ;  /* 0x0008304401007387 */ /* 0x0005e80000100a00 */
[----:B------:R3:W-:Y:S04]  /*464a0*/  STL.64 [R1+0x838], R70 ;  /* 0x0008384601007387 */ /* 0x0007e80000100a00 */
[----:B--2---:R-:W2:Y:S04]  /*464b0*/  LDL.LU R68, [R1+0x150] ;  /* 0x0001500001447983 */ /* 0x004ea80000300800 */
[----:B------:R4:W-:Y:S04]  /*464c0*/  STL.64 [R1+0x820], R72 ;  /* 0x0008204801007387 */ /* 0x0009e80000100a00 */
[----:B------:R1:W-:Y:S04]  /*464d0*/  STL.64 [R1+0x828], R74 ;  /* 0x0008284a01007387 */ /* 0x0003e80000100a00 */
[----:B------:R1:W-:Y:S04]  /*464e0*/  STL.64 [R1+0x490], R64 ;  /* 0x0004904001007387 */ /* 0x0003e80000100a00 */
[----:B------:R1:W-:Y:S04]  /*464f0*/  STL.64 [R1+0x498], R66 ;  /* 0x0004984201007387 */ /* 0x0003e80000100a00 */
[----:B------:R-:W2:Y:S04]  /*46500*/  LDL.LU R69, [R1+0x154] ;  /* 0x0001540001457983 */ /* 0x000ea80000300800 */
[----:B---3--:R-:W2:Y:S04]  /*46510*/  LDL.LU R70, [R1+0x158] ;  /* 0x0001580001467983 */ /* 0x008ea80000300800 */
[----:B------:R-:W2:Y:S04]  /*46520*/  LDL.LU R71, [R1+0x15c] ;  /* 0x00015c0001477983 */ /* 0x000ea80000300800 */
[----:B------:R-:W3:Y:S04]  /*46530*/  LDL.LU R204, [R1+0x160] ;  /* 0x0001600001cc7983 */ /* 0x000ee80000300800 */
[----:B------:R-:W3:Y:S04]  /*46540*/  LDL.LU R205, [R1+0x164] ;  /* 0x0001640001cd7983 */ /* 0x000ee80000300800 */
[----:B------:R-:W3:Y:S04]  /*46550*/  LDL.LU R206, [R1+0x168] ;  /* 0x0001680001ce7983 */ /* 0x000ee80000300800 */
[----:B------:R-:W3:Y:S04]  /*46560*/  LDL.LU R207, [R1+0x16c] ;  /* 0x00016c0001cf7983 */ /* 0x000ee80000300800 */
[----:B----4-:R-:W4:Y:S04]  /*46570*/  LDL.LU R72, [R1+0x170] ;  /* 0x0001700001487983 */ /* 0x010f280000300800 */
[----:B------:R-:W4:Y:S04]  /*46580*/  LDL.LU R73, [R1+0x174] ;  /* 0x0001740001497983 */ /* 0x000f280000300800 */
[----:B-1----:R-:W4:Y:S04]  /*46590*/  LDL.LU R74, [R1+0x178] ;  /* 0x00017800014a7983 */ /* 0x002f280000300800 */
        /* <DEDUP_REMOVED lines=97> */
[C---:B--2---:R-:W-:Y:S08]  /*46bb0*/  HMMA.1688.F32.TF32 R64, R244.reuse, R14, R64 ;  /* 0x0000000ef440723c */ /* 0x044ff00000081040 */
[C---:B---3--:R-:W-:Y:S08]  /*46bc0*/  HMMA.1688.F32.TF32 R176, R244.reuse, R22, R176 ;  /* 0x00000016f4b0723c */ /* 0x048ff000000810b0 */
[C---:B----4-:R-:W-:Y:S08]  /*46bd0*/  HMMA.1688.F32.TF32 R108, R244.reuse, R26, R108 ;  /* 0x0000001af46c723c */ /* 0x050ff0000008106c */
[C---:B------:R-:W-:Y:S08]  /*46be0*/  HMMA.1688.F32.TF32 R184, R244.reuse, R30, R184 ;  /* 0x0000001ef4b8723c */ /* 0x040ff000000810b8 */
[C---:B------:R-:W-:Y:S08]  /*46bf0*/  HMMA.1688.F32.TF32 R192, R244.reuse, R38, R192 ;  /* 0x00000026f4c0723c */ /* 0x040ff000000810c0 */
[C---:B------:R-:W-:Y:S08]  /*46c00*/  HMMA.1688.F32.TF32 R124, R244.reuse, R42, R124 ;  /* 0x0000002af47c723c */ /* 0x040ff0000008107c */
[C---:B------:R-:W-:Y:S11]  /*46c10*/  HMMA.1688.F32.TF32 R116, R244.reuse, R34, R116 ;  /* 0x00000022f474723c */ /* 0x040ff60000081074 */
[----:B------:R-:W-:Y:S04]  /*46c20*/  @!UPT UIADD3 URZ, URZ, URZ, URZ ;  /* 0x0000003f3f3ff290 */ /* 0x000fe8000fffe03f */
[----:B------:R-:W-:Y:S04]  /*46c30*/  STL.64 [R1+0x810], R124 ;  /* 0x0008107c01007387 */ /* 0x000fe80000100a00 */
[----:B------:R1:W-:Y:S01]  /*46c40*/  STL.64 [R1+0x818], R126 ;  /* 0x0008187e01007387 */ /* 0x0003e20000100a00 */
[C---:B------:R-:W-:Y:S03]  /*46c50*/  HMMA.1688.F32.TF32 R104, R244.reuse, R18, R104 ;  /* 0x00000012f468723c */ /* 0x040fe60000081068 */
[----:B-1----:R-:W2:Y:S04]  /*46c60*/  LDL.LU.64 R126, [R1+0x4180] ;  /* 0x00418000017e7983 */ /* 0x002ea80000300a00 */
[----:B------:R-:W2:Y:S04]  /*46c70*/  LDL.LU.64 R124, [R1+0x4178] ;  /* 0x00417800017c7983 */ /* 0x000ea80000300a00 */
[----:B------:R-:W-:Y:S04]  /*46c80*/  STL.64 [R1+0x800], R192 ;  /* 0x000800c001007387 */ /* 0x000fe80000100a00 */
[----:B------:R1:W-:Y:S04]  /*46c90*/  STL.64 [R1+0x808], R194 ;  /* 0x000808c201007387 */ /* 0x0003e80000100a00 */
[----:B-1----:R-:W3:Y:S04]  /*46ca0*/  LDL.LU.64 R194, [R1+0x4170] ;  /* 0x0041700001c27983 */ /* 0x002ee80000300a00 */
[----:B------:R-:W3:Y:S04]  /*46cb0*/  LDL.LU.64 R192, [R1+0x4168] ;  /* 0x0041680001c07983 */ /* 0x000ee80000300a00 */
[----:B------:R-:W-:Y:S04]  /*46cc0*/  STL.64 [R1+0x460], R116 ;  /* 0x0004607401007387 */ /* 0x000fe80000100a00 */
[----:B------:R1:W-:Y:S04]  /*46cd0*/  STL.64 [R1+0x468], R118 ;  /* 0x0004687601007387 */ /* 0x0003e80000100a00 */
[----:B-1----:R-:W4:Y:S04]  /*46ce0*/  LDL.LU.64 R118, [R1+0x4160] ;  /* 0x0041600001767983 */ /* 0x002f280000300a00 */
[----:B------:R-:W4:Y:S04]  /*46cf0*/  LDL.LU.64 R116, [R1+0x4158] ;  /* 0x0041580001747983 */ /* 0x000f280000300a00 */
[----:B------:R-:W-:Y:S04]  /*46d00*/  STL.64 [R1+0x7f0], R184 ;  /* 0x0007f0b801007387 */ /* 0x000fe80000100a00 */
[----:B------:R1:W-:Y:S04]  /*46d10*/  STL.64 [R1+0x7f8], R186 ;  /* 0x0007f8ba01007387 */ /* 0x0003e80000100a00 */
[----:B-1----:R-:W2:Y:S04]  /*46d20*/  LDL.LU.64 R186, [R1+0x4150] ;  /* 0x0041500001ba7983 */ /* 0x002ea80000300a00 */
[----:B------:R-:W2:Y:S04]  /*46d30*/  LDL.LU.64 R184, [R1+0x4148] ;  /* 0x0041480001b87983 */ /* 0x000ea80000300a00 */
        /* <DEDUP_REMOVED lines=15> */
[----:B------:R-:W3:Y:S01]  /*46e30*/  LDL.LU.64 R64, [R1+0x4108] ;  /* 0x0041080001407983 */ /* 0x000ee20000300a00 */
[C---:B------:R-:W-:Y:S11]  /*46e40*/  HMMA.1688.F32.TF32 R168, R244.reuse, R10, R168 ;  /* 0x0000000af4a8723c */ /* 0x040ff600000810a8 */
[----:B------:R-:W-:Y:S11]  /*46e50*/  @!UPT UIADD3 URZ, URZ, URZ, URZ ;  /* 0x0000003f3f3ff290 */ /* 0x000ff6000fffe03f */
[----:B------:R-:W-:Y:S01]  /*46e60*/  @!UPT UIADD3 URZ, URZ, URZ, URZ ;  /* 0x0000003f3f3ff290 */ /* 0x000fe2000fffe03f */
[----:B------:R-:W-:Y:S04]  /*46e70*/  STL.64 [R1+0x3e0], R168 ;  /* 0x0003e0a801007387 */ /* 0x000fe80000100a00 */
[----:B------:R1:W-:Y:S02]  /*46e80*/  STL.64 [R1+0x3e8], R170 ;  /* 0x0003e8aa01007387 */ /* 0x0003e40000100a00 */
[C---:B-1----:R-:W-:Y:S08]  /*46e90*/  HMMA.1688.F32.TF32 R168, R244.reuse, R6, R100 ;  /* 0x00000006f4a8723c */ /* 0x042ff00000081064 */
[----:B------:R-:W-:Y:S01]  /*46ea0*/  HMMA.1688.F32.TF32 R100, R244, R242, R160 ;  /* 0x000000f2f464723c */ /* 0x000fe200000810a0 */
[----:B------:R-:W-:Y:S04]  /*46eb0*/  LDS R244, [R0+0x41100] ;  /* 0x0411000000f47984 */ /* 0x000fe80000000800 */
[----:B------:R-:W-:Y:S03]  /*46ec0*/  LDS R246, [R0+0x41900] ;  /* 0x0419000000f67984 */ /* 0x000fe60000000800 */
[C---:B------:R-:W-:Y:S01]  /*46ed0*/  HMMA.1688.F32.TF32 R160, R236.reuse, R62, R96 ;  /* 0x0000003eeca0723c */ /* 0x040fe20000081060 */
[----:B------:R-:W-:Y:S04]  /*46ee0*/  LDS R245, [R252+0x41100] ;  /* 0x04110000fcf57984 */ /* 0x000fe80000000800 */
[----:B------:R-:W1:Y:S04]  /*46ef0*/  LDS R247, [R252+0x41900] ;  /* 0x04190000fcf77984 */ /* 0x000e680000000800 */
[----:B------:R-:W-:Y:S04]  /*46f00*/  STL.64 [R1+0x3a0], R168 ;  /* 0x0003a0a801007387 */ /* 0x000fe80000100a00 */
[----:B------:R-:W-:Y:S04]  /*46f10*/  STL.64 [R1+0x3a8], R170 ;  /* 0x0003a8aa01007387 */ /* 0x000fe80000100a00 */
[----:B------:R-:W-:Y:S01]  /*46f20*/  STL.64 [R1+0x350], R100 ;  /* 0x0003506401007387 */ /* 0x000fe20000100a00 */
[C---:B------:R-:W-:Y:S03]  /*46f30*/  HMMA.1688.F32.TF32 R96, R236.reuse, R54, R92 ;  /* 0x00000036ec60723c */ /* 0x040fe6000008105c */
[----:B------:R1:W-:Y:S05]  /*46f40*/  STL.64 [R1+0x358], R102 ;  /* 0x0003586601007387 */ /* 0x0003ea0000100a00 */
[C---:B------:R-:W-:Y:S08]  /*46f50*/  HMMA.1688.F32.TF32 R92, R236.reuse, R50, R144 ;  /* 0x00000032ec5c723c */ /* 0x040ff00000081090 */
[C---:B-1----:R-:W-:Y:S08]  /*46f60*/  HMMA.1688.F32.TF32 R100, R236.reuse, R58, R152 ;  /* 0x0000003aec64723c */ /* 0x042ff00000081098 */
[C---:B------:R-:W-:Y:S01]  /*46f70*/  HMMA.1688.F32.TF32 R88, R236.reuse, R46, R88 ;  /* 0x0000002eec58723c */ /* 0x040fe20000081058 */
[----:B------:R-:W-:Y:S04]  /*46f80*/  STL.64 [R1+0x340], R160 ;  /* 0x000340a001007387 */ /* 0x000fe80000100a00 */
[----:B------:R-:W-:Y:S10]  /*46f90*/  STL.64 [R1+0x348], R162 ;  /* 0x000348a201007387 */ /* 0x000ff40000100a00 */
[----:B------:R-:W-:Y:S04]  /*46fa0*/  STL.64 [R1+0x330], R100 ;  /* 0x0003306401007387 */ /* 0x000fe80000100a00 */
[----:B------:R-:W-:Y:S04]  /*46fb0*/  STL.64 [R1+0x338], R102 ;  /* 0x0003386601007387 */ /* 0x000fe80000100a00 */
[----:B------:R-:W-:Y:S04]  /*46fc0*/  STL.64 [R1+0x320], R96 ;  /* 0x0003206001007387 */ /* 0x000fe80000100a00 */
[----:B------:R1:W-:Y:S04]  /*46fd0*/  STL.64 [R1+0x328], R98 ;  /* 0x0003286201007387 */ /* 0x0003e80000100a00 */
[----:B------:R-:W-:Y:S04]  /*46fe0*/  STL.64 [R1+0x310], R92 ;  /* 0x0003105c01007387 */ /* 0x000fe80000100a00 */
[----:B------:R1:W-:Y:S02]  /*46ff0*/  STL.64 [R1+0x318], R94 ;  /* 0x0003185e01007387 */ /* 0x0003e40000100a00 */
[C---:B-1----:R-:W-:Y:S02]  /*47000*/  HMMA.1688.F32.TF32 R96, R236.reuse, R42, R112 ;  /* 0x0000002aec60723c */ /* 0x042fe40000081070 */
[----:B------:R-:W-:Y:S04]  /*47010*/  STL.64 [R1+0x300], R88 ;  /* 0x0003005801007387 */ /* 0x000fe80000100a00 */
[----:B------:R1:W-:Y:S02]  /*47020*/  STL.64 [R1+0x308], R90 ;  /* 0x0003085a01007387 */ /* 0x0003e40000100a00 */
[C---:B------:R-:W-:Y:S08]  /*47030*/  HMMA.1688.F32.TF32 R92, R236.reuse, R38, R84 ;  /* 0x00000026ec5c723c */ /* 0x040ff00000081054 */
        /* <DEDUP_REMOVED lines=17> */
[C---:B----4-:R-:W-:Y:S08]  /*47150*/  HMMA.1688.F32.TF32 R80, R236.reuse, R14, R72 ;  /* 0x0000000eec50723c */ /* 0x050ff00000081048 */
[C---:B-1----:R-:W-:Y:S08]  /*47160*/  HMMA.1688.F32.TF32 R76, R236.reuse, R10, R204 ;  /* 0x0000000aec4c723c */ /* 0x042ff000000810cc */
[C---:B------:R-:W-:Y:S08]  /*47170*/  HMMA.1688.F32.TF32 R72, R236.reuse, R6, R68 ;  /* 0x00000006ec48723c */ /* 0x040ff00000081044 */
[----:B------:R-:W-:Y:S01]  /*47180*/  HMMA.1688.F32.TF32 R68, R236, R242, R248 ;  /* 0x000000f2ec44723c */ /* 0x000fe200000810f8 */
[----:B------:R-:W-:Y:S04]  /*47190*/  STL.64 [R1+0x290], R84 ;  /* 0x0002905401007387 */ /* 0x000fe80000100a00 */
[----:B------:R-:W-:Y:S04]  /*471a0*/  STL.64 [R1+0x298], R86 ;  /* 0x0002985601007387 */ /* 0x000fe80000100a00 */
[----:B------:R-:W-:Y:S04]  /*471b0*/  STL.64 [R1+0x390], R80 ;  /* 0x0003905001007387 */ /* 0x000fe80000100a00 */
[----:B------:R-:W-:Y:S04]  /*471c0*/  STL.64 [R1+0x398], R82 ;  /* 0x0003985201007387 */ /* 0x000fe80000100a00 */
[----:B------:R1:W-:Y:S04]  /*471d0*/  STL.64 [R1+0x380], R76 ;  /* 0x0003804c01007387 */ /* 0x0003e80000100a00 */
[----:B------:R4:W-:Y:S04]  /*471e0*/  STL.64 [R1+0x388], R78 ;  /* 0x0003884e01007387 */ /* 0x0009e80000100a00 */
[----:B------:R-:W-:Y:S04]  /*471f0*/  STL.64 [R1+0x370], R72 ;  /* 0x0003704801007387 */ /* 0x000fe80000100a00 */
[----:B------:R-:W-:Y:S04]  /*47200*/  STL.64 [R1+0x378], R74 ;  /* 0x0003784a01007387 */ /* 0x000fe80000100a00 */
[----:B------:R1:W-:Y:S04]  /*47210*/  STL.64 [R1+0x280], R68 ;  /* 0x0002804401007387 */ /* 0x0003e80000100a00 */
[----:B------:R1:W-:Y:S04]  /*47220*/  STL.64 [R1+0x288], R70 ;  /* 0x0002884601007387 */ /* 0x0003e80000100a00 */
[----:B------:R-:W-:Y:S01]  /*47230*/  LDS R236, [R3+0x41100] ;  /* 0x0411000003ec7984 */ /* 0x000fe20000000800 */
[----:B--2---:R-:W-:-:S03]  /*47240*/  IMAD.MOV.U32 R249, RZ, RZ, R66 ;  /* 0x000000fffff97224 */ /* 0x004fc600078e0042 */
[----:B------:R-:W-:Y:S01]  /*47250*/  LDS R238, [R3+0x41900] ;  /* 0x0419000003ee7984 */ /* 0x000fe20000000800 */
[----:B---3--:R-:W-:-:S03]  /*47260*/  IMAD.MOV.U32 R251, RZ, RZ, R64 ;  /* 0x000000fffffb7224 */ /* 0x008fc600078e0040 */
[----:B------:R-:W-:Y:S01]  /*47270*/  LDS R237, [R2+0x41100] ;  /* 0x0411000002ed7984 */ /* 0x000fe20000000800 */
[----:B------:R-:W-:-:S03]  /*47280*/  IMAD.MOV.U32 R250, RZ, RZ, R65 ;  /* 0x000000fffffa7224 */ /* 0x000fc600078e0041 */
[----:B------:R-:W2:Y:S01]  /*47290*/  LDL.LU R64, [R1+0x40] ;  /* 0x0000400001407983 */ /* 0x000ea20000300800 */
[----:B------:R-:W-:-:S03]  /*472a0*/  IMAD.MOV.U32 R248, RZ, RZ, R67 ;  /* 0x000000fffff87224 */ /* 0x000fc600078e0043 */
[----:B------:R-:W2:Y:S04]  /*472b0*/  LDL.LU R65, [R1+0x44] ;  /* 0x0000440001417983 */ /* 0x000ea80000300800 */
[----:B------:R-:W2:Y:S04]  /*472c0*/  LDL.LU R66, [R1+0x48] ;  /* 0x0000480001427983 */ /* 0x000ea80000300800 */
[----:B------:R-:W2:Y:S04]  /*472d0*/  LDL.LU R67, [R1+0x4c] ;  /* 0x00004c0001437983 */ /* 0x000ea80000300800 */
[----:B-1----:R-:W3:Y:S04]  /*472e0*/  LDL.LU R76, [R1+0x70] ;  /* 0x00007000014c7983 */ /* 0x002ee80000300800 */
[----:B------:R-:W3:Y:S04]  /*472f0*/  LDL.LU R77, [R1+0x74] ;  /* 0x00007400014d7983 */ /* 0x000ee80000300800 */
[----:B----4-:R-:W3:Y:S04]  /*47300*/  LDL.LU R78, [R1+0x78] ;  /* 0x00007800014e7983 */ /* 0x010ee80000300800 */
[----:B------:R-:W3:Y:S04]  /*47310*/  LDL.LU R79, [R1+0x7c] ;  /* 0x00007c00014f7983 */ /* 0x000ee80000300800 */
[----:B------:R-:W4:Y:S04]  /*47320*/  LDL.LU R220, [R1+0x80] ;  /* 0x0000800001dc7983 */ /* 0x000f280000300800 */
[----:B------:R-:W4:Y:S04]  /*47330*/  LDL.LU R221, [R1+0x84] ;  /* 0x0000840001dd7983 */ /* 0x000f280000300800 */
        /* <DEDUP_REMOVED lines=66> */
[----:B------:R-:W1:Y:S01]  /*47760*/  LDS R239, [R2+0x41900] ;  /* 0x0419000002ef7984 */ /* 0x000e620000000800 */
[C---:B---3--:R-:W-:Y:S08]  /*47770*/  HMMA.1688.F32.TF32 R76, R244.reuse, R10, R76 ;  /* 0x0000000af44c723c */ /* 0x048ff0000008104c */
[C---:B----4-:R-:W-:Y:S08]  /*47780*/  HMMA.1688.F32.TF32 R220, R244.reuse, R14, R220 ;  /* 0x0000000ef4dc723c */ /* 0x050ff000000810dc */
[C---:B--2---:R-:W-:Y:S08]  /*47790*/  HMMA.1688.F32.TF32 R80, R244.reuse, R18, R80 ;  /* 0x00000012f450723c */ /* 0x044ff00000081050 */
[C---:B------:R-:W-:Y:S08]  /*477a0*/  HMMA.1688.F32.TF32 R84, R244.reuse, R26, R84 ;  /* 0x0000001af454723c */ /* 0x040ff00000081054 */
[C---:B------:R-:W-:Y:S08]  /*477b0*/  HMMA.1688.F32.TF32 R112, R244.reuse, R30, R112 ;  /* 0x0000001ef470723c */ /* 0x040ff00000081070 */
[C---:B------:R-:W-:Y:S08]  /*477c0*/  HMMA.1688.F32.TF32 R88, R244.reuse, R34, R88 ;  /* 0x00000022f458723c */ /* 0x040ff00000081058 */
[C---:B------:R-:W-:Y:S08]  /*477d0*/  HMMA.1688.F32.TF32 R92, R244.reuse, R42, R92 ;  /* 0x0000002af45c723c */ /* 0x040ff0000008105c */
[C---:B------:R-:W-:Y:S08]  /*477e0*/  HMMA.1688.F32.TF32 R152, R244.reuse, R46, R152 ;  /* 0x0000002ef498723c */ /* 0x040ff00000081098 */
        /* <DEDUP_REMOVED lines=8> */
[----:B--2---:R-:W2:Y:S04]  /*47870*/  LDL.LU.64 R170, [R1+0x4100] ;  /* 0x0041000001aa7983 */ /* 0x004ea80000300a00 */
[----:B------:R-:W2:Y:S04]  /*47880*/  LDL.LU.64 R168, [R1+0x40f8] ;  /* 0x0040f80001a87983 */ /* 0x000ea80000300a00 */
[----:B------:R-:W-:Y:S04]  /*47890*/  STL.64 [R1+0x7c0], R100 ;  /* 0x0007c06401007387 */ /* 0x000fe80000100a00 */
[----:B------:R3:W-:Y:S01]  /*478a0*/  STL.64 [R1+0x7c8], R102 ;  /* 0x0007c86601007387 */ /* 0x0007e20000100a00 */
[C---:B------:R-:W-:Y:S03]  /*478b0*/  HMMA.1688.F32.TF32 R120, R244.reuse, R22, R120 ;  /* 0x00000016f478723c */ /* 0x040fe60000081078 */
[----:B---3--:R-:W3:Y:S04]  /*478c0*/  LDL.LU.64 R102, [R1+0x40f0] ;  /* 0x0040f00001667983 */ /* 0x008ee80000300a00 */
[----:B------:R-:W3:Y:S04]  /*478d0*/  LDL.LU.64 R100, [R1+0x40e8] ;  /* 0x0040e80001647983 */ /* 0x000ee80000300a00 */
[----:B------:R-:W-:Y:S04]  /*478e0*/  STL.64 [R1+0x7b0], R160 ;  /* 0x0007b0a001007387 */ /* 0x000fe80000100a00 */
[----:B------:R4:W-:Y:S04]  /*478f0*/  STL.64 [R1+0x7b8], R162 ;  /* 0x0007b8a201007387 */ /* 0x0009e80000100a00 */
[----:B----4-:R-:W4:Y:S04]  /*47900*/  LDL.LU.64 R162, [R1+0x40e0] ;  /* 0x0040e00001a27983 */ /* 0x010f280000300a00 */
        /* <DEDUP_REMOVED lines=10> */
[----:B------:R1:W-:Y:S01]  /*479b0*/  STL.64 [R1+0x788], R94 ;  /* 0x0007885e01007387 */ /* 0x0003e20000100a00 */
[C---:B------:R-:W-:Y:S03]  /*479c0*/  HMMA.1688.F32.TF32 R212, R244.reuse, R6, R212 ;  /* 0x00000006f4d4723c */ /* 0x040fe600000810d4 */
        /* <DEDUP_REMOVED lines=28> */
[----:B------:R-:W-:Y:S03]  /*47b90*/  HMMA.1688.F32.TF32 R244, R244, R242, R64 ;  /* 0x000000f2f4f4723c */ /* 0x000fe60000081040 */
        /* <DEDUP_REMOVED lines=10> */
[----:B------:R-:W2:Y:S04]  /*47c40*/  LDL.LU.64 R66, [R1+0x4010] ;  /* 0x0040100001427983 */ /* 0x000ea80000300a00 */
[----:B------:R-:W2:Y:S01]  /*47c50*/  LDL.LU.64 R64, [R1+0x4008] ;  /* 0x0040080001407983 */ /* 0x000ea20000300a00 */
[C---:B------:R-:W-:Y:S08]  /*47c60*/  HMMA.1688.F32.TF32 R72, R236.reuse, R58, R72 ;  /* 0x0000003aec48723c */ /* 0x040ff00000081048 */
[C---:B------:R-:W-:Y:S08]  /*47c70*/  HMMA.1688.F32.TF32 R204, R236.reuse, R54, R204 ;  /* 0x00000036eccc723c */ /* 0x040ff000000810cc */
[C---:B------:R-:W-:Y:S01]  /*47c80*/  HMMA.1688.F32.TF32 R68, R236.reuse, R50, R68 ;  /* 0x00000032ec44723c */ /* 0x040fe20000081044 */
[----:B------:R-:W-:Y:S07]  /*47c90*/  STL.64 [R1+0x5d0], R244 ;  /* 0x0005d0f401007387 */ /* 0x000fee0000100a00 */
[C---:B------:R-:W-:Y:S01]  /*47ca0*/  HMMA.1688.F32.TF32 R248, R236.reuse, R46, R248 ;  /* 0x0000002eecf8723c */ /* 0x040fe200000810f8 */
[----:B------:R-:W-:Y:S04]  /*47cb0*/  STL.64 [R1+0x5d8], R246 ;  /* 0x0005d8f601007387 */ /* 0x000fe80000100a00 */
[----:B------:R-:W-:Y:S04]  /*47cc0*/  LDS R244, [R0+0x41180] ;  /* 0x0411800000f47984 */ /* 0x000fe80000000800 */
[----:B------:R-:W-:Y:S04]  /*47cd0*/  LDS R246, [R0+0x41980] ;  /* 0x0419800000f67984 */ /* 0x000fe80000000800 */
[----:B------:R-:W-:Y:S04]  /*47ce0*/  LDS R245, [R252+0x41180] ;  /* 0x04118000fcf57984 */ /* 0x000fe80000000800 */
[----:B------:R-:W1:Y:S01]  /*47cf0*/  LDS R247, [R252+0x41980] ;  /* 0x04198000fcf77984 */ /* 0x000e620000000800 */
[C---:B--2---:R-:W-:Y:S11]  /*47d00*/  HMMA.1688.F32.TF32 R64, R236.reuse, R62, R64 ;  /* 0x0000003eec40723c */ /* 0x044ff60000081040 */
[----:B------:R-:W-:Y:S11]  /*47d10*/  @!UPT UIADD3 URZ, URZ, URZ, URZ ;  /* 0x0000003f3f3ff290 */ /* 0x000ff6000fffe03f */
[----:B------:R-:W-:Y:S01]  /*47d20*/  @!UPT UIADD3 URZ, URZ, URZ, URZ ;  /* 0x0000003f3f3ff290 */ /* 0x000fe2000fffe03f */
[----:B------:R-:W-:Y:S04]  /*47d30*/  STL.64 [R1+0x5c0], R64 ;  /* 0x0005c04001007387 */ /* 0x000fe80000100a00 */
[----:B------:R-:W-:Y:S04]  /*47d40*/  STL.64 [R1+0x5c8], R66 ;  /* 0x0005c84201007387 */ /* 0x000fe80000100a00 */
[----:B------:R-:W-:Y:S04]  /*47d50*/  STL.64 [R1+0x540], R72 ;  /* 0x0005404801007387 */ /* 0x000fe80000100a00 */
[----:B------:R2:W-:Y:S04]  /*47d60*/  STL.64 [R1+0x548], R74 ;  /* 0x0005484a01007387 */ /* 0x0005e80000100a00 */
[----:B------:R-:W-:Y:S04]  /*47d70*/  LDS R64, [R3+0x41180] ;  /* 0x0411800003407984 */ /* 0x000fe80000000800 */
[----:B------:R-:W-:Y:S04]  /*47d80*/  LDS R66, [R3+0x41980] ;  /* 0x0419800003427984 */ /* 0x000fe80000000800 */
[----:B--2---:R-:W2:Y:S04]  /*47d90*/  LDL.LU.64 R74, [R1+0x4000] ;  /* 0x00400000014a7983 */ /* 0x004ea80000300a00 */
[----:B------:R-:W2:Y:S04]  /*47da0*/  LDL.LU.64 R72, [R1+0x3ff8] ;  /* 0x003ff80001487983 */ /* 0x000ea80000300a00 */
[----:B------:R-:W-:Y:S04]  /*47db0*/  STL.64 [R1+0x530], R204 ;  /* 0x000530cc01007387 */ /* 0x000fe80000100a00 */
[----:B------:R1:W-:Y:S01]  /*47dc0*/  STL.64 [R1+0x538], R206 ;  /* 0x000538ce01007387 */ /* 0x0003e20000100a00 */
[C---:B------:R-:W-:Y:S03]  /*47dd0*/  HMMA.1688.F32.TF32 R112, R236.reuse, R242, R112 ;  /* 0x000000f2ec70723c */ /* 0x040fe60000081070 */
[----:B------:R-:W-:Y:S04]  /*47de0*/  LDS R65, [R2+0x41180] ;  /* 0x0411800002417984 */ /* 0x000fe80000000800 */
[----:B------:R-:W2:Y:S04]  /*47df0*/  LDS R67, [R2+0x41980] ;  /* 0x0419800002437984 */ /* 0x000ea80000000800 */
        /* <DEDUP_REMOVED lines=9> */
[----:B------:R-:W4:Y:S01]  /*47e90*/  LDL.LU.64 R248, [R1+0x3fc8] ;  /* 0x003fc80001f87983 */ /* 0x000f220000300a00 */
[C---:B--2---:R-:W-:Y:S08]  /*47ea0*/  HMMA.1688.F32.TF32 R204, R236.reuse, R34, R204 ;  /* 0x00000022eccc723c */ /* 0x044ff000000810cc */
[C---:B---3--:R-:W-:Y:S08]  /*47eb0*/  HMMA.1688.F32.TF32 R68, R236.reuse, R38, R68 ;  /* 0x00000026ec44723c */ /* 0x048ff00000081044 */
[----:B----4-:R-:W-:Y:S11]  /*47ec0*/  HMMA.1688.F32.TF32 R248, R236, R42, R248 ;  /* 0x0000002aecf8723c */ /* 0x010ff600000810f8 */
[----:B------:R-:W-:Y:S11]  /*47ed0*/  @!UPT UIADD3 URZ, URZ, URZ, URZ ;  /* 0x0000003f3f3ff290 */ /* 0x000ff6000fffe03f */
[----:B------:R-:W-:Y:S01]  /*47ee0*/  @!UPT UIADD3 URZ, URZ, URZ, URZ ;  /* 0x0000003f3f3ff290 */ /* 0x000fe2000fffe03f */
[----:B------:R-:W-:Y:S04]  /*47ef0*/  STL.64 [R1+0x500], R248 ;  /* 0x000500f801007387 */ /* 0x000fe80000100a00 */
[----:B------:R-:W-:Y:S04]  /*47f00*/  STL.64 [R1+0x508], R250 ;  /* 0x000508fa01007387 */ /* 0x000fe80000100a00 */
[----:B------:R-:W-:Y:S04]  /*47f10*/  STL.64 [R1+0x4e0], R204 ;  /* 0x0004e0cc01007387 */ /* 0x000fe80000100a00 */
[----:B------:R-:W-:Y:S04]  /*47f20*/  STL.64 [R1+0x4f0], R68 ;  /* 0x0004f04401007387 */ /* 0x000fe80000100a00 */
[----:B------:R1:W-:Y:S01]  /*47f30*/  STL.64 [R1+0x4f8], R70 ;  /* 0x0004f84601007387 */ /* 0x0003e20000100a00 */
[----:B------:R-:W-:-:S03]  /*47f40*/  IMAD.MOV.U32 R3, RZ, RZ, R207 ;  /* 0x000000ffff037224 */ /* 0x000fc600078e00cf */
[----:B------:R-:W-:Y:S04]  /*47f50*/  LDS R248, [R0+0x42000] ;  /* 0x0420000000f87984 */ /* 0x000fe80000000800 */
[----:B------:R-:W-:Y:S01]  /*47f60*/  LDS R250, [R0+0x42800] ;  /* 0x0428000000fa7984 */ /* 0x000fe20000000800 */
[C---:B-1----:R-:W-:Y:S03]  /*47f70*/  HMMA.1688.F32.TF32 R68, R236.reuse, R30, R72 ;  /* 0x0000001eec44723c */ /* 0x042fe60000081048 */
[----:B------:R1:W-:Y:S04]  /*47f80*/  STL [R1+0x4e8], R206 ;  /* 0x0004e8ce01007387 */ /* 0x0003e80000100800 */
[----:B------:R-:W-:Y:S01]  /*47f90*/  LDS R249, [R252+0x42000] ;  /* 0x04200000fcf97984 */ /* 0x000fe20000000800 */
[C---:B------:R-:W-:Y:S03]  /*47fa0*/  HMMA.1688.F32.TF32 R72, R236.reuse, R22, R76 ;  /* 0x00000016ec48723c */ /* 0x040fe6000008104c */
[----:B------:R-:W-:Y:S05]  /*47fb0*/  LDS R251, [R252+0x42800] ;  /* 0x04280000fcfb7984 */ /* 0x000fea0000000800 */
[C---:B-1----:R-:W-:Y:S07]  /*47fc0*/  HMMA.1688.F32.TF32 R204, R236.reuse, R26, R212 ;  /* 0x0000001aeccc723c */ /* 0x042fee00000810d4 */
[----:B------:R-:W-:Y:S04]  /*47fd0*/  STL.64 [R1+0x5b0], R68 ;  /* 0x0005b04401007387 */ /* 0x000fe80000100a00 */
[----:B------:R1:W-:Y:S02]  /*47fe0*/  STL.64 [R1+0x5b8], R70 ;  /* 0x0005b84601007387 */ /* 0x0003e40000100a00 */
[C---:B-1----:R-:W-:Y:S10]  /*47ff0*/  HMMA.1688.F32.TF32 R68, R236.reuse, R18, R220 ;  /* 0x00000012ec44723c */ /* 0x042ff400000810dc */
[----:B------:R-:W-:Y:S04]  /*48000*/  STL.64 [R1+0x5a0], R204 ;  /* 0x0005a0cc01007387 */ /* 0x000fe80000100a00 */
[----:B------:R-:W-:Y:S01]  /*48010*/  STL.64 [R1+0x5a8], R206 ;  /* 0x0005a8ce01007387 */ /* 0x000fe20000100a00 */
[C---:B------:R-:W-:Y:S03]  /*48020*/  HMMA.1688.F32.TF32 R76, R236.reuse, R14, R80 ;  /* 0x0000000eec4c723c */ /* 0x040fe60000081050 */
[----:B------:R-:W-:Y:S04]  /*48030*/  STL.64 [R1+0x590], R72 ;  /* 0x0005904801007387 */ /* 0x000fe80000100a00 */
[----:B------:R1:W-:Y:S04]  /*48040*/  STL.64 [R1+0x598], R74 ;  /* 0x0005984a01007387 */ /* 0x0003e80000100a00 */
[----:B------:R-:W-:Y:S01]  /*48050*/  STL.64 [R1+0x580], R68 ;  /* 0x0005804401007387 */ /* 0x000fe20000100a00 */
[C---:B-1----:R-:W-:Y:S03]  /*48060*/  HMMA.1688.F32.TF32 R72, R236.reuse, R10, R120 ;  /* 0x0000000aec48723c */ /* 0x042fe60000081078 */
[----:B------:R1:W-:Y:S05]  /*48070*/  STL.64 [R1+0x588], R70 ;  /* 0x0005884601007387 */ /* 0x0003ea0000100a00 */
[----:B-1----:R-:W-:Y:S03]  /*48080*/  HMMA.1688.F32.TF32 R68, R236, R6, R84 ;  /* 0x00000006ec44723c */ /* 0x002fe60000081054 */
[----:B------:R-:W-:Y:S04]  /*48090*/  STL.64 [R1+0x6e0], R76 ;  /* 0x0006e04c01007387 */ /* 0x000fe80000100a00 */
[----:B------:R-:W-:Y:S08]  /*480a0*/  STL.64 [R1+0x6e8], R78 ;  /* 0x0006e84e01007387 */ /* 0x000ff00000100a00 */
[----:B------:R-:W-:Y:S04]  /*480b0*/  STL.64 [R1+0x6d0], R72 ;  /* 0x0006d04801007387 */ /* 0x000fe80000100a00 */
[----:B------:R1:W-:Y:S04]  /*480c0*/  STL.64 [R1+0x6d8], R74 ;  /* 0x0006d84a01007387 */ /* 0x0003e80000100a00 */
[----:B------:R-:W-:Y:S04]  /*480d0*/  STL [R1+0x3fc0], R115 ;  /* 0x003fc07301007387 */ /* 0x000fe80000100800 */
[----:B------:R-:W-:Y:S01]  /*480e0*/  STL.64 [R1+0x6c0], R68 ;  /* 0x0006c04401007387 */ /* 0x000fe20000100a00 */
[C---:B-1----:R-:W-:Y:S03]  /*480f0*/  HMMA.1688.F32.TF32 R72, R244.reuse, R62, R88 ;  /* 0x0000003ef448723c */ /* 0x042fe60000081058 */
[----:B------:R1:W-:Y:S05]  /*48100*/  STL.64 [R1+0x6c8], R70 ;  /* 0x0006c84601007387 */ /* 0x0003ea0000100a00 */
[C---:B-1----:R-:W-:Y:S11]  /*48110*/  HMMA.1688.F32.TF32 R68, R244.reuse, R58, R144 ;  /* 0x0000003af444723c */ /* 0x042ff60000081090 */
[----:B------:R-:W-:Y:S11]  /*48120*/  @!UPT UIADD3 URZ, URZ, URZ, URZ ;  /* 0x0000003f3f3ff290 */ /* 0x000ff6000fffe03f */
[----:B------:R-:W-:Y:S01]  /*48130*/  @!UPT UIADD3 URZ, URZ, URZ, URZ ;  /* 0x0000003f3f3ff290 */ /* 0x000fe2000fffe03f */
[----:B------:R-:W-:Y:S04]  /*48140*/  STL [R1+0x6a4], R69 ;  /* 0x0006a44501007387 */ /* 0x000fe80000100800 */
[----:B------:R-:W-:Y:S04]  /*48150*/  STL.64 [R1+0x6b0], R72 ;  /* 0x0006b04801007387 */ /* 0x000fe80000100a00 */
[----:B------:R1:W-:Y:S02]  /*48160*/  STL.64 [R1+0x6b8], R74 ;  /* 0x0006b84a01007387 */ /* 0x0003e40000100a00 */
[----:B-1----:R-:W-:Y:S02]  /*48170*/  HMMA.1688.F32.TF32 R72, R244, R54, R92 ;  /* 0x00000036f448723c */ /* 0x002fe4000008105c */
[----:B------:R1:W-:Y:S01]  /*48180*/  STL.64 [R1+0x6a8], R70 ;  /* 0x0006a84601007387 */ /* 0x0003e20000100a00 */
[----:B------:R-:W-:-:S05]  /*48190*/  IMAD.MOV.U32 R115, RZ, RZ, R68 ;  /* 0x000000ffff737224 */ /* 0x000fca00078e0044 */
[C---:B------:R-:W-:Y:S08]  /*481a0*/  HMMA.1688.F32.TF32 R76, R244.reuse, R46, R96 ;  /* 0x0000002ef44c723c */ /* 0x040ff00000081060 */
[C---:B-1----:R-:W-:Y:S07]  /*481b0*/  HMMA.1688.F32.TF32 R68, R244.reuse, R50, R152 ;  /* 0x00000032f444723c */ /* 0x042fee0000081098 */
[----:B------:R-:W-:Y:S04]  /*481c0*/  STL.64 [R1+0x690], R72 ;  /* 0x0006904801007387 */ /* 0x000fe80000100a00 */
[----:B------:R1:W-:Y:S02]  /*481d0*/  STL.64 [R1+0x698], R74 ;  /* 0x0006984a01007387 */ /* 0x0003e40000100a00 */
[C---:B-1----:R-:W-:Y:S10]  /*481e0*/  HMMA.1688.F32.TF32 R72, R244.reuse, R42, R160 ;  /* 0x0000002af448723c */ /* 0x042ff400000810a0 */
[----:B------:R-:W-:Y:S04]  /*481f0*/  STL.64 [R1+0x680], R68 ;  /* 0x0006804401007387 */ /* 0x000fe80000100a00 */
[----:B------:R1:W-:Y:S04]  /*48200*/  STL.64 [R1+0x688], R70 ;  /* 0x0006884601007387 */ /* 0x0003e80000100a00 */
[----:B------:R-:W-:Y:S04]  /*48210*/  STL.64 [R1+0x670], R76 ;  /* 0x0006704c01007387 */ /* 0x000fe80000100a00 */
[----:B------:R2:W-:Y:S01]  /*48220*/  STL.64 [R1+0x678], R78 ;  /* 0x0006784e01007387 */ /* 0x0005e20000100a00 */
[C---:B-1----:R-:W-:Y:S03]  /*48230*/  HMMA.1688.F32.TF32 R68, R244.reuse, R38, R100 ;  /* 0x00000026f444723c */ /* 0x042fe60000081064 */
[----:B------:R-:W-:Y:S05]  /*48240*/  STL.64 [R1+0x660], R72 ;  /* 0x0006604801007387 */ /* 0x000fea0000100a00 */
[C---:B--2---:R-:W-:Y:S01]  /*48250*/  HMMA.1688.F32.TF32 R76, R244.reuse, R34, R168 ;  /* 0x00000022f44c723c */ /* 0x044fe200000810a8 */
[----:B------:R1:W-:Y:S07]  /*48260*/  STL.64 [R1+0x668], R74 ;  /* 0x0006684a01007387 */ /* 0x0003ee0000100a00 */
[C---:B-1----:R-:W-:Y:S07]  /*48270*/  HMMA.1688.F32.TF32 R72, R244.reuse, R30, R104 ;  /* 0x0000001ef448723c */ /* 0x042fee0000081068 */
[----:B------:R-:W-:Y:S04]  /*48280*/  STL.64 [R1+0x650], R68 ;  /* 0x0006504401007387 */ /* 0x000fe80000100a00 */
[----:B------:R1:W-:Y:S01]  /*48290*/  STL.64 [R1+0x658], R70 ;  /* 0x0006584601007387 */ /* 0x0003e20000100a00 */
[C---:B------:R-:W-:Y:S03]  /*482a0*/  HMMA.1688.F32.TF32 R120, R244.reuse, R22, R108 ;  /* 0x00000016f478723c */ /* 0x040fe6000008106c */
[----:B------:R-:W-:Y:S04]  /*482b0*/  STL.64 [R1+0x640], R76 ;  /* 0x0006404c01007387 */ /* 0x000fe80000100a00 */
[----:B------:R-:W-:Y:S01]  /*482c0*/  STL.64 [R1+0x648], R78 ;  /* 0x0006484e01007387 */ /* 0x000fe20000100a00 */
[C---:B-1----:R-:W-:Y:S03]  /*482d0*/  HMMA.1688.F32.TF32 R68, R244.reuse, R26, R176 ;  /* 0x0000001af444723c */ /* 0x042fe600000810b0 */
[----:B------:R-:W-:Y:S04]  /*482e0*/  STL.64 [R1+0x630], R72 ;  /* 0x0006304801007387 */ /* 0x000fe80000100a00 */
[----:B------:R1:W-:Y:S02]  /*482f0*/  STL.64 [R1+0x638], R74 ;  /* 0x0006384a01007387 */ /* 0x0003e40000100a00 */
[C---:B-1----:R-:W-:Y:S06]  /*48300*/  HMMA.1688.F32.TF32 R72, R244.reuse, R18, R184 ;  /* 0x00000012f448723c */ /* 0x042fec00000810b8 */
[----:B------:R-:W-:Y:S08]  /*48310*/  STL [R1+0x3fbc], R120 ;  /* 0x003fbc7801007387 */ /* 0x000ff00000100800 */
[----:B------:R-:W-:Y:S04]  /*48320*/  STL.64 [R1+0x620], R68 ;  /* 0x0006204401007387 */ /* 0x000fe80000100a00 */
[----:B------:R1:W-:Y:S01]  /*48330*/  STL.64 [R1+0x628], R70 ;  /* 0x0006284601007387 */ /* 0x0003e20000100a00 */
[C---:B------:R-:W-:Y:S03]  /*48340*/  HMMA.1688.F32.TF32 R76, R244.reuse, R10, R192 ;  /* 0x0000000af44c723c */ /* 0x040fe600000810c0 */
[----:B------:R-:W-:Y:S04]  /*48350*/  STL [R1+0x3fb8], R121 ;  /* 0x003fb87901007387 */ /* 0x000fe80000100800 */
[----:B------:R-:W-:Y:S01]  /*48360*/  STL [R1+0x3fb4], R122 ;  /* 0x003fb47a01007387 */ /* 0x000fe20000100800 */
[----:B-1----:R-:W-:Y:S03]  /*48370*/  HMMA.1688.F32.TF32 R68, R244, R14, R116 ;  /* 0x0000000ef444723c */ /* 0x002fe60000081074 */
[----:B------:R-:W-:Y:S04]  /*48380*/  STL [R1+0x3fb0], R123 ;  /* 0x003fb07b01007387 */ /* 0x000fe80000100800 */
[----:B------:R-:W-:Y:S04]  /*48390*/  STL.64 [R1+0x610], R72 ;  /* 0x0006104801007387 */ /* 0x000fe80000100a00 */
[----:B------:R1:W-:Y:S01]  /*483a0*/  STL.64 [R1+0x618], R74 ;  /* 0x0006184a01007387 */ /* 0x0003e20000100a00 */
[----:B------:R-:W-:Y:S08]  /*483b0*/  HMMA.1688.F32.TF32 R144, R64, R62, R132 ;  /* 0x0000003e4090723c */ /* 0x000ff00000081084 */
[----:B-1----:R-:W-:Y:S08]  /*483c0*/  HMMA.1688.F32.TF32 R72, R244, R6, R124 ;  /* 0x00000006f448723c */ /* 0x002ff0000008107c */
[C---:B------:R-:W-:Y:S08]  /*483d0*/  HMMA.1688.F32.TF32 R236, R64.reuse, R58, R136 ;  /* 0x0000003a40ec723c */ /* 0x040ff00000081088 */
        /* <DEDUP_REMOVED lines=20> */
[----:B------:R-:W-:Y:S04]  /*48520*/  STL.64 [R1+0x560], R40 ;  /* 0x0005602801007387 */ /* 0x000fe80000100a00 */
[----:B------:R1:W-:Y:S04]  /*48530*/  STL.64 [R1+0x568], R42 ;  /* 0x0005682a01007387 */ /* 0x0003e80000100a00 */
[----:B------:R-:W2:Y:S01]  /*48540*/  LDL R4, [R1+0x1e44] ;  /* 0x001e440001047983 */ /* 0x000ea20000100800 */
[C---:B------:R-:W-:Y:S08]  /*48550*/  HMMA.1688.F32.TF32 R160, R64.reuse, R46, R148 ;  /* 0x0000002e40a0723c */ /* 0x040ff00000081094 */
[C---:B------:R-:W-:Y:S08]  /*48560*/  HMMA.1688.F32.TF32 R44, R64.reuse, R18, R224 ;  /* 0x00000012402c723c */ /* 0x040ff000000810e0 */
[----:B-1----:R-:W-:Y:S01]  /*48570*/  HMMA.1688.F32.TF32 R40, R64, R10, R228 ;  /* 0x0000000a4028723c */ /* 0x002fe200000810e4 */
[----:B------:R-:W-:-:S07]  /*48580*/  IMAD.MOV.U32 R72, RZ, RZ, R36 ;  /* 0x000000ffff487224 */ /* 0x000fce00078e0024 */
[----:B------:R-:W-:Y:S01]  /*48590*/  HMMA.1688.F32.TF32 R204, R64, R50, R196 ;  /* 0x0000003240cc723c */ /* 0x000fe200000810c4 */
[----:B------:R-:W-:-:S07]  /*485a0*/  IMAD.MOV.U32 R73, RZ, RZ, R33 ;  /* 0x000000ffff497224 */ /* 0x000fce00078e0021 */
[----:B------:R-:W-:Y:S02]  /*485b0*/  IMAD.MOV.U32 R152, RZ, RZ, R44 ;  /* 0x000000ffff987224 */ /* 0x000fe400078e002c */
[----:B------:R-:W-:Y:S02]  /*485c0*/  IMAD.MOV.U32 R153, RZ, RZ, R45 ;  /* 0x000000ffff997224 */ /* 0x000fe400078e002d */
[----:B------:R-:W-:Y:S02]  /*485d0*/  IMAD.MOV.U32 R236, RZ, RZ, R46 ;  /* 0x000000ffffec7224 */ /* 0x000fe400078e002e */
[----:B------:R-:W-:Y:S02]  /*485e0*/  IMAD.MOV.U32 R237, RZ, RZ, R47 ;  /* 0x000000ffffed7224 */ /* 0x000fe400078e002f */
[----:B------:R-:W-:Y:S02]  /*485f0*/  IMAD.MOV.U32 R238, RZ, RZ, R40 ;  /* 0x000000ffffee7224 */ /* 0x000fe400078e0028 */
[----:B------:R-:W-:-:S02]  /*48600*/  IMAD.MOV.U32 R239, RZ, RZ, R41 ;  /* 0x000000ffffef7224 */ /* 0x000fc400078e0029 */
[----:B------:R-:W-:Y:S02]  /*48610*/  IMAD.MOV.U32 R144, RZ, RZ, R42 ;  /* 0x000000ffff907224 */ /* 0x000fe400078e002a */
[----:B------:R-:W-:Y:S01]  /*48620*/  IMAD.MOV.U32 R145, RZ, RZ, R43 ;  /* 0x000000ffff917224 */ /* 0x000fe200078e002b */
[----:B------:R-:W-:Y:S01]  /*48630*/  HMMA.1688.F32.TF32 R168, R64, R38, R156 ;  /* 0x0000002640a8723c */ /* 0x000fe2000008109c */
[----:B------:R-:W-:Y:S02]  /*48640*/  IMAD.MOV.U32 R74, RZ, RZ, R32 ;  /* 0x000000ffff4a7224 */ /* 0x000fe400078e0020 */
[----:B------:R-:W-:Y:S02]  /*48650*/  IMAD.MOV.U32 R75, RZ, RZ, R29 ;  /* 0x000000ffff4b7224 */ /* 0x000fe400078e001d */
[----:B------:R-:W-:-:S03]  /*48660*/  IMAD.MOV.U32 R84, RZ, RZ, R28 ;  /* 0x000000ffff547224 */ /* 0x000fc600078e001c */
[----:B------:R-:W-:Y:S01]  /*48670*/  HMMA.1688.F32.TF32 R212, R64, R34, R208 ;  /* 0x0000002240d4723c */ /* 0x000fe200000810d0 */
[----:B------:R-:W-:Y:S02]  /*48680*/  IMAD.MOV.U32 R85, RZ, RZ, R25 ;  /* 0x000000ffff557224 */ /* 0x000fe400078e0019 */
[----:B------:R-:W-:-:S05]  /*48690*/  IMAD.MOV.U32 R86, RZ, RZ, R24 ;  /* 0x000000ffff567224 */ /* 0x000fca00078e0018 */
        /* <DEDUP_REMOVED lines=8> */
[----:B------:R-:W-:Y:S02]  /*48720*/  IMAD.MOV.U32 R88, RZ, RZ, R12 ;  /* 0x000000ffff587224 */ /* 0x000fe400078e000c */
[----:B------:R-:W-:-:S03]  /*48730*/  IMAD.MOV.U32 R89, RZ, RZ, R9 ;  /* 0x000000ffff597224 */ /* 0x000fc600078e0009 */
[----:B------:R-:W-:Y:S01]  /*48740*/  HMMA.1688.F32.TF32 R192, R64, R14, R180 ;  /* 0x0000000e40c0723c */ /* 0x000fe200000810b4 */
[----:B------:R-:W-:-:S07]  /*48750*/  IMAD.MOV.U32 R90, RZ, RZ, R8 ;  /* 0x000000ffff5a7224 */ /* 0x000fce00078e0008 */
[----:B------:R-:W-:Y:S08]  /*48760*/  HMMA.1688.F32.TF32 R68, R244, R242, R128 ;  /* 0x000000f2f444723c */ /* 0x000ff00000081080 */
[C---:B------:R-:W-:Y:S08]  /*48770*/  HMMA.1688.F32.TF32 R200, R64.reuse, R6, R188 ;  /* 0x0000000640c8723c */ /* 0x040ff000000810bc */
[----:B------:R-:W-:Y:S01]  /*48780*/  HMMA.1688.F32.TF32 R240, R64, R242, R232 ;  /* 0x000000f240f0723c */ /* 0x000fe200000810e8 */
[----:B------:R-:W-:Y:S01]  /*48790*/  IMAD.MOV.U32 R91, RZ, RZ, R5 ;  /* 0x000000ffff5b7224 */ /* 0x000fe200078e0005 */
[----:B--2---:R-:W1:Y:S04]  /*487a0*/  LDSM.16.M88.4 R60, [R4+0x4000] ;  /* 0x00400000043c783b */ /* 0x004e680000000200 */
[----:B------:R-:W2:Y:S04]  /*487b0*/  LDSM.16.M88.4 R56, [R4+0x8000] ;  /* 0x008000000438783b */ /* 0x000ea80000000200 */
[----:B------:R-:W3:Y:S04]  /*487c0*/  LDSM.16.M88.4 R52, [R4+0xc000] ;  /* 0x00c000000434783b */ /* 0x000ee80000000200 */
[----:B------:R-:W4:Y:S04]  /*487d0*/  LDSM.16.M88.4 R48, [R4+0x10000] ;  /* 0x010000000430783b */ /* 0x000f280000000200 */
[----:B------:R-:W1:Y:S04]  /*487e0*/  LDSM.16.M88.4 R44, [R4+0x14000] ;  /* 0x01400000042c783b */ /* 0x000e680000000200 */
[----:B------:R-:W2:Y:S04]  /*487f0*/  LDSM.16.M88.4 R40, [R4+0x18000] ;  /* 0x018000000428783b */ /* 0x000ea80000000200 */
[----:B------:R-:W2:Y:S04]  /*48800*/  LDSM.16.M88.4 R36, [R4+0x1c000] ;  /* 0x01c000000424783b */ /* 0x000ea80000000200 */
[----:B------:R-:W3:Y:S04]  /*48810*/  LDSM.16.M88.4 R32, [R4+0x20000] ;  /* 0x020000000420783b */ /* 0x000ee80000000200 */
[----:B------:R-:W3:Y:S04]  /*48820*/  LDSM.16.M88.4 R28, [R4+0x24000] ;  /* 0x02400000041c783b */ /* 0x000ee80000000200 */
[----:B------:R-:W4:Y:S04]  /*48830*/  LDSM.16.M88.4 R24, [R4+0x28000] ;  /* 0x028000000418783b */ /* 0x000f280000000200 */
[----:B------:R-:W4:Y:S04]  /*48840*/  LDSM.16.M88.4 R20, [R4+0x2c000] ;  /* 0x02c000000414783b */ /* 0x000f280000000200 */
[----:B------:R-:W4:Y:S04]  /*48850*/  LDSM.16.M88.4 R16, [R4+0x30000] ;  /* 0x030000000410783b */ /* 0x000f280000000200 */
[----:B------:R-:W4:Y:S04]  /*48860*/  LDSM.16.M88.4 R12, [R4+0x34000] ;  /* 0x03400000040c783b */ /* 0x000f280000000200 */
[----:B------:R-:W4:Y:S04]  /*48870*/  LDSM.16.M88.4 R8, [R4+0x38000] ;  /* 0x038000000408783b */ /* 0x000f280000000200 */
[----:B-1----:R-:W-:Y:S04]  /*48880*/  STL [R1+0x3e80], R62 ;  /* 0x003e803e01007387 */ /* 0x002fe80000100800 */
[----:B------:R-:W-:Y:S04]  /*48890*/  STL [R1+0x3e7c], R63 ;  /* 0x003e7c3f01007387 */ /* 0x000fe80000100800 */
[----:B--2---:R-:W-:Y:S04]  /*488a0*/  STL [R1+0x3e78], R58 ;  /* 0x003e783a01007387 */ /* 0x004fe80000100800 */
[----:B------:R-:W-:Y:S04]  /*488b0*/  STL [R1+0x3e74], R59 ;  /* 0x003e743b01007387 */ /* 0x000fe80000100800 */
[----:B---3--:R-:W-:Y:S04]  /*488c0*/  STL [R1+0x3e6c], R54 ;  /* 0x003e6c3601007387 */ /* 0x008fe80000100800 */
[----:B------:R-:W-:Y:S04]  /*488d0*/  STL [R1+0x3e68], R55 ;  /* 0x003e683701007387 */ /* 0x000fe80000100800 */
[----:B----4-:R-:W-:Y:S04]  /*488e0*/  STL [R1+0x3e84], R50 ;  /* 0x003e843201007387 */ /* 0x010fe80000100800 */
        /* <DEDUP_REMOVED lines=21> */
[----:B------:R-:W2:Y:S04]  /*48a40*/  LDL.LU R76, [R1+0x910] ;  /* 0x00091000014c7983 */ /* 0x000ea80000300800 */
[----:B------:R-:W2:Y:S04]  /*48a50*/  LDL.LU R77, [R1+0x914] ;  /* 0x00091400014d7983 */ /* 0x000ea80000300800 */
[----:B------:R-:W1:Y:S04]  /*48a60*/  LDSM.16.M88.4 R64, [R4] ;  /* 0x000000000440783b */ /* 0x000e680000000200 */
[----:B------:R-:W2:Y:S04]  /*48a70*/  LDL.LU R78, [R1+0x918] ;  /* 0x00091800014e7983 */ /* 0x000ea80000300800 */
[----:B------:R-:W2:Y:S04]  /*48a80*/  LDL.LU R79, [R1+0x91c] ;  /* 0x00091c00014f7983 */ /* 0x000ea80000300800 */
[----:B------:R-:W3:Y:S01]  /*48a90*/  LDSM.16.M88.4 R4, [R4+0x3c000] ;  /* 0x03c000000404783b */ /* 0x000ee20000000200 */
[C---:B------:R-:W-:Y:S08]  /*48aa0*/  HMMA.1688.F32.TF32 R84, R248.reuse, R56, R84 ;  /* 0x00000038f854723c */ /* 0x040ff00000081054 */
[C---:B-1----:R-:W-:Y:S08]  /*48ab0*/  HMMA.1688.F32.TF32 R88, R248.reuse, R64, R88 ;  /* 0x00000040f858723c */ /* 0x042ff00000081058 */
[C---:B------:R-:W-:Y:S11]  /*48ac0*/  HMMA.1688.F32.TF32 R72, R248.reuse, R52, R72 ;  /* 0x00000034f848723c */ /* 0x040ff60000081048 */
[----:B------:R-:W-:Y:S05]  /*48ad0*/  @!UPT UIADD3 URZ, URZ, URZ, URZ ;  /* 0x0000003f3f3ff290 */ /* 0x000fea000fffe03f */
[----:B------:R-:W-:Y:S02]  /*48ae0*/  IMAD.MOV.U32 R146, RZ, RZ, R88 ;  /* 0x000000ffff927224 */ /* 0x000fe400078e0058 */
[----:B------:R-:W-:Y:S02]  /*48af0*/  IMAD.MOV.U32 R147, RZ, RZ, R89 ;  /* 0x000000ffff937224 */ /* 0x000fe400078e0059 */
[----:B------:R-:W-:Y:S02]  /*48b00*/  IMAD.MOV.U32 R154, RZ, RZ, R90 ;  /* 0x000000ffff9a7224 */ /* 0x000fe400078e005a */
[----:B------:R-:W-:Y:S02]  /*48b10*/  IMAD.MOV.U32 R155, RZ, RZ, R91 ;  /* 0x000000ffff9b7224 */ /* 0x000fe400078e005b */
[----:B------:R-:W-:Y:S01]  /*48b20*/  HMMA.1688.F32.TF32 R88, R248, R60, R80 ;  /* 0x0000003cf858723c */ /* 0x000fe20000081050 */
[----:B---3--:R1:W-:Y:S04]  /*48b30*/  STL [R1+0x3edc], R6 ;  /* 0x003edc0601007387 */ /* 0x0083e80000100800 */
[----:B------:R3:W-:Y:S04]  /*48b40*/  STL [R1+0x3ed8], R7 ;  /* 0x003ed80701007387 */ /* 0x0007e80000100800 */
[----:B------:R-:W4:Y:S01]  /*48b50*/  LDL.LU R80, [R1+0x900] ;  /* 0x0009000001507983 */ /* 0x000f220000300800 */
[----:B-1----:R-:W-:-:S02]  /*48b60*/  IMAD.MOV.U32 R6, RZ, RZ, R86 ;  /* 0x000000ffff067224 */ /* 0x002fc400078e0056 */
[----:B---3--:R-:W-:-:S11]  /*48b70*/  IMAD.MOV.U32 R7, RZ, RZ, R87 ;  /* 0x000000ffff077224 */ /* 0x008fd600078e0057 */
[----:B------:R-:W-:Y:S04]  /*48b80*/  STL.64 [R1+0xd0], R88 ;  /* 0x0000d05801007387 */ /* 0x000fe80000100a00 */
[----:B------:R-:W-:Y:S04]  /*48b90*/  STL.64 [R1+0xd8], R90 ;  /* 0x0000d85a01007387 */ /* 0x000fe80000100a00 */
[----:B------:R-:W4:Y:S04]  /*48ba0*/  LDL.LU R81, [R1+0x904] ;  /* 0x0009040001517983 */ /* 0x000f280000300800 */
[----:B------:R-:W4:Y:S04]  /*48bb0*/  LDL.LU R82, [R1+0x908] ;  /* 0x0009080001527983 */ /* 0x000f280000300800 */
[----:B------:R-:W4:Y:S01]  /*48bc0*/  LDL.LU R83, [R1+0x90c] ;  /* 0x00090c0001537983 */ /* 0x000f220000300800 */
[----:B------:R-:W-:-:S03]  /*48bd0*/  IMAD.MOV.U32 R18, RZ, RZ, R72 ;  /* 0x000000ffff127224 */ /* 0x000fc600078e0048 */
[----:B------:R1:W-:Y:S01]  /*48be0*/  STL.64 [R1+0xc0], R84 ;  /* 0x0000c05401007387 */ /* 0x0003e20000100a00 */
[----:B------:R-:W-:-:S03]  /*48bf0*/  IMAD.MOV.U32 R19, RZ, RZ, R73 ;  /* 0x000000ffff137224 */ /* 0x000fc600078e0049 */
[----:B------:R-:W-:Y:S01]  /*48c00*/  STL [R1+0x3ee4], R7 ;  /* 0x003ee40701007387 */ /* 0x000fe20000100800 */
[----:B------:R-:W-:-:S03]  /*48c10*/  IMAD.MOV.U32 R22, RZ, RZ, R74 ;  /* 0x000000ffff167224 */ /* 0x000fc600078e004a */
[----:B------:R3:W-:Y:S01]  /*48c20*/  STL [R1+0x3ee0], R6 ;  /* 0x003ee00601007387 */ /* 0x0007e20000100800 */
[----:B------:R-:W-:-:S03]  /*48c30*/  IMAD.MOV.U32 R23, RZ, RZ, R75 ;  /* 0x000000ffff177224 */ /* 0x000fc600078e004b */
[----:B------:R-:W3:Y:S04]  /*48c40*/  LDL.LU R72, [R1+0x8f0] ;  /* 0x0008f00001487983 */ /* 0x000ee80000300800 */
[----:B------:R-:W3:Y:S04]  /*48c50*/  LDL.LU R73, [R1+0x8f4] ;  /* 0x0008f40001497983 */ /* 0x000ee80000300800 */
[----:B------:R-:W3:Y:S04]  /*48c60*/  LDL.LU R74, [R1+0x8f8] ;  /* 0x0008f800014a7983 */ /* 0x000ee80000300800 */
[----:B------:R-:W3:Y:S04]  /*48c70*/  LDL.LU R75, [R1+0x8fc] ;  /* 0x0008fc00014b7983 */ /* 0x000ee80000300800 */
[----:B------:R-:W-:Y:S04]  /*48c80*/  STL [R1+0x3ef4], R23 ;  /* 0x003ef41701007387 */ /* 0x000fe80000100800 */
[----:B------:R-:W-:Y:S04]  /*48c90*/  STL [R1+0x3ef0], R22 ;  /* 0x003ef01601007387 */ /* 0x000fe80000100800 */
[----:B------:R-:W-:Y:S04]  /*48ca0*/  STL [R1+0x3eec], R19 ;  /* 0x003eec1301007387 */ /* 0x000fe80000100800 */
[----:B------:R1:W-:Y:S01]  /*48cb0*/  STL [R1+0x3ee8], R18 ;  /* 0x003ee81201007387 */ /* 0x0003e20000100800 */
[C---:B--2---:R-:W-:Y:S11]  /*48cc0*/  HMMA.1688.F32.TF32 R76, R248.reuse, R48, R76 ;  /* 0x00000030f84c723c */ /* 0x044ff6000008104c */
[----:B------:R-:W-:Y:S11]  /*48cd0*/  @!UPT UIADD3 URZ, URZ, URZ, URZ ;  /* 0x0000003f3f3ff290 */ /* 0x000ff6000fffe03f */
[----:B------:R-:W-:Y:S02]  /*48ce0*/  @!UPT UIADD3 URZ, URZ, URZ, URZ ;  /* 0x0000003f3f3ff290 */ /* 0x000fe4000fffe03f */
[----:B------:R-:W-:Y:S02]  /*48cf0*/  IMAD.MOV.U32 R10, RZ, RZ, R76 ;  /* 0x000000ffff0a7224 */ /* 0x000fe400078e004c */
[----:B------:R-:W-:Y:S01]  /*48d00*/  IMAD.MOV.U32 R11, RZ, RZ, R77 ;  /* 0x000000ffff0b7224 */ /* 0x000fe200078e004d */
[----:B------:R-:W2:Y:S01]  /*48d10*/  LDL.LU R76, [R1+0x8e0] ;  /* 0x0008e000014c7983 */ /* 0x000ea20000300800 */
[----:B------:R-:W-:Y:S02]  /*48d20*/  IMAD.MOV.U32 R14, RZ, RZ, R78 ;  /* 0x000000ffff0e7224 */ /* 0x000fe400078e004e */
[----:B------:R-:W-:Y:S01]  /*48d30*/  IMAD.MOV.U32 R15, RZ, RZ, R79 ;  /* 0x000000ffff0f7224 */ /* 0x000fe200078e004f */
[----:B------:R-:W2:Y:S04]  /*48d40*/  LDL.LU R77, [R1+0x8e4] ;  /* 0x0008e400014d7983 */ /* 0x000ea80000300800 */
[----:B------:R-:W2:Y:S04]  /*48d50*/  LDL.LU R78, [R1+0x8e8] ;  /* 0x0008e800014e7983 */ /* 0x000ea80000300800 */
[----:B------:R-:W2:Y:S04]  /*48d60*/  LDL.LU R79, [R1+0x8ec] ;  /* 0x0008ec00014f7983 */ /* 0x000ea80000300800 */
[----:B------:R-:W-:Y:S04]  /*48d70*/  STL [R1+0x3f04], R15 ;  /* 0x003f040f01007387 */ /* 0x000fe80000100800 */
[----:B------:R-:W-:Y:S04]  /*48d80*/  STL [R1+0x3f00], R14 ;  /* 0x003f000e01007387 */ /* 0x000fe80000100800 */
[----:B------:R3:W-:Y:S04]  /*48d90*/  STL [R1+0x3efc], R11 ;  /* 0x003efc0b01007387 */ /* 0x0007e80000100800 */
[----:B------:R3:W-:Y:S04]  /*48da0*/  STL [R1+0x3ef8], R10 ;  /* 0x003ef80a01007387 */ /* 0x0007e80000100800 */
[----:B-1----:R-:W2:Y:S04]  /*48db0*/  LDL.LU R84, [R1+0x8d0] ;  /* 0x0008d00001547983 */ /* 0x002ea80000300800 */
[----:B------:R-:W2:Y:S04]  /*48dc0*/  LDL.LU R85, [R1+0x8d4] ;  /* 0x0008d40001557983 */ /* 0x000ea80000300800 */
[----:B------:R-:W2:Y:S04]  /*48dd0*/  LDL.LU R86, [R1+0x8d8] ;  /* 0x0008d80001567983 */ /* 0x000ea80000300800 */
[----:B------:R-:W2:Y:S01]  /*48de0*/  LDL.LU R87, [R1+0x8dc] ;  /* 0x0008dc0001577983 */ /* 0x000ea20000300800 */
[C---:B----4-:R-:W-:Y:S08]  /*48df0*/  HMMA.1688.F32.TF32 R80, R248.reuse, R44, R80 ;  /* 0x0000002cf850723c */ /* 0x050ff00000081050 */
[----:B---3--:R-:W-:Y:S11]  /*48e00*/  HMMA.1688.F32.TF32 R72, R248, R40, R72 ;  /* 0x00000028f848723c */ /* 0x008ff60000081048 */
[----:B------:R-:W-:Y:S05]  /*48e10*/  @!UPT UIADD3 URZ, URZ, URZ, URZ ;  /* 0x0000003f3f3ff290 */ /* 0x000fea000fffe03f */
[----:B------:R-:W-:Y:S02]  /*48e20*/  IMAD.MOV.U32 R6, RZ, RZ, R83 ;  /* 0x000000ffff067224 */ /* 0x000fe400078e0053 */
[----:B------:R-:W-:Y:S02]  /*48e30*/  IMAD.MOV.U32 R7, RZ, RZ, R82 ;  /* 0x000000ffff077224 */ /* 0x000fe400078e0052 */
[----:B------:R-:W-:Y:S02]  /*48e40*/  IMAD.MOV.U32 R18, RZ, RZ, R81 ;  /* 0x000000ffff127224 */ /* 0x000fe400078e0051 */
[----:B------:R-:W-:Y:S01]  /*48e50*/  IMAD.MOV.U32 R19, RZ, RZ, R80 ;  /* 0x000000ffff137224 */ /* 0x000fe200078e0050 */
[----:B------:R-:W-:Y:S04]  /*48e60*/  STL [R1+0x3f14], R6 ;  /* 0x003f140601007387 */ /* 0x000fe80000100800 */
[----:B------:R-:W-:Y:S04]  /*48e70*/  STL [R1+0x3f10], R7 ;  /* 0x003f100701007387 */ /* 0x000fe80000100800 */
[----:B------:R-:W-:Y:S04]  /*48e80*/  STL [R1+0x3f0c], R18 ;  /* 0x003f0c1201007387 */ /* 0x000fe80000100800 */
[----:B------:R1:W-:Y:S01]  /*48e90*/  STL [R1+0x3f08], R19 ;  /* 0x003f081301007387 */ /* 0x0003e20000100800 */
[----:B------:R-:W-:-:S02]  /*48ea0*/  IMAD.MOV.U32 R11, RZ, RZ, R72 ;  /* 0x000000ffff0b7224 */ /* 0x000fc400078e0048 */
[----:B------:R-:W-:Y:S01]  /*48eb0*/  IMAD.MOV.U32 R10, RZ, RZ, R73 ;  /* 0x000000ffff0a7224 */ /* 0x000fe200078e0049 */
[----:B------:R-:W3:Y:S01]  /*48ec0*/  LDL.LU R72, [R1+0x8c0] ;  /* 0x0008c00001487983 */ /* 0x000ee20000300800 */
[----:B------:R-:W-:Y:S02]  /*48ed0*/  IMAD.MOV.U32 R23, RZ, RZ, R74 ;  /* 0x000000ffff177224 */ /* 0x000fe400078e004a */
[----:B------:R-:W-:Y:S01]  /*48ee0*/  IMAD.MOV.U32 R22, RZ, RZ, R75 ;  /* 0x000000ffff167224 */ /* 0x000fe200078e004b */
[----:B------:R-:W3:Y:S04]  /*48ef0*/  LDL.LU R73, [R1+0x8c4] ;  /* 0x0008c40001497983 */ /* 0x000ee80000300800 */
[----:B------:R-:W3:Y:S04]  /*48f00*/  LDL.LU R74, [R1+0x8c8] ;  /* 0x0008c800014a7983 */ /* 0x000ee80000300800 */
[----:B------:R-:W3:Y:S04]  /*48f10*/  LDL.LU R75, [R1+0x8cc] ;  /* 0x0008cc00014b7983 */ /* 0x000ee80000300800 */
[----:B------:R-:W-:Y:S04]  /*48f20*/  STL [R1+0x3f24], R22 ;  /* 0x003f241601007387 */ /* 0x000fe80000100800 */
[----:B------:R-:W-:Y:S04]  /*48f30*/  STL [R1+0x3f20], R23 ;  /* 0x003f201701007387 */ /* 0x000fe80000100800 */
[----:B------:R4:W-:Y:S04]  /*48f40*/  STL [R1+0x3f1c], R10 ;  /* 0x003f1c0a01007387 */ /* 0x0009e80000100800 */
[----:B------:R1:W-:Y:S04]  /*48f50*/  STL [R1+0x3f18], R11 ;  /* 0x003f180b01007387 */ /* 0x0003e80000100800 */
[----:B------:R-:W4:Y:S04]  /*48f60*/  LDL.LU R80, [R1+0x8b0] ;  /* 0x0008b00001507983 */ /* 0x000f280000300800 */
[----:B------:R-:W4:Y:S04]  /*48f70*/  LDL.LU R81, [R1+0x8b4] ;  /* 0x0008b40001517983 */ /* 0x000f280000300800 */
[----:B------:R-:W4:Y:S04]  /*48f80*/  LDL.LU R82, [R1+0x8b8] ;  /* 0x0008b80001527983 */ /* 0x000f280000300800 */
[----:B------:R-:W4:Y:S01]  /*48f90*/  LDL.LU R83, [R1+0x8bc] ;  /* 0x0008bc0001537983 */ /* 0x000f220000300800 */
        /* <DEDUP_REMOVED lines=10> */
[----:B------:R-:W2:Y:S01]  /*49040*/  LDL.LU R79, [R1+0x8ac] ;  /* 0x0008ac00014f7983 */ /* 0x000ea20000300800 */
[----:B------:R-:W-:Y:S03]  /*49050*/  HMMA.1688.F32.TF32 R84, R248, R32, R84 ;  /* 0x00000020f854723c */ /* 0x000fe60000081054 */
[----:B------:R-:W-:Y:S04]  /*49060*/  STL [R1+0x3f34], R31 ;  /* 0x003f341f01007387 */ /* 0x000fe80000100800 */
[----:B------:R-:W-:Y:S04]  /*49070*/  STL [R1+0x3f30], R30 ;  /* 0x003f301e01007387 */ /* 0x000fe80000100800 */
[----:B------:R-:W-:Y:S04]  /*49080*/  STL [R1+0x3f2c], R27 ;  /* 0x003f2c1b01007387 */ /* 0x000fe80000100800 */
[----:B------:R1:W-:Y:S09]  /*49090*/  STL [R1+0x3f28], R26 ;  /* 0x003f281a01007387 */ /* 0x0003f20000100800 */
[----:B------:R-:W-:-:S02]  /*490a0*/  IMAD.MOV.U32 R14, RZ, RZ, R87 ;  /* 0x000000ffff0e7224 */ /* 0x000fc400078e0057 */
[----:B------:R-:W-:Y:S02]  /*490b0*/  IMAD.MOV.U32 R15, RZ, RZ, R86 ;  /* 0x000000ffff0f7224 */ /* 0x000fe400078e0056 */
[----:B-1----:R-:W-:Y:S02]  /*490c0*/  IMAD.MOV.U32 R19, RZ, RZ, R85 ;  /* 0x000000ffff137224 */ /* 0x002fe400078e0055 */
[----:B------:R-:W-:Y:S01]  /*490d0*/  IMAD.MOV.U32 R18, RZ, RZ, R84 ;  /* 0x000000ffff127224 */ /* 0x000fe200078e0054 */
[----:B------:R-:W-:Y:S04]  /*490e0*/  STL [R1+0x3f44], R14 ;  /* 0x003f440e01007387 */ /* 0x000fe80000100800 */
[----:B------:R-:W-:Y:S04]  /*490f0*/  STL [R1+0x3f40], R15 ;  /* 0x003f400f01007387 */ /* 0x000fe80000100800 */
[----:B------:R1:W-:Y:S04]  /*49100*/  STL [R1+0x3f3c], R19 ;  /* 0x003f3c1301007387 */ /* 0x0003e80000100800 */
[----:B------:R1:W-:Y:S01]  /*49110*/  STL [R1+0x3f38], R18 ;  /* 0x003f381201007387 */ /* 0x0003e20000100800 */
[C---:B---3--:R-:W-:Y:S11]  /*49120*/  HMMA.1688.F32.TF32 R72, R248.reuse, R28, R72 ;  /* 0x0000001cf848723c */ /* 0x048ff60000081048 */
[----:B------:R-:W-:Y:S11]  /*49130*/  @!UPT UIADD3 URZ, URZ, URZ, URZ ;  /* 0x0000003f3f3ff290 */ /* 0x000ff6000fffe03f */
[----:B------:R-:W-:Y:S02]  /*49140*/  @!UPT UIADD3 URZ, URZ, URZ, URZ ;  /* 0x0000003f3f3ff290 */ /* 0x000fe4000fffe03f */
[----:B----4-:R-:W-:Y:S02]  /*49150*/  IMAD.MOV.U32 R10, RZ, RZ, R72 ;  /* 0x000000ffff0a7224 */ /* 0x010fe400078e0048 */
[----:B------:R-:W-:Y:S01]  /*49160*/  IMAD.MOV.U32 R11, RZ, RZ, R73 ;  /* 0x000000ffff0b7224 */ /* 0x000fe200078e0049 */
[----:B------:R-:W3:Y:S01]  /*49170*/  LDL.LU R72, [R1+0x890] ;  /* 0x0008900001487983 */ /* 0x000ee20000300800 */
[----:B------:R-:W-:Y:S02]  /*49180*/  IMAD.MOV.U32 R6, RZ, RZ, R74 ;  /* 0x000000ffff067224 */ /* 0x000fe400078e004a */
[----:B------:R-:W-:Y:S01]  /*49190*/  IMAD.MOV.U32 R7, RZ, RZ, R75 ;  /* 0x000000ffff077224 */ /* 0x000fe200078e004b */
[----:B------:R-:W3:Y:S04]  /*491a0*/  LDL.LU R73, [R1+0x894] ;  /* 0x0008940001497983 */ /* 0x000ee80000300800 */
[----:B------:R-:W3:Y:S04]  /*491b0*/  LDL.LU R74, [R1+0x898] ;  /* 0x00089800014a7983 */ /* 0x000ee80000300800 */
[----:B------:R-:W3:Y:S01]  /*491c0*/  LDL.LU R75, [R1+0x89c] ;  /* 0x00089c00014b7983 */ /* 0x000ee20000300800 */
[----:B------:R-:W-:Y:S03]  /*491d0*/  HMMA.1688.F32.TF32 R80, R248, R24, R80 ;  /* 0x00000018f850723c */ /* 0x000fe60000081050 */
[----:B------:R-:W-:Y:S04]  /*491e0*/  STL [R1+0x3f54], R7 ;  /* 0x003f540701007387 */ /* 0x000fe80000100800 */
[----:B------:R-:W-:Y:S04]  /*491f0*/  STL [R1+0x3f50], R6 ;  /* 0x003f500601007387 */ /* 0x000fe80000100800 */
[----:B------:R-:W-:Y:S04]  /*49200*/  STL [R1+0x3f4c], R11 ;  /* 0x003f4c0b01007387 */ /* 0x000fe80000100800 */
[----:B------:R-:W-:Y:S09]  /*49210*/  STL [R1+0x3f48], R10 ;  /* 0x003f480a01007387 */ /* 0x000ff20000100800 */
[----:B------:R-:W-:-:S02]  /*49220*/  IMAD.MOV.U32 R23, RZ, RZ, R83 ;  /* 0x000000ffff177224 */ /* 0x000fc400078e0053 */
[----:B------:R-:W-:Y:S02]  /*49230*/  IMAD.MOV.U32 R22, RZ, RZ, R82 ;  /* 0x000000ffff167224 */ /* 0x000fe400078e0052 */
[----:B------:R-:W-:Y:S02]  /*49240*/  IMAD.MOV.U32 R26, RZ, RZ, R81 ;  /* 0x000000ffff1a7224 */ /* 0x000fe400078e0051 */
[----:B------:R-:W-:Y:S01]  /*49250*/  IMAD.MOV.U32 R27, RZ, RZ, R80 ;  /* 0x000000ffff1b7224 */ /* 0x000fe200078e0050 */
[----:B------:R-:W-:Y:S04]  /*49260*/  STL [R1+0x3f64], R23 ;  /* 0x003f641701007387 */ /* 0x000fe80000100800 */
[----:B------:R-:W-:Y:S04]  /*49270*/  STL [R1+0x3f60], R22 ;  /* 0x003f601601007387 */ /* 0x000fe80000100800 */
[----:B------:R-:W-:Y:S04]  /*49280*/  STL [R1+0x3f5c], R26 ;  /* 0x003f5c1a01007387 */ /* 0x000fe80000100800 */
[----:B------:R-:W-:Y:S04]  /*49290*/  STL [R1+0x3f58], R27 ;  /* 0x003f581b01007387 */ /* 0x000fe80000100800 */
        /* <DEDUP_REMOVED lines=20> */
[----:B------:R-:W-:Y:S02]  /*493e0*/  IMAD.MOV.U32 R38, RZ, RZ, R78 ;  /* 0x000000ffff267224 */ /* 0x000fe400078e004e */
[----:B------:R-:W-:Y:S02]  /*493f0*/  IMAD.MOV.U32 R35, RZ, RZ, R77 ;  /* 0x000000ffff237224 */ /* 0x000fe400078e004d */
[----:B------:R-:W-:Y:S01]  /*49400*/  IMAD.MOV.U32 R34, RZ, RZ, R76 ;  /* 0x000000ffff227224 */ /* 0x000fe200078e004c */
[----:B------:R-:W-:Y:S04]  /*49410*/  STL [R1+0x3f74], R39 ;  /* 0x003f742701007387 */ /* 0x000fe80000100800 */
[----:B------:R-:W-:Y:S04]  /*49420*/  STL [R1+0x3f70], R38 ;  /* 0x003f702601007387 */ /* 0x000fe80000100800 */
[----:B------:R-:W-:Y:S04]  /*49430*/  STL [R1+0x3f6c], R35 ;  /* 0x003f6c2301007387 */ /* 0x000fe80000100800 */
[----:B------:R-:W-:Y:S04]  /*49440*/  STL [R1+0x3f68], R34 ;  /* 0x003f682201007387 */ /* 0x000fe80000100800 */
        /* <DEDUP_REMOVED lines=11> */
[----:B------:R-:W2:Y:S01]  /*49500*/  LDL.LU R79, [R1+0x45c] ;  /* 0x00045c00014f7983 */ /* 0x000ea20000300800 */
[----:B---3--:R-:W-:Y:S11]  /*49510*/  HMMA.1688.F32.TF32 R72, R248, R16, R72 ;  /* 0x00000010f848723c */ /* 0x008ff60000081048 */
[----:B------:R-:W-:Y:S11]  /*49520*/  @!UPT UIADD3 URZ, URZ, URZ, URZ ;  /* 0x0000003f3f3ff290 */ /* 0x000ff6000fffe03f */
[----:B------:R-:W-:Y:S02]  /*49530*/  @!UPT UIADD3 URZ, URZ, URZ, URZ ;  /* 0x0000003f3f3ff290 */ /* 0x000fe4000fffe03f */
[----:B-1----:R-:W-:Y:S02]  /*49540*/  IMAD.MOV.U32 R19, RZ, RZ, R72 ;  /* 0x000000ffff137224 */ /* 0x002fe400078e0048 */
[----:B------:R-:W-:Y:S01]  /*49550*/  IMAD.MOV.U32 R18, RZ, RZ, R73 ;  /* 0x000000ffff127224 */ /* 0x000fe200078e0049 */
[----:B------:R-:W3:Y:S01]  /*49560*/  LDL.LU R72, [R1+0x440] ;  /* 0x0004400001487983 */ /* 0x000ee20000300800 */
[----:B------:R-:W-:Y:S02]  /*49570*/  IMAD.MOV.U32 R31, RZ, RZ, R74 ;  /* 0x000000ffff1f7224 */ /* 0x000fe400078e004a */
[----:B------:R-:W-:Y:S01]  /*49580*/  IMAD.MOV.U32 R30, RZ, RZ, R75 ;  /* 0x000000ffff1e7224 */ /* 0x000fe200078e004b */
[----:B------:R-:W3:Y:S04]  /*49590*/  LDL.LU R73, [R1+0x444] ;  /* 0x0004440001497983 */ /* 0x000ee80000300800 */
[----:B------:R-:W3:Y:S04]  /*495a0*/  LDL.LU R74, [R1+0x448] ;  /* 0x00044800014a7983 */ /* 0x000ee80000300800 */
[----:B------:R-:W3:Y:S01]  /*495b0*/  LDL.LU R75, [R1+0x44c] ;  /* 0x00044c00014b7983 */ /* 0x000ee20000300800 */
[----:B------:R-:W-:Y:S01]  /*495c0*/  LOP3.LUT R103, R0, 0x40, RZ, 0x3c, !PT ;  /* 0x0000004000677812 */ /* 0x000fe200078e3cff */
[----:B------:R-:W-:-:S02]  /*495d0*/  IMAD.MOV.U32 R120, RZ, RZ, R68 ;  /* 0x000000ffff787224 */ /* 0x000fc400078e0044 */
[----:B------:R-:W-:Y:S02]  /*495e0*/  IMAD.MOV.U32 R121, RZ, RZ, R69 ;  /* 0x000000ffff797224 */ /* 0x000fe400078e0045 */
[----:B------:R-:W-:Y:S01]  /*495f0*/  IMAD.MOV.U32 R122, RZ, RZ, R70 ;  /* 0x000000ffff7a7224 */ /* 0x000fe200078e0046 */
[----:B------:R-:W-:Y:S01]  /*49600*/  LDS R68, [R103+0x42000] ;  /* 0x0420000067447984 */ /* 0x000fe20000000800 */
[----:B------:R-:W-:-:S03]  /*49610*/  IMAD.MOV.U32 R123, RZ, RZ, R71 ;  /* 0x000000ffff7b7224 */ /* 0x000fc600078e0047 */
[----:B------:R-:W-:Y:S04]  /*49620*/  LDS R70, [R103+0x42800] ;  /* 0x0428000067467984 */ /* 0x000fe80000000800 */
[----:B------:R-:W-:Y:S04]  /*49630*/  LDS R69, [R2+0x42000] ;  /* 0x0420000002457984 */ /* 0x000fe80000000800 */
[----:B------:R-:W4:Y:S04]  /*49640*/  LDS R71, [R2+0x42800] ;  /* 0x0428000002477984 */ /* 0x000f280000000800 */
[----:B------:R1:W-:Y:S04]  /*49650*/  STL [R1+0x3f7c], R18 ;  /* 0x003f7c1201007387 */ /* 0x0003e80000100800 */
[----:B------:R1:W-:Y:S01]  /*49660*/  STL [R1+0x3f78], R19 ;  /* 0x003f781301007387 */ /* 0x0003e20000100800 */
[----:B----4-:R-:W-:Y:S08]  /*49670*/  HMMA.1688.F32.TF32 R88, R68, R64, R88 ;  /* 0x000000404458723c */ /* 0x010ff00000081058 */
[C---:B------:R-:W-:Y:S08]  /*49680*/  HMMA.1688.F32.TF32 R96, R248.reuse, R8, R96 ;  /* 0x00000008f860723c */ /* 0x040ff00000081060 */
[----:B------:R-:W-:Y:S08]  /*49690*/  HMMA.1688.F32.TF32 R104, R248, R12, R104 ;  /* 0x0000000cf868723c */ /* 0x000ff00000081068 */
        /* <DEDUP_REMOVED lines=11> */
[----:B------:R-:W-:Y:S01]  /*49750*/  IMAD.MOV.U32 R15, RZ, RZ, R107 ;  /* 0x000000ffff0f7224 */ /* 0x000fe200078e006b */
[C---:B--2---:R-:W-:Y:S08]  /*49760*/  HMMA.1688.F32.TF32 R84, R68.reuse, R60, R84 ;  /* 0x0000003c4454723c */ /* 0x044ff00000081054 */
[----:B------:R-:W-:Y:S11]  /*49770*/  HMMA.1688.F32.TF32 R80, R68, R56, R80 ;  /* 0x000000384450723c */ /* 0x000ff60000081050 */
[----:B------:R-:W-:Y:S05]  /*49780*/  @!UPT UIADD3 URZ, URZ, URZ, URZ ;  /* 0x0000003f3f3ff290 */ /* 0x000fea000fffe03f */
[----:B------:R-:W-:Y:S02]  /*49790*/  IMAD.MOV.U32 R42, RZ, RZ, R84 ;  /* 0x000000ffff2a7224 */ /* 0x000fe400078e0054 */
[----:B------:R-:W-:Y:S02]  /*497a0*/  IMAD.MOV.U32 R43, RZ, RZ, R85 ;  /* 0x000000ffff2b7224 */ /* 0x000fe400078e0055 */
[----:B------:R-:W-:Y:S02]  /*497b0*/  IMAD.MOV.U32 R46, RZ, RZ, R86 ;  /* 0x000000ffff2e7224 */ /* 0x000fe400078e0056 */
[----:B------:R-:W-:Y:S02]  /*497c0*/  IMAD.MOV.U32 R47, RZ, RZ, R87 ;  /* 0x000000ffff2f7224 */ /* 0x000fe400078e0057 */
[----:B------:R-:W-:Y:S02]  /*497d0*/  IMAD.MOV.U32 R35, RZ, RZ, R80 ;  /* 0x000000ffff237224 */ /* 0x000fe400078e0050 */
[----:B------:R-:W-:Y:S01]  /*497e0*/  IMAD.MOV.U32 R34, RZ, RZ, R81 ;  /* 0x000000ffff227224 */ /* 0x000fe200078e0051 */
[----:B------:R-:W2:Y:S01]  /*497f0*/  LDL.LU R80, [R1+0x7e0] ;  /* 0x0007e00001507983 */ /* 0x000ea20000300800 */
[----:B------:R-:W-:-:S02]  /*49800*/  IMAD.MOV.U32 R23, RZ, RZ, R82 ;  /* 0x000000ffff177224 */ /* 0x000fc400078e0052 */
[----:B------:R-:W-:Y:S01]  /*49810*/  IMAD.MOV.U32 R22, RZ, RZ, R83 ;  /* 0x000000ffff167224 */ /* 0x000fe200078e0053 */
[----:B------:R-:W2:Y:S04]  /*49820*/  LDL.LU R81, [R1+0x7e4] ;  /* 0x0007e40001517983 */ /* 0x000ea80000300800 */
[----:B------:R-:W2:Y:S04]  /*49830*/  LDL.LU R82, [R1+0x7e8] ;  /* 0x0007e80001527983 */ /* 0x000ea80000300800 */
[----:B------:R-:W2:Y:S04]  /*49840*/  LDL.LU R83, [R1+0x7ec] ;  /* 0x0007ec0001537983 */ /* 0x000ea80000300800 */
        /* <DEDUP_REMOVED lines=55> */
[----:B---3--:R-:W-:Y:S03]  /*49bc0*/  HMMA.1688.F32.TF32 R72, R68, R48, R72 ;  /* 0x000000304448723c */ /* 0x008fe60000081048 */
[----:B------:R-:W3:Y:S04]  /*49bd0*/  LDL.LU R175, [R1+0x43c] ;  /* 0x00043c0001af7983 */ /* 0x000ee80000300800 */
[----:B------:R-:W3:Y:S04]  /*49be0*/  LDL.LU R164, [R1+0x400] ;  /* 0x0004000001a47983 */ /* 0x000ee80000300800 */
[----:B------:R-:W3:Y:S04]  /*49bf0*/  LDL.LU R165, [R1+0x404] ;  /* 0x0004040001a57983 */ /* 0x000ee80000300800 */
[----:B------:R-:W3:Y:S04]  /*49c00*/  LDL.LU R166, [R1+0x408] ;  /* 0x0004080001a67983 */ /* 0x000ee80000300800 */
[----:B------:R-:W3:Y:S05]  /*49c10*/  LDL.LU R167, [R1+0x40c] ;  /* 0x00040c0001a77983 */ /* 0x000eea0000300800 */
[----:B-1----:R-:W-:-:S02]  /*49c20*/  IMAD.MOV.U32 R18, RZ, RZ, R72 ;  /* 0x000000ffff127224 */ /* 0x002fc400078e0048 */
[----:B------:R-:W-:Y:S01]  /*49c30*/  IMAD.MOV.U32 R19, RZ, RZ, R73 ;  /* 0x000000ffff137224 */ /* 0x000fe200078e0049 */
[----:B------:R-:W3:Y:S01]  /*49c40*/  LDL.LU R72, [R1+0x3b0] ;  /* 0x0003b00001487983 */ /* 0x000ee20000300800 */
[----:B------:R-:W-:Y:S02]  /*49c50*/  IMAD.MOV.U32 R39, RZ, RZ, R74 ;  /* 0x000000ffff277224 */ /* 0x000fe400078e004a */
[----:B------:R-:W-:Y:S01]  /*49c60*/  IMAD.MOV.U32 R38, RZ, RZ, R75 ;  /* 0x000000ffff267224 */ /* 0x000fe200078e004b */
        /* <DEDUP_REMOVED lines=11> */
[----:B------:R-:W-:Y:S03]  /*49d20*/  HMMA.1688.F32.TF32 R76, R68, R52, R76 ;  /* 0x00000034444c723c */ /* 0x000fe6000008104c */
        /* <DEDUP_REMOVED lines=12> */
[----:B------:R-:W3:Y:S01]  /*49df0*/  LDL.LU R95, [R1+0x46c] ;  /* 0x00046c00015f7983 */ /* 0x000ee20000300800 */
[----:B------:R-:W-:-:S02]  /*49e00*/  IMAD.MOV.U32 R59, RZ, RZ, R76 ;  /* 0x000000ffff3b7224 */ /* 0x000fc400078e004c */
[----:B------:R-:W-:Y:S01]  /*49e10*/  IMAD.MOV.U32 R51, RZ, RZ, R77 ;  /* 0x000000ffff337224 */ /* 0x000fe200078e004d */
[----:B------:R-:W3:Y:S01]  /*49e20*/  LDL.LU R76, [R1+0x7d0] ;  /* 0x0007d000014c7983 */ /* 0x000ee20000300800 */
[----:B------:R-:W-:Y:S02]  /*49e30*/  IMAD.MOV.U32 R54, RZ, RZ, R78 ;  /* 0x000000ffff367224 */ /* 0x000fe400078e004e */
[----:B------:R-:W-:Y:S01]  /*49e40*/  IMAD.MOV.U32 R55, RZ, RZ, R79 ;  /* 0x000000ffff377224 */ /* 0x000fe200078e004f */
[----:B------:R-:W3:Y:S04]  /*49e50*/  LDL.LU R77, [R1+0x7d4] ;  /* 0x0007d400014d7983 */ /* 0x000ee80000300800 */
[----:B------:R-:W3:Y:S04]  /*49e60*/  LDL.LU R78, [R1+0x7d8] ;  /* 0x0007d800014e7983 */ /* 0x000ee80000300800 */
[----:B------:R-:W3:Y:S01]  /*49e70*/  LDL.LU R79, [R1+0x7dc] ;  /* 0x0007dc00014f7983 */ /* 0x000ee20000300800 */
[C---:B--2---:R-:W-:Y:S08]  /*49e80*/  HMMA.1688.F32.TF32 R136, R68.reuse, R8, R136 ;  /* 0x000000084488723c */ /* 0x044ff00000081088 */
[C---:B----4-:R-:W-:Y:S08]  /*49e90*/  HMMA.1688.F32.TF32 R140, R68.reuse, R12, R140 ;  /* 0x0000000c448c723c */ /* 0x050ff0000008108c */
[C---:B---3--:R-:W-:Y:S08]  /*49ea0*/  HMMA.1688.F32.TF32 R172, R68.reuse, R44, R172 ;  /* 0x0000002c44ac723c */ /* 0x048ff000000810ac */
[C---:B------:R-:W-:Y:S08]  /*49eb0*/  HMMA.1688.F32.TF32 R188, R68.reuse, R40, R216 ;  /* 0x0000002844bc723c */ /* 0x040ff000000810d8 */
[C---:B------:R-:W-:Y:S07]  /*49ec0*/  HMMA.1688.F32.TF32 R180, R68.reuse, R36, R164 ;  /* 0x0000002444b4723c */ /* 0x040fee00000810a4 */
[----:B------:R-:W-:Y:S01]  /*49ed0*/  STL.64 [R1+0x190], R172 ;  /* 0x000190ac01007387 */ /* 0x000fe20000100a00 */
[C---:B------:R-:W-:Y:S03]  /*49ee0*/  HMMA.1688.F32.TF32 R164, R68.reuse, R28, R156 ;  /* 0x0000001c44a4723c */ /* 0x040fe6000008109c */
[----:B------:R1:W-:Y:S05]  /*49ef0*/  STL.64 [R1+0x198], R174 ;  /* 0x000198ae01007387 */ /* 0x0003ea0000100a00 */
[C---:B------:R-:W-:Y:S08]  /*49f00*/  HMMA.1688.F32.TF32 R156, R68.reuse, R24, R148 ;  /* 0x00000018449c723c */ /* 0x040ff00000081094 */
[C---:B-1----:R-:W-:Y:S08]  /*49f10*/  HMMA.1688.F32.TF32 R172, R68.reuse, R32, R208 ;  /* 0x0000002044ac723c */ /* 0x042ff000000810d0 */
[C---:B------:R-:W-:Y:S01]  /*49f20*/  HMMA.1688.F32.TF32 R148, R68.reuse, R20, R72 ;  /* 0x000000144494723c */ /* 0x040fe20000081048 */
[----:B------:R-:W-:Y:S04]  /*49f30*/  STL.64 [R1+0x180], R188 ;  /* 0x000180bc01007387 */ /* 0x000fe80000100a00 */
[----:B------:R-:W-:Y:S04]  /*49f40*/  STL.64 [R1+0x188], R190 ;  /* 0x000188be01007387 */ /* 0x000fe80000100a00 */
[----:B------:R-:W-:Y:S04]  /*49f50*/  LDS R72, [R0+0x42080] ;  /* 0x0420800000487984 */ /* 0x000fe80000000800 */
[----:B------:R-:W-:Y:S04]  /*49f60*/  LDS R74, [R0+0x42880] ;  /* 0x04288000004a7984 */ /* 0x000fe80000000800 */
[----:B------:R-:W-:Y:S04]  /*49f70*/  LDS R73, [R252+0x42080] ;  /* 0x04208000fc497984 */ /* 0x000fe80000000800 */
[----:B------:R-:W1:Y:S04]  /*49f80*/  LDS R75, [R252+0x42880] ;  /* 0x04288000fc4b7984 */ /* 0x000e680000000800 */
        /* <DEDUP_REMOVED lines=9> */
[----:B------:R2:W-:Y:S01]  /*4a020*/  STL.64 [R1+0x138], R150 ;  /* 0x0001389601007387 */ /* 0x0005e20000100a00 */
[C---:B------:R-:W-:Y:S08]  /*4a030*/  HMMA.1688.F32.TF32 R132, R68.reuse, R4, R132 ;  /* 0x000000044484723c */ /* 0x040ff00000081084 */
[----:B--2---:R-:W-:Y:S01]  /*4a040*/  HMMA.1688.F32.TF32 R148, R68, R16, R196 ;  /* 0x000000104494723c */ /* 0x004fe200000810c4 */
[----:B------:R-:W-:Y:S04]  /*4a050*/  LDS R68, [R103+0x42080] ;  /* 0x0420800067447984 */ /* 0x000fe80000000800 */
[----:B------:R-:W-:Y:S04]  /*4a060*/  LDS R70, [R103+0x42880] ;  /* 0x0428800067467984 */ /* 0x000fe80000000800 */
[----:B------:R-:W-:Y:S01]  /*4a070*/  LDS R69, [R2+0x42080] ;  /* 0x0420800002457984 */ /* 0x000fe20000000800 */
[C---:B-1----:R-:W-:Y:S03]  /*4a080*/  HMMA.1688.F32.TF32 R76, R72.reuse, R20, R76 ;  /* 0x00000014484c723c */ /* 0x042fe6000008104c */
[----:B------:R-:W1:Y:S10]  /*4a090*/  LDS R71, [R2+0x42880] ;  /* 0x0428800002477984 */ /* 0x000e740000000800 */
        /* <DEDUP_REMOVED lines=8> */
[C---:B--2---:R-:W-:Y:S08]  /*4a120*/  HMMA.1688.F32.TF32 R136, R72.reuse, R64, R244 ;  /* 0x000000404888723c */ /* 0x044ff000000810f4 */
[C---:B---3--:R-:W-:Y:S08]  /*4a130*/  HMMA.1688.F32.TF32 R132, R72.reuse, R60, R128 ;  /* 0x0000003c4884723c */ /* 0x048ff00000081080 */
        /* <DEDUP_REMOVED lines=29> */
[----:B------:R-:W4:Y:S04]  /*4a310*/  LDL.LU R80, [R1+0x7c0] ;  /* 0x0007c00001507983 */ /* 0x000f280000300800 */
[----:B------:R1:W-:Y:S04]  /*4a320*/  STL.64 [R1+0x250], R84 ;  /* 0x0002505401007387 */ /* 0x0003e80000100a00 */
[----:B------:R1:W-:Y:S04]  /*4a330*/  STL.64 [R1+0x258], R86 ;  /* 0x0002585601007387 */ /* 0x0003e80000100a00 */
[----:B------:R1:W-:Y:S04]  /*4a340*/  STL.64 [R1+0x240], R76 ;  /* 0x0002404c01007387 */ /* 0x0003e80000100a00 */
[----:B------:R1:W-:Y:S04]  /*4a350*/  STL.64 [R1+0x248], R78 ;  /* 0x0002484e01007387 */ /* 0x0003e80000100a00 */
[----:B------:R-:W4:Y:S04]  /*4a360*/  LDL.LU R81, [R1+0x7c4] ;  /* 0x0007c40001517983 */ /* 0x000f280000300800 */
[----:B------:R-:W4:Y:S04]  /*4a370*/  LDL.LU R82, [R1+0x7c8] ;  /* 0x0007c80001527983 */ /* 0x000f280000300800 */
[----:B------:R-:W4:Y:S04]  /*4a380*/  LDL.LU R83, [R1+0x7cc] ;  /* 0x0007cc0001537983 */ /* 0x000f280000300800 */
[----:B--2---:R-:W2:Y:S04]  /*4a390*/  LDL.LU R88, [R1+0x280] ;  /* 0x0002800001587983 */ /* 0x004ea80000300800 */
[----:B------:R-:W2:Y:S04]  /*4a3a0*/  LDL.LU R89, [R1+0x284] ;  /* 0x0002840001597983 */ /* 0x000ea80000300800 */
[----:B---3--:R-:W2:Y:S04]  /*4a3b0*/  LDL.LU R90, [R1+0x288] ;  /* 0x00028800015a7983 */ /* 0x008ea80000300800 */
[----:B------:R-:W2:Y:S04]  /*4a3c0*/  LDL.LU R91, [R1+0x28c] ;  /* 0x00028c00015b7983 */ /* 0x000ea80000300800 */
[----:B------:R-:W3:Y:S04]  /*4a3d0*/  LDL.LU R96, [R1+0x380] ;  /* 0x0003800001607983 */ /* 0x000ee80000300800 */
[----:B------:R-:W3:Y:S04]  /*4a3e0*/  LDL.LU R97, [R1+0x384] ;  /* 0x0003840001617983 */ /* 0x000ee80000300800 */
[----:B------:R-:W3:Y:S04]  /*4a3f0*/  LDL.LU R98, [R1+0x388] ;  /* 0x0003880001627983 */ /* 0x000ee80000300800 */
[----:B------:R-:W3:Y:S04]  /*4a400*/  LDL.LU R99, [R1+0x38c] ;  /* 0x00038c0001637983 */ /* 0x000ee80000300800 */
        /* <DEDUP_REMOVED lines=83> */
[----:B------:R-:W-:Y:S08]  /*4a940*/  HMMA.1688.F32.TF32 R156, R68, R60, R156 ;  /* 0x0000003c449c723c */ /* 0x000ff0000008109c */
[C---:B------:R-:W-:Y:S08]  /*4a950*/  HMMA.1688.F32.TF32 R164, R72.reuse, R4, R164 ;  /* 0x0000000448a4723c */ /* 0x040ff000000810a4 */
[C---:B------:R-:W-:Y:S08]  /*4a960*/  HMMA.1688.F32.TF32 R180, R72.reuse, R12, R172 ;  /* 0x0000000c48b4723c */ /* 0x040ff000000810ac */
[C---:B------:R-:W-:Y:S08]  /*4a970*/  HMMA.1688.F32.TF32 R188, R72.reuse, R16, R224 ;  /* 0x0000001048bc723c */ /* 0x040ff000000810e0 */
[----:B------:R-:W-:Y:S08]  /*4a980*/  HMMA.1688.F32.TF32 R172, R72, R8, R216 ;  /* 0x0000000848ac723c */ /* 0x000ff000000810d8 */
[C---:B------:R-:W-:Y:S07]  /*4a990*/  HMMA.1688.F32.TF32 R72, R68.reuse, R64, R208 ;  /* 0x000000404448723c */ /* 0x040fee00000810d0 */
[----:B------:R-:W-:Y:S04]  /*4a9a0*/  STL.64 [R1+0x230], R188 ;  /* 0x000230bc01007387 */ /* 0x000fe80000100a00 */
[----:B------:R-:W-:Y:S04]  /*4a9b0*/  STL.64 [R1+0x238], R190 ;  /* 0x000238be01007387 */ /* 0x000fe80000100a00 */
[----:B------:R-:W-:Y:S04]  /*4a9c0*/  STL.64 [R1+0x220], R180 ;  /* 0x000220b401007387 */ /* 0x000fe80000100a00 */
[----:B------:R-:W-:Y:S04]  /*4a9d0*/  STL.64 [R1+0x228], R182 ;  /* 0x000228b601007387 */ /* 0x000fe80000100a00 */
[----:B------:R-:W-:Y:S01]  /*4a9e0*/  STL.64 [R1+0x210], R172 ;  /* 0x000210ac01007387 */ /* 0x000fe20000100a00 */
[C---:B------:R-:W-:Y:S03]  /*4a9f0*/  HMMA.1688.F32.TF32 R148, R68.reuse, R56, R148 ;  /* 0x000000384494723c */ /* 0x040fe60000081094 */
[----:B------:R-:W-:Y:S04]  /*4aa00*/  STL.64 [R1+0x218], R174 ;  /* 0x000218ae01007387 */ /* 0x000fe80000100a00 */
[----:B------:R-:W-:Y:S04]  /*4aa10*/  STL.64 [R1+0x200], R164 ;  /* 0x000200a401007387 */ /* 0x000fe80000100a00 */
[----:B------:R-:W-:Y:S04]  /*4aa20*/  STL.64 [R1+0x208], R166 ;  /* 0x000208a601007387 */ /* 0x000fe80000100a00 */
[----:B------:R-:W-:Y:S04]  /*4aa30*/  STL.64 [R1+0x450], R72 ;  /* 0x0004504801007387 */ /* 0x000fe80000100a00 */
[----:B------:R1:W-:Y:S02]  /*4aa40*/  STL.64 [R1+0x458], R74 ;  /* 0x0004584a01007387 */ /* 0x0003e40000100a00 */
[C---:B-1----:R-:W-:Y:S02]  /*4aa50*/  HMMA.1688.F32.TF32 R72, R68.reuse, R52, R196 ;  /* 0x000000344448723c */ /* 0x042fe400000810c4 */
[----:B------:R-:W-:Y:S04]  /*4aa60*/  STL.64 [R1+0x440], R156 ;  /* 0x0004409c01007387 */ /* 0x000fe80000100a00 */
[----:B------:R-:W-:Y:S04]  /*4aa70*/  STL.64 [R1+0x448], R158 ;  /* 0x0004489e01007387 */ /* 0x000fe80000100a00 */
[----:B------:R-:W-:Y:S04]  /*4aa80*/  STL.64 [R1+0x430], R148 ;  /* 0x0004309401007387 */ /* 0x000fe80000100a00 */
[----:B------:R-:W-:Y:S09]  /*4aa90*/  STL.64 [R1+0x438], R150 ;  /* 0x0004389601007387 */ /* 0x000ff20000100a00 */
[----:B------:R-:W-:Y:S04]  /*4aaa0*/  STL.64 [R1+0x420], R72 ;  /* 0x0004204801007387 */ /* 0x000fe80000100a00 */
[----:B------:R1:W-:Y:S02]  /*4aab0*/  STL.64 [R1+0x428], R74 ;  /* 0x0004284a01007387 */ /* 0x0003e40000100a00 */
[C---:B-1----:R-:W-:Y:S02]  /*4aac0*/  HMMA.1688.F32.TF32 R72, R68.reuse, R40, R132 ;  /* 0x000000284448723c */ /* 0x042fe40000081084 */
[----:B------:R-:W-:Y:S04]  /*4aad0*/  STL.64 [R1+0x410], R140 ;  /* 0x0004108c01007387 */ /* 0x000fe80000100a00 */
[----:B------:R-:W-:Y:S02]  /*4aae0*/  STL.64 [R1+0x418], R142 ;  /* 0x0004188e01007387 */ /* 0x000fe40000100a00 */
[C---:B------:R-:W-:Y:S02]  /*4aaf0*/  HMMA.1688.F32.TF32 R132, R68.reuse, R36, R244 ;  /* 0x000000244484723c */ /* 0x040fe400000810f4 */
[----:B------:R-:W-:Y:S04]  /*4ab00*/  STL.64 [R1+0x400], R136 ;  /* 0x0004008801007387 */ /* 0x000fe80000100a00 */
[----:B------:R-:W-:Y:S09]  /*4ab10*/  STL.64 [R1+0x408], R138 ;  /* 0x0004088a01007387 */ /* 0x000ff20000100a00 */
[----:B------:R-:W-:Y:S04]  /*4ab20*/  STL.64 [R1+0x3f0], R72 ;  /* 0x0003f04801007387 */ /* 0x000fe80000100a00 */
[----:B------:R1:W-:Y:S02]  /*4ab30*/  STL.64 [R1+0x3f8], R74 ;  /* 0x0003f84a01007387 */ /* 0x0003e40000100a00 */
[C---:B-1----:R-:W-:Y:S02]  /*4ab40*/  HMMA.1688.F32.TF32 R72, R68.reuse, R28, R124 ;  /* 0x0000001c4448723c */ /* 0x042fe4000008107c */
[----:B------:R-:W-:Y:S04]  /*4ab50*/  STL.64 [R1+0x3e0], R132 ;  /* 0x0003e08401007387 */ /* 0x000fe80000100a00 */
[----:B------:R-:W-:Y:S04]  /*4ab60*/  STL.64 [R1+0x3e8], R134 ;  /* 0x0003e88601007387 */ /* 0x000fe80000100a00 */
[----:B------:R-:W-:Y:S04]  /*4ab70*/  STL.64 [R1+0x3d0], R128 ;  /* 0x0003d08001007387 */ /* 0x000fe80000100a00 */
[----:B------:R-:W-:Y:S01]  /*4ab80*/  STL.64 [R1+0x3d8], R130 ;  /* 0x0003d88201007387 */ /* 0x000fe20000100a00 */
[C---:B------:R-:W-:Y:S03]  /*4ab90*/  HMMA.1688.F32.TF32 R116, R68.reuse, R24, R116 ;  /* 0x000000184474723c */ /* 0x040fe60000081074 */
[----:B------:R-:W-:Y:S04]  /*4aba0*/  LDS R124, [R103+0x42100] ;  /* 0x04210000677c7984 */ /* 0x000fe80000000800 */
[----:B------:R-:W-:Y:S04]  /*4abb0*/  LDS R126, [R103+0x42900] ;  /* 0x04290000677e7984 */ /* 0x000fe80000000800 */
[----:B------:R-:W-:Y:S04]  /*4abc0*/  STL.64 [R1+0x3c0], R72 ;  /* 0x0003c04801007387 */ /* 0x000fe80000100a00 */
[----:B------:R-:W-:Y:S04]  /*4abd0*/  STL.64 [R1+0x3c8], R74 ;  /* 0x0003c84a01007387 */ /* 0x000fe80000100a00 */
[----:B------:R-:W-:Y:S04]  /*4abe0*/  LDS R72, [R0+0x42100] ;  /* 0x0421000000487984 */ /* 0x000fe80000000800 */
[----:B------:R-:W-:Y:S04]  /*4abf0*/  LDS R74, [R0+0x42900] ;  /* 0x04290000004a7984 */ /* 0x000fe80000000800 */
[----:B------:R-:W-:Y:S04]  /*4ac00*/  LDS R73, [R252+0x42100] ;  /* 0x04210000fc497984 */ /* 0x000fe80000000800 */
[----:B------:R-:W1:Y:S01]  /*4ac10*/  LDS R75, [R252+0x42900] ;  /* 0x04290000fc4b7984 */ /* 0x000e620000000800 */
[C---:B------:R-:W-:Y:S08]  /*4ac20*/  HMMA.1688.F32.TF32 R108, R68.reuse, R20, R108 ;  /* 0x00000014446c723c */ /* 0x040ff0000008106c */
[C---:B------:R-:W-:Y:S08]  /*4ac30*/  HMMA.1688.F32.TF32 R104, R68.reuse, R16, R104 ;  /* 0x000000104468723c */ /* 0x040ff00000081068 */
[C---:B------:R-:W-:Y:S08]  /*4ac40*/  HMMA.1688.F32.TF32 R96, R68.reuse, R12, R96 ;  /* 0x0000000c4460723c */ /* 0x040ff00000081060 */
[C---:B------:R-:W-:Y:S01]  /*4ac50*/  HMMA.1688.F32.TF32 R92, R68.reuse, R8, R92 ;  /* 0x00000008445c723c */ /* 0x040fe2000008105c */
[----:B------:R-:W-:Y:S04]  /*4ac60*/  LDS R125, [R2+0x42100] ;  /* 0x04210000027d7984 */ /* 0x000fe80000000800 */
[----:B------:R-:W2:Y:S03]  /*4ac70*/  LDS R127, [R2+0x42900] ;  /* 0x04290000027f7984 */ /* 0x000ea60000000800 */
[----:B------:R-:W-:Y:S01]  /*4ac80*/  HMMA.1688.F32.TF32 R68, R68, R4, R88 ;  /* 0x000000044444723c */ /* 0x000fe20000081058 */
[----:B------:R-:W-:Y:S04]  /*4ac90*/  STL.64 [R1+0x3b0], R116 ;  /* 0x0003b07401007387 */ /* 0x000fe80000100a00 */
[----:B------:R-:W-:Y:S04]  /*4aca0*/  STL.64 [R1+0x3b8], R118 ;  /* 0x0003b87601007387 */ /* 0x000fe80000100a00 */
[----:B------:R-:W-:Y:S04]  /*4acb0*/  STL.64 [R1+0x3a0], R108 ;  /* 0x0003a06c01007387 */ /* 0x000fe80000100a00 */
[----:B------:R-:W-:Y:S01]  /*4acc0*/  STL.64 [R1+0x3a8], R110 ;  /* 0x0003a86e01007387 */ /* 0x000fe20000100a00 */
[C---:B-1----:R-:W-:Y:S03]  /*4acd0*/  HMMA.1688.F32.TF32 R84, R72.reuse, R64, R84 ;  /* 0x000000404854723c */ /* 0x042fe60000081054 */
        /* <DEDUP_REMOVED lines=12> */
[----:B------:R-:W3:Y:S04]  /*4ada0*/  LDL.LU R92, [R1+0x520] ;  /* 0x00052000015c7983 */ /* 0x000ee80000300800 */
[----:B------:R1:W-:Y:S04]  /*4adb0*/  STL.64 [R1+0x350], R80 ;  /* 0x0003505001007387 */ /* 0x0003e80000100a00 */
[----:B------:R4:W-:Y:S05]  /*4adc0*/  STL.64 [R1+0x358], R82 ;  /* 0x0003585201007387 */ /* 0x0009ea0000100a00 */
[----:B------:R-:W-:Y:S04]  /*4add0*/  STL.64 [R1+0x340], R68 ;  /* 0x0003404401007387 */ /* 0x000fe80000100a00 */
[----:B------:R1:W-:Y:S04]  /*4ade0*/  STL.64 [R1+0x348], R70 ;  /* 0x0003484601007387 */ /* 0x0003e80000100a00 */
        /* <DEDUP_REMOVED lines=37> */
[----:B----4-:R-:W2:Y:S04]  /*4b040*/  LDL.LU R82, [R1+0x7a8] ;  /* 0x0007a80001527983 */ /* 0x010ea80000300800 */
[----:B------:R-:W2:Y:S04]  /*4b050*/  LDL.LU R83, [R1+0x7ac] ;  /* 0x0007ac0001537983 */ /* 0x000ea80000300800 */
[----:B------:R-:W4:Y:S04]  /*4b060*/  LDL.LU R208, [R1+0x790] ;  /* 0x0007900001d07983 */ /* 0x000f280000300800 */
[----:B------:R-:W4:Y:S04]  /*4b070*/  LDL.LU R209, [R1+0x794] ;  /* 0x0007940001d17983 */ /* 0x000f280000300800 */
[----:B------:R-:W4:Y:S04]  /*4b080*/  LDL.LU R210, [R1+0x798] ;  /* 0x0007980001d27983 */ /* 0x000f280000300800 */
[----:B------:R-:W4:Y:S04]  /*4b090*/  LDL.LU R211, [R1+0x79c] ;  /* 0x00079c0001d37983 */ /* 0x000f280000300800 */
        /* <DEDUP_REMOVED lines=28> */
[C---:B--2---:R-:W-:Y:S03]  /*4b260*/  HMMA.1688.F32.TF32 R68, R72.reuse, R52, R80 ;  /* 0x000000344844723c */ /* 0x044fe60000081050 */
[----:B------:R-:W2:Y:S05]  /*4b270*/  LDL.LU R80, [R1+0x500] ;  /* 0x0005000001507983 */ /* 0x000eaa0000300800 */
[C---:B----4-:R-:W-:Y:S11]  /*4b280*/  HMMA.1688.F32.TF32 R164, R72.reuse, R48, R208 ;  /* 0x0000003048a4723c */ /* 0x050ff600000810d0 */
[----:B------:R-:W-:Y:S04]  /*4b290*/  @!UPT UIADD3 URZ, URZ, URZ, URZ ;  /* 0x0000003f3f3ff290 */ /* 0x000fe8000fffe03f */
[----:B------:R-:W-:Y:S04]  /*4b2a0*/  STL.64 [R1+0x330], R68 ;  /* 0x0003304401007387 */ /* 0x000fe80000100a00 */
[----:B------:R3:W-:Y:S04]  /*4b2b0*/  STL.64 [R1+0x338], R70 ;  /* 0x0003384601007387 */ /* 0x0007e80000100a00 */
[----:B------:R-:W2:Y:S04]  /*4b2c0*/  LDL.LU R81, [R1+0x504] ;  /* 0x0005040001517983 */ /* 0x000ea80000300800 */
[----:B------:R-:W2:Y:S01]  /*4b2d0*/  LDL.LU R82, [R1+0x508] ;  /* 0x0005080001527983 */ /* 0x000ea20000300800 */
[C---:B---3--:R-:W-:Y:S03]  /*4b2e0*/  HMMA.1688.F32.TF32 R68, R72.reuse, R44, R156 ;  /* 0x0000002c4844723c */ /* 0x048fe6000008109c */
[----:B------:R-:W2:Y:S04]  /*4b2f0*/  LDL.LU R83, [R1+0x50c] ;  /* 0x00050c0001537983 */ /* 0x000ea80000300800 */
[----:B------:R-:W-:Y:S01]  /*4b300*/  STL.64 [R1+0x320], R164 ;  /* 0x000320a401007387 */ /* 0x000fe20000100a00 */
[C---:B------:R-:W-:Y:S03]  /*4b310*/  HMMA.1688.F32.TF32 R156, R72.reuse, R40, R148 ;  /* 0x00000028489c723c */ /* 0x040fe60000081094 */
[----:B------:R-:W-:Y:S05]  /*4b320*/  STL.64 [R1+0x328], R166 ;  /* 0x000328a601007387 */ /* 0x000fea0000100a00 */
[C---:B------:R-:W-:Y:S07]  /*4b330*/  HMMA.1688.F32.TF32 R148, R72.reuse, R36, R196 ;  /* 0x000000244894723c */ /* 0x040fee00000810c4 */
[----:B------:R-:W-:Y:S04]  /*4b340*/  STL.64 [R1+0x310], R68 ;  /* 0x0003104401007387 */ /* 0x000fe80000100a00 */
[----:B------:R1:W-:Y:S02]  /*4b350*/  STL.64 [R1+0x318], R70 ;  /* 0x0003184601007387 */ /* 0x0003e40000100a00 */
[C---:B-1----:R-:W-:Y:S02]  /*4b360*/  HMMA.1688.F32.TF32 R68, R72.reuse, R32, R140 ;  /* 0x000000204844723c */ /* 0x042fe4000008108c */
[----:B------:R-:W-:Y:S04]  /*4b370*/  STL.64 [R1+0x300], R156 ;  /* 0x0003009c01007387 */ /* 0x000fe80000100a00 */
[----:B------:R-:W-:Y:S02]  /*4b380*/  STL.64 [R1+0x308], R158 ;  /* 0x0003089e01007387 */ /* 0x000fe40000100a00 */
[C---:B------:R-:W-:Y:S02]  /*4b390*/  HMMA.1688.F32.TF32 R136, R72.reuse, R28, R136 ;  /* 0x0000001c4888723c */ /* 0x040fe40000081088 */
[----:B------:R-:W-:Y:S04]  /*4b3a0*/  STL.64 [R1+0x2f0], R148 ;  /* 0x0002f09401007387 */ /* 0x000fe80000100a00 */
[----:B------:R-:W-:Y:S02]  /*4b3b0*/  STL.64 [R1+0x2f8], R150 ;  /* 0x0002f89601007387 */ /* 0x000fe40000100a00 */
[C---:B------:R-:W-:Y:S02]  /*4b3c0*/  HMMA.1688.F32.TF32 R132, R72.reuse, R24, R132 ;  /* 0x000000184884723c */ /* 0x040fe40000081084 */
[----:B------:R-:W-:Y:S04]  /*4b3d0*/  LDS R140, [R0+0x42180] ;  /* 0x04218000008c7984 */ /* 0x000fe80000000800 */
[----:B------:R-:W-:Y:S04]  /*4b3e0*/  LDS R142, [R0+0x42980] ;  /* 0x04298000008e7984 */ /* 0x000fe80000000800 */
[----:B------:R-:W-:Y:S04]  /*4b3f0*/  STL.64 [R1+0x2e0], R68 ;  /* 0x0002e04401007387 */ /* 0x000fe80000100a00 */
[----:B------:R1:W-:Y:S01]  /*4b400*/  STL.64 [R1+0x2e8], R70 ;  /* 0x0002e84601007387 */ /* 0x0003e20000100a00 */
[C---:B------:R-:W-:Y:S03]  /*4b410*/  HMMA.1688.F32.TF32 R128, R72.reuse, R16, R128 ;  /* 0x000000104880723c */ /* 0x040fe60000081080 */
[----:B------:R-:W-:Y:S04]  /*4b420*/  LDS R141, [R252+0x42180] ;  /* 0x04218000fc8d7984 */ /* 0x000fe80000000800 */
[----:B------:R-:W3:Y:S01]  /*4b430*/  LDS R143, [R252+0x42980] ;  /* 0x04298000fc8f7984 */ /* 0x000ee20000000800 */
[C---:B-1----:R-:W-:Y:S03]  /*4b440*/  HMMA.1688.F32.TF32 R68, R72.reuse, R20, R244 ;  /* 0x000000144844723c */ /* 0x042fe600000810f4 */
[----:B------:R-:W-:Y:S04]  /*4b450*/  STL.64 [R1+0x2d0], R136 ;  /* 0x0002d08801007387 */ /* 0x000fe80000100a00 */
[----:B------:R-:W-:Y:S04]  /*4b460*/  STL.64 [R1+0x2d8], R138 ;  /* 0x0002d88a01007387 */ /* 0x000fe80000100a00 */
[----:B------:R-:W-:Y:S04]  /*4b470*/  STL.64 [R1+0x2c0], R132 ;  /* 0x0002c08401007387 */ /* 0x000fe80000100a00 */
[----:B------:R-:W-:Y:S01]  /*4b480*/  STL.64 [R1+0x2c8], R134 ;  /* 0x0002c88601007387 */ /* 0x000fe20000100a00 */
[----:B------:R-:W-:Y:S03]  /*4b490*/  HMMA.1688.F32.TF32 R116, R72, R12, R116 ;  /* 0x0000000c4874723c */ /* 0x000fe60000081074 */
[----:B------:R-:W-:Y:S04]  /*4b4a0*/  LDS R244, [R103+0x42180] ;  /* 0x0421800067f47984 */ /* 0x000fe80000000800 */
[----:B------:R-:W-:Y:S04]  /*4b4b0*/  LDS R246, [R103+0x42980] ;  /* 0x0429800067f67984 */ /* 0x000fe80000000800 */
[----:B------:R-:W-:Y:S04]  /*4b4c0*/  STL.64 [R1+0x2b0], R68 ;  /* 0x0002b04401007387 */ /* 0x000fe80000100a00 */
[----:B------:R1:W-:Y:S01]  /*4b4d0*/  STL.64 [R1+0x2b8], R70 ;  /* 0x0002b84601007387 */ /* 0x0003e20000100a00 */
[----:B------:R-:W-:Y:S01]  /*4b4e0*/  HMMA.1688.F32.TF32 R76, R124, R64, R76 ;  /* 0x000000407c4c723c */ /* 0x000fe2000008104c */
[----:B------:R-:W-:-:S02]  /*4b4f0*/  IMAD.MOV.U32 R228, RZ, RZ, R152 ;  /* 0x000000ffffe47224 */ /* 0x000fc400078e0098 */
[----:B------:R-:W-:Y:S01]  /*4b500*/  IMAD.MOV.U32 R229, RZ, RZ, R153 ;  /* 0x000000ffffe57224 */ /* 0x000fe200078e0099 */
[----:B------:R-:W-:Y:S04]  /*4b510*/  LDS R245, [R2+0x42180] ;  /* 0x0421800002f57984 */ /* 0x000fe80000000800 */
[----:B------:R-:W-:Y:S01]  /*4b520*/  HMMA.1688.F32.TF32 R96, R124, R56, R96 ;  /* 0x000000387c60723c */ /* 0x000fe20000081060 */
[----:B------:R-:W-:Y:S01]  /*4b530*/  IMAD.MOV.U32 R230, RZ, RZ, R236 ;  /* 0x000000ffffe67224 */ /* 0x000fe200078e00ec */
[----:B------:R-:W4:Y:S06]  /*4b540*/  LDS R247, [R2+0x42980] ;  /* 0x0429800002f77984 */ /* 0x000f2c0000000800 */
[C---:B-1----:R-:W-:Y:S01]  /*4b550*/  HMMA.1688.F32.TF32 R68, R72.reuse, R8, R108 ;  /* 0x000000084844723c */ /* 0x042fe2000008106c */
[----:B------:R-:W-:Y:S04]  /*4b560*/  STL.64 [R1+0x2a0], R128 ;  /* 0x0002a08001007387 */ /* 0x000fe80000100a00 */
[----:B------:R-:W-:Y:S03]  /*4b570*/  STL.64 [R1+0x2a8], R130 ;  /* 0x0002a88201007387 */ /* 0x000fe60000100a00 */
[----:B------:R-:W-:Y:S11]  /*4b580*/  HMMA.1688.F32.TF32 R72, R72, R4, R88 ;  /* 0x000000044848723c */ /* 0x000ff60000081058 */
[----:B------:R-:W-:Y:S04]  /*4b590*/  @!UPT UIADD3 URZ, URZ, URZ, URZ ;  /* 0x0000003f3f3ff290 */ /* 0x000fe8000fffe03f */
[----:B------:R-:W-:Y:S04]  /*4b5a0*/  STL.64 [R1+0x3d08], R70 ;  /* 0x003d084601007387 */ /* 0x000fe80000100a00 */
[----:B------:R-:W-:Y:S04]  /*4b5b0*/  STL.64 [R1+0x290], R116 ;  /* 0x0002907401007387 */ /* 0x000fe80000100a00 */
[----:B------:R-:W-:Y:S04]  /*4b5c0*/  STL.64 [R1+0x298], R118 ;  /* 0x0002987601007387 */ /* 0x000fe80000100a00 */
[----:B------:R1:W-:Y:S04]  /*4b5d0*/  STL.64 [R1+0x3d00], R68 ;  /* 0x003d004401007387 */ /* 0x0003e80000100a00 */
[----:B------:R-:W3:Y:S04]  /*4b5e0*/  LDL.LU R88, [R1+0x4f0] ;  /* 0x0004f00001587983 */ /* 0x000ee80000300800 */
[----:B------:R-:W3:Y:S04]  /*4b5f0*/  LDL.LU R89, [R1+0x4f4] ;  /* 0x0004f40001597983 */ /* 0x000ee80000300800 */
[----:B------:R-:W3:Y:S04]  /*4b600*/  LDL.LU R90, [R1+0x4f8] ;  /* 0x0004f800015a7983 */ /* 0x000ee80000300800 */
[----:B------:R-:W3:Y:S01]  /*4b610*/  LDL.LU R91, [R1+0x4fc] ;  /* 0x0004fc00015b7983 */ /* 0x000ee20000300800 */
[C---:B-1----:R-:W-:Y:S03]  /*4b620*/  HMMA.1688.F32.TF32 R68, R124.reuse, R60, R104 ;  /* 0x0000003c7c44723c */ /* 0x042fe60000081068 */
[----:B------:R-:W-:Y:S04]  /*4b630*/  STL.64 [R1+0x3d18], R74 ;  /* 0x003d184a01007387 */ /* 0x000fe80000100a00 */
[----:B------:R1:W-:Y:S04]  /*4b640*/  STL.64 [R1+0x3d10], R72 ;  /* 0x003d104801007387 */ /* 0x0003e80000100a00 */
[----:B------:R-:W-:Y:S01]  /*4b650*/  STL [R1+0x3cfc], R79 ;  /* 0x003cfc4f01007387 */ /* 0x000fe20000100800 */
[C---:B-1----:R-:W-:Y:S11]  /*4b660*/  HMMA.1688.F32.TF32 R72, R124.reuse, R52, R92 ;  /* 0x000000347c48723c */ /* 0x042ff6000008105c */
[----:B------:R-:W-:Y:S04]  /*4b670*/  STL.64 [R1+0x540], R68 ;  /* 0x0005404401007387 */ /* 0x000fe80000100a00 */
[----:B------:R1:W-:Y:S02]  /*4b680*/  STL.64 [R1+0x548], R70 ;  /* 0x0005484601007387 */ /* 0x0003e40000100a00 */
[----:B-1----:R-:W-:Y:S02]  /*4b690*/  HMMA.1688.F32.TF32 R68, R124, R48, R84 ;  /* 0x000000307c44723c */ /* 0x002fe40000081054 */
[----:B------:R-:W-:Y:S04]  /*4b6a0*/  STL.64 [R1+0x530], R96 ;  /* 0x0005306001007387 */ /* 0x000fe80000100a00 */
[----:B------:R-:W-:Y:S04]  /*4b6b0*/  STL.64 [R1+0x538], R98 ;  /* 0x0005386201007387 */ /* 0x000fe80000100a00 */
[----:B------:R-:W4:Y:S04]  /*4b6c0*/  LDL.LU R92, [R1+0x4e0] ;  /* 0x0004e000015c7983 */ /* 0x000f280000300800 */
[----:B------:R-:W-:Y:S04]  /*4b6d0*/  STL.64 [R1+0x520], R72 ;  /* 0x0005204801007387 */ /* 0x000fe80000100a00 */
[----:B------:R-:W-:Y:S05]  /*4b6e0*/  STL.64 [R1+0x528], R74 ;  /* 0x0005284a01007387 */ /* 0x000fea0000100a00 */
[----:B------:R-:W-:Y:S04]  /*4b6f0*/  STL.64 [R1+0x510], R68 ;  /* 0x0005104401007387 */ /* 0x000fe80000100a00 */
[----:B------:R2:W-:Y:S01]  /*4b700*/  STL.64 [R1+0x518], R70 ;  /* 0x0005184601007387 */ /* 0x0005e20000100a00 */
[----:B------:R-:W-:-:S03]  /*4b710*/  IMAD.MOV.U32 R95, RZ, RZ, R3 ;  /* 0x000000ffff5f7224 */ /* 0x000fc600078e0003 */
[----:B------:R-:W4:Y:S04]  /*4b720*/  LDL.LU R93, [R1+0x4e4] ;  /* 0x0004e400015d7983 */ /* 0x000f280000300800 */
[----:B------:R-:W4:Y:S01]  /*4b730*/  LDL.LU R94, [R1+0x4e8] ;  /* 0x0004e800015e7983 */ /* 0x000f220000300800 */
[----:B--2---:R-:W-:Y:S11]  /*4b740*/  HMMA.1688.F32.TF32 R68, R124, R44, R80 ;  /* 0x0000002c7c44723c */ /* 0x004ff60000081050 */
[----:B------:R-:W-:Y:S11]  /*4b750*/  @!UPT UIADD3 URZ, URZ, URZ, URZ ;  /* 0x0000003f3f3ff290 */ /* 0x000ff6000fffe03f */
[----:B------:R-:W-:Y:S01]  /*4b760*/  @!UPT UIADD3 URZ, URZ, URZ, URZ ;  /* 0x0000003f3f3ff290 */ /* 0x000fe2000fffe03f */
[----:B------:R-:W-:Y:S01]  /*4b770*/  STL.64 [R1+0x500], R68 ;  /* 0x0005004401007387 */ /* 0x000fe20000100a00 */
[----:B------:R-:W-:-:S03]  /*4b780*/  IMAD.MOV.U32 R3, RZ, RZ, R71 ;  /* 0x000000ffff037224 */ /* 0x000fc600078e0047 */
[----:B------:R3:W-:Y:S04]  /*4b790*/  STL [R1+0x508], R70 ;  /* 0x0005084601007387 */ /* 0x0007e80000100800 */
        /* <DEDUP_REMOVED lines=16> */
[----:B------:R-:W-:Y:S01]  /*4b8a0*/  STL [R1+0x3d90], R3 ;  /* 0x003d900301007387 */ /* 0x000fe20000100800 */
[----:B---3--:R-:W-:Y:S11]  /*4b8b0*/  HMMA.1688.F32.TF32 R68, R124, R40, R88 ;  /* 0x000000287c44723c */ /* 0x008ff60000081058 */
[----:B------:R-:W-:Y:S11]  /*4b8c0*/  @!UPT UIADD3 URZ, URZ, URZ, URZ ;  /* 0x0000003f3f3ff290 */ /* 0x000ff6000fffe03f */
[----:B------:R-:W-:Y:S01]  /*4b8d0*/  @!UPT UIADD3 URZ, URZ, URZ, URZ ;  /* 0x0000003f3f3ff290 */ /* 0x000fe2000fffe03f */
[----:B------:R-:W-:Y:S04]  /*4b8e0*/  STL [R1+0x4f4], R69 ;  /* 0x0004f44501007387 */ /* 0x000fe80000100800 */
[----:B------:R4:W-:Y:S04]  /*4b8f0*/  STL.64 [R1+0x4f8], R70 ;  /* 0x0004f84601007387 */ /* 0x0009e80000100a00 */
[----:B------:R-:W3:Y:S04]  /*4b900*/  LDL.LU R88, [R1+0x6e0] ;  /* 0x0006e00001587983 */ /* 0x000ee80000300800 */
[----:B------:R-:W3:Y:S04]  /*4b910*/  LDL.LU R89, [R1+0x6e4] ;  /* 0x0006e40001597983 */ /* 0x000ee80000300800 */
[----:B------:R-:W3:Y:S04]  /*4b920*/  LDL.LU R90, [R1+0x6e8] ;  /* 0x0006e800015a7983 */ /* 0x000ee80000300800 */
[----:B------:R-:W3:Y:S01]  /*4b930*/  LDL.LU R91, [R1+0x6ec] ;  /* 0x0006ec00015b7983 */ /* 0x000ee20000300800 */
[----:B------:R-:W-:-:S03]  /*4b940*/  IMAD.MOV.U32 R79, RZ, RZ, R68 ;  /* 0x000000ffff4f7224 */ /* 0x000fc600078e0044 */
[----:B------:R-:W3:Y:S04]  /*4b950*/  LDL.LU R104, [R1+0x6d0] ;  /* 0x0006d00001687983 */ /* 0x000ee80000300800 */
[----:B------:R-:W3:Y:S04]  /*4b960*/  LDL.LU R105, [R1+0x6d4] ;  /* 0x0006d40001697983 */ /* 0x000ee80000300800 */
[----:B------:R-:W3:Y:S04]  /*4b970*/  LDL.LU R106, [R1+0x6d8] ;  /* 0x0006d800016a7983 */ /* 0x000ee80000300800 */
[----:B------:R-:W3:Y:S01]  /*4b980*/  LDL.LU R107, [R1+0x6dc] ;  /* 0x0006dc00016b7983 */ /* 0x000ee20000300800 */
[C---:B----4-:R-:W-:Y:S03]  /*4b990*/  HMMA.1688.F32.TF32 R68, R124.reuse, R36, R92 ;  /* 0x000000247c44723c */ /* 0x050fe6000008105c */
[----:B------:R-:W-:Y:S04]  /*4b9a0*/  STL.64 [R1+0x3d28], R78 ;  /* 0x003d284e01007387 */ /* 0x000fe80000100a00 */
[----:B------:R-:W-:Y:S11]  /*4b9b0*/  STL.64 [R1+0x3d20], R76 ;  /* 0x003d204c01007387 */ /* 0x000ff60000100a00 */
[----:B------:R-:W-:Y:S05]  /*4b9c0*/  @!UPT UIADD3 URZ, URZ, URZ, URZ ;  /* 0x0000003f3f3ff290 */ /* 0x000fea000fffe03f */
[----:B------:R1:W-:Y:S04]  /*4b9d0*/  STL.64 [R1+0x4e0], R68 ;  /* 0x0004e04401007387 */ /* 0x0003e80000100a00 */
[----:B------:R4:W-:Y:S04]  /*4b9e0*/  STL [R1+0x4e8], R70 ;  /* 0x0004e84601007387 */ /* 0x0009e80000100800 */
[----:B------:R-:W4:Y:S04]  /*4b9f0*/  LDL.LU R92, [R1+0x6c0] ;  /* 0x0006c000015c7983 */ /* 0x000f280000300800 */
[----:B------:R-:W4:Y:S04]  /*4ba00*/  LDL.LU R93, [R1+0x6c4] ;  /* 0x0006c400015d7983 */ /* 0x000f280000300800 */
[----:B------:R-:W4:Y:S04]  /*4ba10*/  LDL.LU R94, [R1+0x6c8] ;  /* 0x0006c800015e7983 */ /* 0x000f280000300800 */
[----:B------:R-:W4:Y:S01]  /*4ba20*/  LDL.LU R95, [R1+0x6cc] ;  /* 0x0006cc00015f7983 */ /* 0x000f220000300800 */
[C---:B--2---:R-:W-:Y:S08]  /*4ba30*/  HMMA.1688.F32.TF32 R80, R124.reuse, R32, R80 ;  /* 0x000000207c50723c */ /* 0x044ff00000081050 */
[C---:B------:R-:W-:Y:S08]  /*4ba40*/  HMMA.1688.F32.TF32 R216, R124.reuse, R28, R96 ;  /* 0x0000001c7cd8723c */ /* 0x040ff00000081060 */
[C---:B------:R-:W-:Y:S07]  /*4ba50*/  HMMA.1688.F32.TF32 R84, R124.reuse, R24, R84 ;  /* 0x000000187c54723c */ /* 0x040fee0000081054 */
[----:B------:R-:W-:Y:S01]  /*4ba60*/  STL.64 [R1+0x3cc0], R82 ;  /* 0x003cc05201007387 */ /* 0x000fe20000100a00 */
[----:B------:R-:W-:Y:S03]  /*4ba70*/  HMMA.1688.F32.TF32 R224, R124, R20, R108 ;  /* 0x000000147ce0723c */ /* 0x000fe6000008106c */
[----:B------:R-:W-:Y:S04]  /*4ba80*/  STL.64 [R1+0x3cb8], R80 ;  /* 0x003cb85001007387 */ /* 0x000fe80000100a00 */
[----:B------:R-:W2:Y:S04]  /*4ba90*/  LDL.LU R96, [R1+0x6b0] ;  /* 0x0006b00001607983 */ /* 0x000ea80000300800 */
[----:B------:R-:W2:Y:S04]  /*4baa0*/  LDL.LU R97, [R1+0x6b4] ;  /* 0x0006b40001617983 */ /* 0x000ea80000300800 */
[----:B------:R-:W2:Y:S04]  /*4bab0*/  LDL.LU R98, [R1+0x6b8] ;  /* 0x0006b80001627983 */ /* 0x000ea80000300800 */
[----:B------:R-:W2:Y:S04]  /*4bac0*/  LDL.LU R99, [R1+0x6bc] ;  /* 0x0006bc0001637983 */ /* 0x000ea80000300800 */
[----:B------:R-:W-:Y:S04]  /*4bad0*/  STL.64 [R1+0x3cd0], R218 ;  /* 0x003cd0da01007387 */ /* 0x000fe80000100a00 */
[----:B------:R-:W-:Y:S04]  /*4bae0*/  STL.64 [R1+0x3cc8], R216 ;  /* 0x003cc8d801007387 */ /* 0x000fe80000100a00 */
[----:B------:R-:W-:Y:S04]  /*4baf0*/  STL.64 [R1+0x3ce0], R86 ;  /* 0x003ce05601007387 */ /* 0x000fe80000100a00 */
[----:B------:R-:W-:Y:S01]  /*4bb00*/  STL.64 [R1+0x3cd8], R84 ;  /* 0x003cd85401007387 */ /* 0x000fe20000100a00 */
[----:B------:R-:W-:-:S03]  /*4bb10*/  IMAD.MOV.U32 R108, RZ, RZ, R115 ;  /* 0x000000ffff6c7224 */ /* 0x000fc600078e0073 */
[----:B------:R-:W-:Y:S04]  /*4bb20*/  STL.64 [R1+0x3cf0], R226 ;  /* 0x003cf0e201007387 */ /* 0x000fe80000100a00 */
[----:B------:R-:W-:Y:S01]  /*4bb30*/  STL.64 [R1+0x3ce8], R224 ;  /* 0x003ce8e001007387 */ /* 0x000fe20000100a00 */
[C---:B---3--:R-:W-:Y:S11]  /*4bb40*/  HMMA.1688.F32.TF32 R88, R124.reuse, R16, R88 ;  /* 0x000000107c58723c */ /* 0x048ff60000081058 */
[----:B------:R-:W-:Y:S11]  /*4bb50*/  @!UPT UIADD3 URZ, URZ, URZ, URZ ;  /* 0x0000003f3f3ff290 */ /* 0x000ff6000fffe03f */
[----:B------:R-:W-:Y:S01]  /*4bb60*/  @!UPT UIADD3 URZ, URZ, URZ, URZ ;  /* 0x0000003f3f3ff290 */ /* 0x000fe2000fffe03f */
[----:B------:R-:W-:Y:S04]  /*4bb70*/  STL.64 [R1+0x3d38], R90 ;  /* 0x003d385a01007387 */ /* 0x000fe80000100a00 */
[----:B------:R-:W-:Y:S04]  /*4bb80*/  STL.64 [R1+0x3d30], R88 ;  /* 0x003d305801007387 */ /* 0x000fe80000100a00 */
[----:B------:R-:W3:Y:S04]  /*4bb90*/  LDL.LU R115, [R1+0x3fc0] ;  /* 0x003fc00001737983 */ /* 0x000ee80000300800 */
[----:B------:R-:W3:Y:S04]  /*4bba0*/  LDL.LU R109, [R1+0x6a4] ;  /* 0x0006a400016d7983 */ /* 0x000ee80000300800 */
[----:B------:R-:W3:Y:S04]  /*4bbb0*/  LDL.LU R110, [R1+0x6a8] ;  /* 0x0006a800016e7983 */ /* 0x000ee80000300800 */
[----:B------:R-:W3:Y:S01]  /*4bbc0*/  LDL.LU R111, [R1+0x6ac] ;  /* 0x0006ac00016f7983 */ /* 0x000ee20000300800 */
[C---:B------:R-:W-:Y:S08]  /*4bbd0*/  HMMA.1688.F32.TF32 R116, R124.reuse, R12, R104 ;  /* 0x0000000c7c74723c */ /* 0x040ff00000081068 */
[----:B----4-:R-:W-:Y:S11]  /*4bbe0*/  HMMA.1688.F32.TF32 R92, R124, R8, R92 ;  /* 0x000000087c5c723c */ /* 0x010ff6000008105c */
[----:B------:R-:W-:Y:S04]  /*4bbf0*/  @!UPT UIADD3 URZ, URZ, URZ, URZ ;  /* 0x0000003f3f3ff290 */ /* 0x000fe8000fffe03f */
[----:B------:R-:W-:Y:S04]  /*4bc00*/  STL.64 [R1+0x3d48], R118 ;  /* 0x003d487601007387 */ /* 0x000fe80000100a00 */
[----:B------:R-:W-:Y:S04]  /*4bc10*/  STL.64 [R1+0x3d40], R116 ;  /* 0x003d407401007387 */ /* 0x000fe80000100a00 */
[----:B------:R-:W-:Y:S04]  /*4bc20*/  STL.64 [R1+0x3d58], R94 ;  /* 0x003d585e01007387 */ /* 0x000fe80000100a00 */
[----:B------:R-:W-:Y:S01]  /*4bc30*/  STL.64 [R1+0x3d50], R92 ;  /* 0x003d505c01007387 */ /* 0x000fe20000100a00 */
[----:B--2---:R-:W-:Y:S08]  /*4bc40*/  HMMA.1688.F32.TF32 R96, R140, R64, R96 ;  /* 0x000000408c60723c */ /* 0x004ff00000081060 */
[----:B---3--:R-:W-:Y:S11]  /*4bc50*/  HMMA.1688.F32.TF32 R124, R124, R4, R112 ;  /* 0x000000047c7c723c */ /* 0x008ff60000081070 */
[----:B------:R-:W-:Y:S11]  /*4bc60*/  @!UPT UIADD3 URZ, URZ, URZ, URZ ;  /* 0x0000003f3f3ff290 */ /* 0x000ff6000fffe03f */
[----:B------:R-:W-:Y:S01]  /*4bc70*/  @!UPT UIADD3 URZ, URZ, URZ, URZ ;  /* 0x0000003f3f3ff290 */ /* 0x000fe2000fffe03f */
[----:B------:R-:W-:Y:S04]  /*4bc80*/  STL.64 [R1+0x3d68], R126 ;  /* 0x003d687e01007387 */ /* 0x000fe80000100a00 */
[----:B------:R-:W-:Y:S04]  /*4bc90*/  STL.64 [R1+0x3d60], R124 ;  /* 0x003d607c01007387 */ /* 0x000fe80000100a00 */
        /* <DEDUP_REMOVED lines=16> */
[----:B------:R-:W-:Y:S04]  /*4bda0*/  STL.64 [R1+0x3d78], R98 ;  /* 0x003d786201007387 */ /* 0x000fe80000100a00 */
[----:B------:R-:W-:Y:S01]  /*4bdb0*/  STL.64 [R1+0x3d70], R96 ;  /* 0x003d706001007387 */ /* 0x000fe20000100a00 */
        /* <DEDUP_REMOVED lines=19> */
[C---:B--2---:R-:W-:Y:S08]  /*4bef0*/  HMMA.1688.F32.TF32 R100, R140.reuse, R56, R100 ;  /* 0x000000388c64723c */ /* 0x044ff00000081064 */
[C---:B---3--:R-:W-:Y:S08]  /*4bf00*/  HMMA.1688.F32.TF32 R164, R140.reuse, R52, R196 ;  /* 0x000000348ca4723c */ /* 0x048ff000000810c4 */
[C---:B----4-:R-:W-:Y:S07]  /*4bf10*/  HMMA.1688.F32.TF32 R104, R140.reuse, R48, R104 ;  /* 0x000000308c68723c */ /* 0x050fee0000081068 */
[----:B------:R-:W-:Y:S04]  /*4bf20*/  STL.64 [R1+0x3da0], R102 ;  /* 0x003da06601007387 */ /* 0x000fe80000100a00 */
[----:B------:R-:W-:Y:S01]  /*4bf30*/  STL.64 [R1+0x3d98], R100 ;  /* 0x003d986401007387 */ /* 0x000fe20000100a00 */
[C---:B------:R-:W-:Y:S03]  /*4bf40*/  HMMA.1688.F32.TF32 R172, R140.reuse, R44, R128 ;  /* 0x0000002c8cac723c */ /* 0x040fe60000081080 */
[----:B------:R-:W-:Y:S04]  /*4bf50*/  STL.64 [R1+0x3db0], R166 ;  /* 0x003db0a601007387 */ /* 0x000fe80000100a00 */
[----:B------:R-:W-:Y:S04]  /*4bf60*/  STL.64 [R1+0x3da8], R164 ;  /* 0x003da8a401007387 */ /* 0x000fe80000100a00 */
[----:B------:R-:W-:Y:S04]  /*4bf70*/  STL.64 [R1+0x3dc0], R106 ;  /* 0x003dc06a01007387 */ /* 0x000fe80000100a00 */
[----:B------:R-:W-:Y:S04]  /*4bf80*/  STL.64 [R1+0x3db8], R104 ;  /* 0x003db86801007387 */ /* 0x000fe80000100a00 */
[----:B------:R-:W2:Y:S04]  /*4bf90*/  LDL.LU R196, [R1+0x610] ;  /* 0x0006100001c47983 */ /* 0x000ea80000300800 */
[----:B------:R-:W2:Y:S01]  /*4bfa0*/  LDL.LU R197, [R1+0x614] ;  /* 0x0006140001c57983 */ /* 0x000ea20000300800 */
[C---:B------:R-:W-:Y:S03]  /*4bfb0*/  HMMA.1688.F32.TF32 R180, R140.reuse, R36, R148 ;  /* 0x000000248cb4723c */ /* 0x040fe60000081094 */
[----:B------:R-:W2:Y:S04]  /*4bfc0*/  LDL.LU R198, [R1+0x618] ;  /* 0x0006180001c67983 */ /* 0x000ea80000300800 */
[----:B------:R-:W2:Y:S04]  /*4bfd0*/  LDL.LU R199, [R1+0x61c] ;  /* 0x00061c0001c77983 */ /* 0x000ea80000300800 */
[----:B------:R-:W3:Y:S04]  /*4bfe0*/  LDL.LU R128, [R1+0x600] ;  /* 0x0006000001807983 */ /* 0x000ee80000300800 */
[----:B------:R-:W3:Y:S01]  /*4bff0*/  LDL.LU R129, [R1+0x604] ;  /* 0x0006040001817983 */ /* 0x000ee20000300800 */
[C---:B------:R-:W-:Y:S03]  /*4c000*/  HMMA.1688.F32.TF32 R108, R140.reuse, R40, R108 ;  /* 0x000000288c6c723c */ /* 0x040fe6000008106c */
[----:B------:R-:W3:Y:S04]  /*4c010*/  LDL.LU R130, [R1+0x608] ;  /* 0x0006080001827983 */ /* 0x000ee80000300800 */
[----:B------:R-:W3:Y:S01]  /*4c020*/  LDL.LU R131, [R1+0x60c] ;  /* 0x00060c0001837983 */ /* 0x000ee20000300800 */
[C---:B------:R-:W-:Y:S03]  /*4c030*/  HMMA.1688.F32.TF32 R112, R140.reuse, R32, R136 ;  /* 0x000000208c70723c */ /* 0x040fe60000081088 */
[----:B------:R-:W-:Y:S04]  /*4c040*/  STL.64 [R1+0x3dd0], R174 ;  /* 0x003dd0ae01007387 */ /* 0x000fe80000100a00 */
[----:B------:R-:W-:Y:S08]  /*4c050*/  STL.64 [R1+0x3dc8], R172 ;  /* 0x003dc8ac01007387 */ /* 0x000ff00000100a00 */
[----:B------:R-:W-:Y:S04]  /*4c060*/  STL.64 [R1+0x3de0], R110 ;  /* 0x003de06e01007387 */ /* 0x000fe80000100a00 */
[----:B------:R-:W-:Y:S04]  /*4c070*/  STL.64 [R1+0x3dd8], R108 ;  /* 0x003dd86c01007387 */ /* 0x000fe80000100a00 */
[----:B------:R-:W-:Y:S01]  /*4c080*/  STL.64 [R1+0x3df0], R182 ;  /* 0x003df0b601007387 */ /* 0x000fe20000100a00 */
[----:B------:R-:W-:Y:S03]  /*4c090*/  HMMA.1688.F32.TF32 R188, R140, R28, R132 ;  /* 0x0000001c8cbc723c */ /* 0x000fe60000081084 */
[----:B------:R-:W-:Y:S04]  /*4c0a0*/  STL.64 [R1+0x3de8], R180 ;  /* 0x003de8b401007387 */ /* 0x000fe80000100a00 */
[----:B------:R-:W-:Y:S04]  /*4c0b0*/  STL.64 [R1+0x3e00], R114 ;  /* 0x003e007201007387 */ /* 0x000fe80000100a00 */
[----:B------:R-:W-:Y:S01]  /*4c0c0*/  STL.64 [R1+0x3df8], R112 ;  /* 0x003df87001007387 */ /* 0x000fe20000100a00 */
        /* <DEDUP_REMOVED lines=16> */
[----:B------:R-:W-:Y:S04]  /*4c1d0*/  STL.64 [R1+0x3e10], R190 ;  /* 0x003e10be01007387 */ /* 0x000fe80000100a00 */
[----:B------:R-:W-:Y:S01]  /*4c1e0*/  STL.64 [R1+0x3e08], R188 ;  /* 0x003e08bc01007387 */ /* 0x000fe20000100a00 */
[----:B------:R-:W-:-:S02]  /*4c1f0*/  IMAD.MOV.U32 R231, RZ, RZ, R237 ;  /* 0x000000ffffe77224 */ /* 0x000fc400078e00ed */
[----:B------:R-:W-:Y:S02]  /*4c200*/  IMAD.MOV.U32 R232, RZ, RZ, R238 ;  /* 0x000000ffffe87224 */ /* 0x000fe400078e00ee */
[----:B------:R-:W-:Y:S01]  /*4c210*/  IMAD.MOV.U32 R233, RZ, RZ, R239 ;  /* 0x000000ffffe97224 */ /* 0x000fe200078e00ef */
[C---:B--2---:R-:W-:Y:S08]  /*4c220*/  HMMA.1688.F32.TF32 R196, R140.reuse, R20, R196 ;  /* 0x000000148cc4723c */ /* 0x044ff000000810c4 */
[C---:B---3--:R-:W-:Y:S11]  /*4c230*/  HMMA.1688.F32.TF32 R120, R140.reuse, R24, R120 ;  /* 0x000000188c78723c */ /* 0x048ff60000081078 */
[----:B------:R-:W-:Y:S11]  /*4c240*/  @!UPT UIADD3 URZ, URZ, URZ, URZ ;  /* 0x0000003f3f3ff290 */ /* 0x000ff6000fffe03f */
[----:B------:R-:W-:Y:S01]  /*4c250*/  @!UPT UIADD3 URZ, URZ, URZ, URZ ;  /* 0x0000003f3f3ff290 */ /* 0x000fe2000fffe03f */
[----:B------:R-:W-:Y:S04]  /*4c260*/  STL.64 [R1+0x3e20], R122 ;  /* 0x003e207a01007387 */ /* 0x000fe80000100a00 */
[----:B------:R-:W-:Y:S04]  /*4c270*/  STL.64 [R1+0x3e18], R120 ;  /* 0x003e187801007387 */ /* 0x000fe80000100a00 */
        /* <DEDUP_REMOVED lines=8> */
[----:B------:R-:W2:Y:S04]  /*4c300*/  LDL.LU R236, [R1+0x3fa4] ;  /* 0x003fa40001ec7983 */ /* 0x000ea80000300800 */
[----:B------:R-:W2:Y:S04]  /*4c310*/  LDL.LU R237, [R1+0x3fa0] ;  /* 0x003fa00001ed7983 */ /* 0x000ea80000300800 */
[----:B------:R-:W2:Y:S04]  /*4c320*/  LDL.LU R238, [R1+0x3f9c] ;  /* 0x003f9c0001ee7983 */ /* 0x000ea80000300800 */
[----:B------:R-:W2:Y:S01]  /*4c330*/  LDL.LU R239, [R1+0x3f98] ;  /* 0x003f980001ef7983 */ /* 0x000ea20000300800 */
[C---:B------:R-:W-:Y:S08]  /*4c340*/  HMMA.1688.F32.TF32 R128, R140.reuse, R16, R128 ;  /* 0x000000108c80723c */ /* 0x040ff00000081080 */
[C---:B----4-:R-:W-:Y:S08]  /*4c350*/  HMMA.1688.F32.TF32 R132, R140.reuse, R12, R132 ;  /* 0x0000000c8c84723c */ /* 0x050ff00000081084 */
[C---:B------:R-:W-:Y:S08]  /*4c360*/  HMMA.1688.F32.TF32 R136, R140.reuse, R8, R136 ;  /* 0x000000088c88723c */ /* 0x040ff00000081088 */
[----:B------:R-:W-:Y:S01]  /*4c370*/  HMMA.1688.F32.TF32 R140, R140, R4, R148 ;  /* 0x000000048c8c723c */ /* 0x000fe20000081094 */
[----:B------:R-:W-:-:S02]  /*4c380*/  IMAD.MOV.U32 R3, RZ, RZ, R71 ;  /* 0x000000ffff037224 */ /* 0x000fc400078e0047 */
[----:B-1----:R-:W-:Y:S02]  /*4c390*/  IMAD.MOV.U32 R68, RZ, RZ, R146 ;  /* 0x000000ffff447224 */ /* 0x002fe400078e0092 */
[----:B------:R-:W-:Y:S02]  /*4c3a0*/  IMAD.MOV.U32 R69, RZ, RZ, R147 ;  /* 0x000000ffff457224 */ /* 0x000fe400078e0093 */
[----:B------:R-:W-:Y:S02]  /*4c3b0*/  IMAD.MOV.U32 R70, RZ, RZ, R154 ;  /* 0x000000ffff467224 */ /* 0x000fe400078e009a */
[----:B------:R-:W-:Y:S02]  /*4c3c0*/  IMAD.MOV.U32 R71, RZ, RZ, R155 ;  /* 0x000000ffff477224 */ /* 0x000fe400078e009b */
[----:B------:R-:W-:Y:S02]  /*4c3d0*/  IMAD.MOV.U32 R234, RZ, RZ, R144 ;  /* 0x000000ffffea7224 */ /* 0x000fe400078e0090 */
[----:B------:R-:W4:Y:S01]  /*4c3e0*/  LDL.LU R144, [R1+0x3f94] ;  /* 0x003f940001907983 */ /* 0x000f220000300800 */
[----:B------:R-:W-:-:S03]  /*4c3f0*/  IMAD.MOV.U32 R235, RZ, RZ, R145 ;  /* 0x000000ffffeb7224 */ /* 0x000fc600078e0091 */
[----:B------:R-:W4:Y:S04]  /*4c400*/  LDL.LU R145, [R1+0x3f90] ;  /* 0x003f900001917983 */ /* 0x000f280000300800 */
[----:B------:R-:W-:Y:S04]  /*4c410*/  STL.64 [R1+0x3e40], R130 ;  /* 0x003e408201007387 */ /* 0x000fe80000100a00 */
[----:B------:R-:W-:Y:S04]  /*4c420*/  STL.64 [R1+0x3e38], R128 ;  /* 0x003e388001007387 */ /* 0x000fe80000100a00 */
[----:B------:R-:W4:Y:S04]  /*4c430*/  LDL.LU R146, [R1+0x3f8c] ;  /* 0x003f8c0001927983 */ /* 0x000f280000300800 */
[----:B------:R-:W4:Y:S01]  /*4c440*/  LDL.LU R147, [R1+0x3f88] ;  /* 0x003f880001937983 */ /* 0x000f220000300800 */
[C---:B------:R-:W-:Y:S03]  /*4c450*/  HMMA.1688.F32.TF32 R200, R244.reuse, R8, R200 ;  /* 0x00000008f4c8723c */ /* 0x040fe600000810c8 */
[----:B------:R-:W3:Y:S04]  /*4c460*/  LDL.LU R154, [R1+0x3f84] ;  /* 0x003f8400019a7983 */ /* 0x000ee80000300800 */
[----:B------:R-:W3:Y:S04]  /*4c470*/  LDL.LU R155, [R1+0x3f80] ;  /* 0x003f8000019b7983 */ /* 0x000ee80000300800 */
[----:B------:R-:W-:Y:S04]  /*4c480*/  STL.64 [R1+0x3e50], R134 ;  /* 0x003e508601007387 */ /* 0x000fe80000100a00 */
[----:B------:R-:W-:Y:S04]  /*4c490*/  STL.64 [R1+0x3e48], R132 ;  /* 0x003e488401007387 */ /* 0x000fe80000100a00 */
[----:B------:R-:W-:Y:S04]  /*4c4a0*/  STL.64 [R1+0x3e60], R138 ;  /* 0x003e608a01007387 */ /* 0x000fe80000100a00 */
[----:B------:R-:W-:Y:S01]  /*4c4b0*/  STL.64 [R1+0x3e58], R136 ;  /* 0x003e588801007387 */ /* 0x000fe20000100a00 */
[----:B--2---:R-:W-:Y:S03]  /*4c4c0*/  HMMA.1688.F32.TF32 R148, R244, R60, R236 ;  /* 0x0000003cf494723c */ /* 0x004fe600000810ec */
[----:B------:R-:W-:Y:S04]  /*4c4d0*/  LDS R236, [R0+0x43000] ;  /* 0x0430000000ec7984 */ /* 0x000fe80000000800 */
[----:B------:R-:W-:Y:S04]  /*4c4e0*/  LDS R238, [R0+0x43800] ;  /* 0x0438000000ee7984 */ /* 0x000fe80000000800 */
[----:B------:R-:W-:Y:S04]  /*4c4f0*/  LDS R237, [R252+0x43000] ;  /* 0x04300000fced7984 */ /* 0x000fe80000000800 */
[----:B------:R-:W1:Y:S02]  /*4c500*/  LDS R239, [R252+0x43800] ;  /* 0x04380000fcef7984 */ /* 0x000e640000000800 */
[----:B-1----:R-:W-:Y:S11]  /*4c510*/  HMMA.1688.F32.TF32 R68, R236, R66, R68 ;  /* 0x00000042ec44723c */ /* 0x002ff60000081044 */
[----:B------:R-:W-:Y:S11]  /*4c520*/  @!UPT UIADD3 URZ, URZ, URZ, URZ ;  /* 0x0000003f3f3ff290 */ /* 0x000ff6000fffe03f */
[----:B------:R-:W-:Y:S02]  /*4c530*/  @!UPT UIADD3 URZ, URZ, URZ, URZ ;  /* 0x0000003f3f3ff290 */ /* 0x000fe4000fffe03f */
[----:B------:R-:W-:Y:S02]  /*4c540*/  IMAD.MOV.U32 R9, RZ, RZ, R68 ;  /* 0x000000ffff097224 */ /* 0x000fe400078e0044 */
[----:B------:R-:W-:Y:S02]  /*4c550*/  IMAD.MOV.U32 R8, RZ, RZ, R69 ;  /* 0x000000ffff087224 */ /* 0x000fe400078e0045 */
[----:B------:R-:W-:Y:S02]  /*4c560*/  IMAD.MOV.U32 R68, RZ, RZ, R18 ;  /* 0x000000ffff447224 */ /* 0x000fe400078e0012 */
[----:B------:R-:W2:Y:S01]  /*4c570*/  LDL.LU R18, [R1+0x3f7c] ;  /* 0x003f7c0001127983 */ /* 0x000ea20000300800 */
[----:B------:R-:W-:-:S03]  /*4c580*/  IMAD.MOV.U32 R69, RZ, RZ, R19 ;  /* 0x000000ffff457224 */ /* 0x000fc600078e0013 */
[----:B------:R-:W3:Y:S01]  /*4c590*/  LDL.LU R19, [R1+0x3f78] ;  /* 0x003f780001137983 */ /* 0x000ee20000300800 */
[----:B------:R-:W-:Y:S01]  /*4c5a0*/  HMMA.1688.F32.TF32 R240, R244, R4, R240 ;  /* 0x00000004f4f0723c */ /* 0x000fe200000810f0 */
[----:B------:R-:W-:Y:S02]  /*4c5b0*/  IMAD.MOV.U32 R76, RZ, RZ, R35 ;  /* 0x000000ffff4c7224 */ /* 0x000fe400078e0023 */
[----:B------:R-:W-:-:S04]  /*4c5c0*/  IMAD.MOV.U32 R77, RZ, RZ, R34 ;  /* 0x000000ffff4d7224 */ /* 0x000fc800078e0022 */
[----:B------:R-:W-:Y:S02]  /*4c5d0*/  IMAD.MOV.U32 R5, RZ, RZ, R70 ;  /* 0x000000ffff057224 */ /* 0x000fe400078e0046 */
[----:B------:R-:W-:Y:S02]  /*4c5e0*/  IMAD.MOV.U32 R4, RZ, RZ, R71 ;  /* 0x000000ffff047224 */ /* 0x000fe400078e0047 */
[----:B------:R-:W-:Y:S02]  /*4c5f0*/  IMAD.MOV.U32 R70, RZ, RZ, R39 ;  /* 0x000000ffff467224 */ /* 0x000fe400078e0027 */
        /* <DEDUP_REMOVED lines=24> */
[----:B------:R-:W4:Y:S01]  /*4c780*/  LDL.LU R15, [R1+0x3f40] ;  /* 0x003f4000010f7983 */ /* 0x000f220000300800 */
[----:B--2---:R-:W-:Y:S02]  /*4c790*/  IMAD.MOV.U32 R89, RZ, RZ, R18 ;  /* 0x000000ffff597224 */ /* 0x004fe400078e0012 */
[----:B---3--:R-:W-:-:S02]  /*4c7a0*/  IMAD.MOV.U32 R88, RZ, RZ, R19 ;  /* 0x000000ffff587224 */ /* 0x008fc400078e0013 */
[----:B------:R-:W2:Y:S04]  /*4c7b0*/  LDL.LU R19, [R1+0x3f3c] ;  /* 0x003f3c0001137983 */ /* 0x000ea80000300800 */
[----:B------:R-:W3:Y:S01]  /*4c7c0*/  LDL.LU R18, [R1+0x3f38] ;  /* 0x003f380001127983 */ /* 0x000ee20000300800 */
[----:B------:R-:W-:Y:S02]  /*4c7d0*/  IMAD.MOV.U32 R90, RZ, RZ, R31 ;  /* 0x000000ffff5a7224 */ /* 0x000fe400078e001f */
[----:B------:R-:W-:Y:S01]  /*4c7e0*/  IMAD.MOV.U32 R91, RZ, RZ, R30 ;  /* 0x000000ffff5b7224 */ /* 0x000fe200078e001e */
[----:B------:R-:W3:Y:S04]  /*4c7f0*/  LDL.LU R31, [R1+0x3f34] ;  /* 0x003f3400011f7983 */ /* 0x000ee80000300800 */
[----:B------:R-:W3:Y:S01]  /*4c800*/  LDL.LU R30, [R1+0x3f30] ;  /* 0x003f3000011e7983 */ /* 0x000ee20000300800 */
[----:B----4-:R-:W-:-:S02]  /*4c810*/  IMAD.MOV.U32 R95, RZ, RZ, R23 ;  /* 0x000000ffff5f7224 */ /* 0x010fc400078e0017 */
[----:B------:R-:W-:Y:S02]  /*4c820*/  IMAD.MOV.U32 R94, RZ, RZ, R22 ;  /* 0x000000ffff5e7224 */ /* 0x000fe400078e0016 */
[----:B------:R-:W-:Y:S02]  /*4c830*/  IMAD.MOV.U32 R93, RZ, RZ, R26 ;  /* 0x000000ffff5d7224 */ /* 0x000fe400078e001a */
[----:B------:R-:W-:Y:S02]  /*4c840*/  IMAD.MOV.U32 R92, RZ, RZ, R27 ;  /* 0x000000ffff5c7224 */ /* 0x000fe400078e001b */
[----:B------:R-:W4:Y:S04]  /*4c850*/  LDL.LU R27, [R1+0x3f2c] ;  /* 0x003f2c00011b7983 */ /* 0x000f280000300800 */
[----:B------:R-:W4:Y:S04]  /*4c860*/  LDL.LU R26, [R1+0x3f28] ;  /* 0x003f2800011a7983 */ /* 0x000f280000300800 */
[----:B------:R-:W4:Y:S01]  /*4c870*/  LDL.LU R22, [R1+0x3f24] ;  /* 0x003f240001167983 */ /* 0x000f220000300800 */
[----:B------:R-:W-:-:S02]  /*4c880*/  IMAD.MOV.U32 R126, RZ, RZ, R6 ;  /* 0x000000ffff7e7224 */ /* 0x000fc400078e0006 */
[----:B------:R-:W-:Y:S01]  /*4c890*/  IMAD.MOV.U32 R125, RZ, RZ, R11 ;  /* 0x000000ffff7d7224 */ /* 0x000fe200078e000b */
        /* <DEDUP_REMOVED lines=22> */
[----:B------:R-:W-:-:S03]  /*4ca00*/  IMAD.MOV.U32 R166, RZ, RZ, R7 ;  /* 0x000000ffffa67224 */ /* 0x000fc600078e0007 */
[----:B------:R-:W4:Y:S01]  /*4ca10*/  LDL.LU R22, [R1+0x3ef0] ;  /* 0x003ef00001167983 */ /* 0x000f220000300800 */
[----:B------:R-:W-:Y:S02]  /*4ca20*/  IMAD.MOV.U32 R167, RZ, RZ, R6 ;  /* 0x000000ffffa77224 */ /* 0x000fe400078e0006 */
[----:B--2---:R-:W-:Y:S02]  /*4ca30*/  IMAD.MOV.U32 R165, RZ, RZ, R18 ;  /* 0x000000ffffa57224 */ /* 0x004fe400078e0012 */
[----:B---3--:R-:W-:Y:S02]  /*4ca40*/  IMAD.MOV.U32 R164, RZ, RZ, R19 ;  /* 0x000000ffffa47224 */ /* 0x008fe400078e0013 */
        /* <DEDUP_REMOVED lines=10> */
[----:B------:R-:W-:-:S02]  /*4caf0*/  IMAD.MOV.U32 R106, RZ, RZ, R14 ;  /* 0x000000ffff6a7224 */ /* 0x000fc400078e000e */
[----:B------:R-:W-:Y:S02]  /*4cb00*/  IMAD.MOV.U32 R107, RZ, RZ, R15 ;  /* 0x000000ffff6b7224 */ /* 0x000fe400078e000f */
[----:B------:R-:W-:Y:S02]  /*4cb10*/  IMAD.MOV.U32 R156, RZ, RZ, R26 ;  /* 0x000000ffff9c7224 */ /* 0x000fe400078e001a */
[----:B------:R-:W-:Y:S02]  /*4cb20*/  IMAD.MOV.U32 R157, RZ, RZ, R27 ;  /* 0x000000ffff9d7224 */ /* 0x000fe400078e001b */
[----:B----4-:R-:W-:Y:S02]  /*4cb30*/  IMAD.MOV.U32 R105, RZ, RZ, R11 ;  /* 0x000000ffff697224 */ /* 0x010fe400078e000b */
        /* <DEDUP_REMOVED lines=21> */
[----:B--2---:R-:W-:Y:S02]  /*4cc90*/  IMAD.MOV.U32 R173, RZ, RZ, R19 ;  /* 0x000000ffffad7224 */ /* 0x004fe400078e0013 */
[----:B---3--:R-:W-:Y:S02]  /*4cca0*/  IMAD.MOV.U32 R111, RZ, RZ, R7 ;  /* 0x000000ffff6f7224 */ /* 0x008fe400078e0007 */
[----:B------:R-:W-:Y:S02]  /*4ccb0*/  IMAD.MOV.U32 R110, RZ, RZ, R6 ;  /* 0x000000ffff6e7224 */ /* 0x000fe400078e0006 */
[----:B------:R-:W2:Y:S04]  /*4ccc0*/  LDL.LU R6, [R1+0x3edc] ;  /* 0x003edc0001067983 */ /* 0x000ea80000300800 */
[----:B------:R-:W2:Y:S01]  /*4ccd0*/  LDL.LU R7, [R1+0x3ed8] ;  /* 0x003ed80001077983 */ /* 0x000ea20000300800 */
[----:B------:R-:W-:-:S03]  /*4cce0*/  IMAD.MOV.U32 R172, RZ, RZ, R18 ;  /* 0x000000ffffac7224 */ /* 0x000fc600078e0012 */
        /* <DEDUP_REMOVED lines=27> */
[----:B------:R-:W4:Y:S01]  /*4cea0*/  LDL.LU R55, [R1+0x3e68] ;  /* 0x003e680001377983 */ /* 0x000f220000300800 */
[C---:B------:R-:W-:Y:S08]  /*4ceb0*/  HMMA.1688.F32.TF32 R184, R244.reuse, R24, R184 ;  /* 0x00000018f4b8723c */ /* 0x040ff000000810b8 */
[C---:B------:R-:W-:Y:S08]  /*4cec0*/  HMMA.1688.F32.TF32 R228, R244.reuse, R20, R228 ;  /* 0x00000014f4e4723c */ /* 0x040ff000000810e4 */
[C---:B------:R-:W-:Y:S08]  /*4ced0*/  HMMA.1688.F32.TF32 R192, R244.reuse, R16, R192 ;  /* 0x00000010f4c0723c */ /* 0x040ff000000810c0 */
[----:B------:R-:W-:Y:S01]  /*4cee0*/  HMMA.1688.F32.TF32 R232, R244, R12, R232 ;  /* 0x0000000cf4e8723c */ /* 0x000fe200000810e8 */
[----:B------:R-:W-:-:S05]  /*4cef0*/  LOP3.LUT R61, R0, 0x40, RZ, 0x3c, !PT ;  /* 0x00000040003d7812 */ /* 0x000fca00078e3cff */
[----:B------:R-:W-:Y:S02]  /*4cf00*/  LDS R60, [R61+0x44000] ;  /* 0x044000003d3c7984 */ /* 0x000fe40000000800 */
        /* <DEDUP_REMOVED lines=8> */
[----:B------:R-:W-:Y:S01]  /*4cf90*/  HMMA.1688.F32.TF32 R220, R244, R28, R220 ;  /* 0x0000001cf4dc723c */ /* 0x000fe200000810dc */
[----:B------:R-:W-:Y:S04]  /*4cfa0*/  LDS R244, [R61+0x43000] ;  /* 0x043000003df47984 */ /* 0x000fe80000000800 */
[----:B------:R-:W-:Y:S04]  /*4cfb0*/  LDS R246, [R61+0x43800] ;  /* 0x043800003df67984 */ /* 0x000fe80000000800 */
[----:B------:R-:W-:Y:S04]  /*4cfc0*/  LDS R245, [R2+0x43000] ;  /* 0x0430000002f57984 */ /* 0x000fe80000000800 */
[----:B------:R-:W1:Y:S01]  /*4cfd0*/  LDS R247, [R2+0x43800] ;  /* 0x0438000002f77984 */ /* 0x000e620000000800 */
[C---:B--2---:R-:W-:Y:S08]  /*4cfe0*/  HMMA.1688.F32.TF32 R92, R236.reuse, R26, R92 ;  /* 0x0000001aec5c723c */ /* 0x044ff0000008105c */
[C---:B---3--:R-:W-:Y:S08]  /*4cff0*/  HMMA.1688.F32.TF32 R108, R236.reuse, R58, R108 ;  /* 0x0000003aec6c723c */ /* 0x048ff0000008106c */
[C---:B------:R-:W-:Y:S08]  /*4d000*/  HMMA.1688.F32.TF32 R112, R236.reuse, R62, R180 ;  /* 0x0000003eec70723c */ /* 0x040ff000000810b4 */
[----:B----4-:R-:W-:Y:S08]  /*4d010*/  HMMA.1688.F32.TF32 R104, R236, R50, R104 ;  /* 0x00000032ec68723c */ /* 0x010ff00000081068 */
[----:B------:R-:W-:-:S02]  /*4d020*/  IMAD.MOV.U32 R25, RZ, RZ, R108 ;  /* 0x000000ffff197224 */ /* 0x000fc400078e006c */
[----:B------:R-:W-:Y:S02]  /*4d030*/  IMAD.MOV.U32 R24, RZ, RZ, R109 ;  /* 0x000000ffff187224 */ /* 0x000fe400078e006d */
[----:B------:R-:W-:Y:S02]  /*4d040*/  IMAD.MOV.U32 R21, RZ, RZ, R110 ;  /* 0x000000ffff157224 */ /* 0x000fe400078e006e */
[----:B------:R-:W-:Y:S02]  /*4d050*/  IMAD.MOV.U32 R20, RZ, RZ, R111 ;  /* 0x000000ffff147224 */ /* 0x000fe400078e006f */
[----:B------:R-:W-:Y:S01]  /*4d060*/  HMMA.1688.F32.TF32 R108, R236, R54, R172 ;  /* 0x00000036ec6c723c */ /* 0x000fe200000810ac */
[----:B------:R-:W-:Y:S02]  /*4d070*/  IMAD.MOV.U32 R17, RZ, RZ, R112 ;  /* 0x000000ffff117224 */ /* 0x000fe400078e0070 */
[----:B------:R-:W-:Y:S02]  /*4d080*/  IMAD.MOV.U32 R16, RZ, RZ, R113 ;  /* 0x000000ffff107224 */ /* 0x000fe400078e0071 */
[----:B------:R-:W-:-:S02]  /*4d090*/  IMAD.MOV.U32 R13, RZ, RZ, R114 ;  /* 0x000000ffff0d7224 */ /* 0x000fc400078e0072 */
[----:B------:R-:W-:Y:S02]  /*4d0a0*/  IMAD.MOV.U32 R12, RZ, RZ, R115 ;  /* 0x000000ffff0c7224 */ /* 0x000fe400078e0073 */
[C---:B------:R-:W-:Y:S11]  /*4d0b0*/  HMMA.1688.F32.TF32 R112, R236.reuse, R46, R164 ;  /* 0x0000002eec70723c */ /* 0x040ff600000810a4 */
[----:B------:R-:W-:Y:S03]  /*4d0c0*/  @!UPT UIADD3 URZ, URZ, URZ, URZ ;  /* 0x0000003f3f3ff290 */ /* 0x000fe6000fffe03f */
[----:B------:R-:W-:Y:S04]  /*4d0d0*/  STL.64 [R1+0xb0], R108 ;  /* 0x0000b06c01007387 */ /* 0x000fe80000100a00 */
[----:B------:R2:W-:Y:S04]  /*4d0e0*/  STL.64 [R1+0xb8], R110 ;  /* 0x0000b86e01007387 */ /* 0x0005e80000100a00 */
[----:B------:R-:W-:Y:S04]  /*4d0f0*/  STL.64 [R1+0xa0], R104 ;  /* 0x0000a06801007387 */ /* 0x000fe80000100a00 */
[----:B------:R3:W-:Y:S01]  /*4d100*/  STL.64 [R1+0xa8], R106 ;  /* 0x0000a86a01007387 */ /* 0x0007e20000100a00 */
[C---:B--2---:R-:W-:Y:S08]  /*4d110*/  HMMA.1688.F32.TF32 R108, R236.reuse, R42, R100 ;  /* 0x0000002aec6c723c */ /* 0x044ff00000081064 */
[C---:B---3--:R-:W-:Y:S08]  /*4d120*/  HMMA.1688.F32.TF32 R104, R236.reuse, R38, R156 ;  /* 0x00000026ec68723c */ /* 0x048ff0000008109c */
        /* <DEDUP_REMOVED lines=12> */
[C---:B--2---:R-:W-:Y:S03]  /*4d1f0*/  HMMA.1688.F32.TF32 R100, R236.reuse, R22, R116 ;  /* 0x00000016ec64723c */ /* 0x044fe60000081074 */
[----:B------:R-:W-:Y:S04]  /*4d200*/  STL.64 [R1+0x40], R92 ;  /* 0x0000405c01007387 */ /* 0x000fe80000100a00 */
[----:B------:R2:W-:Y:S01]  /*4d210*/  STL.64 [R1+0x48], R94 ;  /* 0x0000485e01007387 */ /* 0x0005e20000100a00 */
[C---:B---3--:R-:W-:Y:S08]  /*4d220*/  HMMA.1688.F32.TF32 R96, R236.reuse, R18, R88 ;  /* 0x00000012ec60723c */ /* 0x048ff00000081058 */
[C---:B--2---:R-:W-:Y:S08]  /*4d230*/  HMMA.1688.F32.TF32 R92, R236.reuse, R14, R224 ;  /* 0x0000000eec5c723c */ /* 0x044ff000000810e0 */
        /* <DEDUP_REMOVED lines=8> */
[----:B------:R-:W-:Y:S04]  /*4d2c0*/  STL.64 [R1], R88 ;  /* 0x0000005801007387 */ /* 0x000fe80000100a00 */
[----:B------:R1:W-:Y:S04]  /*4d2d0*/  STL.64 [R1+0x8], R90 ;  /* 0x0000085a01007387 */ /* 0x0003e80000100a00 */
[----:B------:R-:W-:Y:S04]  /*4d2e0*/  STL.64 [R1+0x6c0], R84 ;  /* 0x0006c05401007387 */ /* 0x000fe80000100a00 */
[----:B------:R2:W-:Y:S01]  /*4d2f0*/  STL.64 [R1+0x6c8], R86 ;  /* 0x0006c85601007387 */ /* 0x0005e20000100a00 */
[C---:B-1----:R-:W-:Y:S03]  /*4d300*/  HMMA.1688.F32.TF32 R88, R244.reuse, R66, R216 ;  /* 0x00000042f458723c */ /* 0x042fe600000810d8 */
[----:B------:R-:W-:Y:S04]  /*4d310*/  LDS R236, [R0+0x43080] ;  /* 0x0430800000ec7984 */ /* 0x000fe80000000800 */
[----:B------:R-:W-:Y:S01]  /*4d320*/  LDS R238, [R0+0x43880] ;  /* 0x0438800000ee7984 */ /* 0x000fe20000000800 */
[C---:B--2---:R-:W-:Y:S03]  /*4d330*/  HMMA.1688.F32.TF32 R84, R244.reuse, R62, R80 ;  /* 0x0000003ef454723c */ /* 0x044fe60000081050 */
[----:B------:R-:W-:Y:S04]  /*4d340*/  LDS R237, [R252+0x43080] ;  /* 0x04308000fced7984 */ /* 0x000fe80000000800 */
[----:B------:R-:W1:Y:S01]  /*4d350*/  LDS R239, [R252+0x43880] ;  /* 0x04388000fcef7984 */ /* 0x000e620000000800 */
        /* <DEDUP_REMOVED lines=11> */
[----:B------:R4:W-:Y:S04]  /*4d410*/  STL.64 [R1+0x1b8], R78 ;  /* 0x0001b84e01007387 */ /* 0x0009e80000100a00 */
[----:B------:R1:W-:Y:S04]  /*4d420*/  STL.64 [R1+0x1a0], R68 ;  /* 0x0001a04401007387 */ /* 0x0003e80000100a00 */
[----:B------:R1:W-:Y:S04]  /*4d430*/  STL.64 [R1+0x1a8], R70 ;  /* 0x0001a84601007387 */ /* 0x0003e80000100a00 */
[----:B------:R-:W2:Y:S04]  /*4d440*/  LDL.LU R73, [R1+0x214] ;  /* 0x0002140001497983 */ /* 0x000ea80000300800 */
[----:B------:R-:W2:Y:S04]  /*4d450*/  LDL.LU R74, [R1+0x218] ;  /* 0x00021800014a7983 */ /* 0x000ea80000300800 */
[----:B------:R-:W2:Y:S04]  /*4d460*/  LDL.LU R75, [R1+0x21c] ;  /* 0x00021c00014b7983 */ /* 0x000ea80000300800 */
[----:B---3--:R-:W3:Y:S04]  /*4d470*/  LDL.LU R76, [R1+0x220] ;  /* 0x00022000014c7983 */ /* 0x008ee80000300800 */
        /* <DEDUP_REMOVED lines=119> */
[----:B------:R1:W-:Y:S01]  /*4dbf0*/  STL.64 [R1+0x188], R134 ;  /* 0x0001888601007387 */ /* 0x0003e20000100a00 */
[----:B------:R-:W-:Y:S03]  /*4dc00*/  HMMA.1688.F32.TF32 R248, R244, R6, R248 ;  /* 0x00000006f4f8723c */ /* 0x000fe600000810f8 */
[----:B------:R-:W-:Y:S04]  /*4dc10*/  LDS R244, [R61+0x43080] ;  /* 0x043080003df47984 */ /* 0x000fe80000000800 */
[----:B------:R-:W-:Y:S04]  /*4dc20*/  LDS R246, [R61+0x43880] ;  /* 0x043880003df67984 */ /* 0x000fe80000000800 */
[----:B-1----:R-:W3:Y:S04]  /*4dc30*/  LDL.LU.64 R134, [R1+0x3e50] ;  /* 0x003e500001867983 */ /* 0x002ee80000300a00 */
[----:B------:R-:W3:Y:S04]  /*4dc40*/  LDL.LU.64 R132, [R1+0x3e48] ;  /* 0x003e480001847983 */ /* 0x000ee80000300a00 */
[----:B------:R-:W-:Y:S04]  /*4dc50*/  STL.64 [R1+0x170], R128 ;  /* 0x0001708001007387 */ /* 0x000fe80000100a00 */
[----:B------:R1:W-:Y:S01]  /*4dc60*/  STL.64 [R1+0x178], R130 ;  /* 0x0001788201007387 */ /* 0x0003e20000100a00 */
[C---:B------:R-:W-:Y:S03]  /*4dc70*/  HMMA.1688.F32.TF32 R100, R236.reuse, R58, R100 ;  /* 0x0000003aec64723c */ /* 0x040fe60000081064 */
[----:B------:R-:W-:Y:S04]  /*4dc80*/  LDS R245, [R2+0x43080] ;  /* 0x0430800002f57984 */ /* 0x000fe80000000800 */
[----:B------:R-:W4:Y:S04]  /*4dc90*/  LDS R247, [R2+0x43880] ;  /* 0x0438800002f77984 */ /* 0x000f280000000800 */
        /* <DEDUP_REMOVED lines=31> */
[----:B------:R1:W-:Y:S02]  /*4de90*/  STL.64 [R1+0xf8], R250 ;  /* 0x0000f8fa01007387 */ /* 0x0003e40000100a00 */
[C---:B-1----:R-:W-:Y:S08]  /*4dea0*/  HMMA.1688.F32.TF32 R248, R236.reuse, R66, R104 ;  /* 0x00000042ecf8723c */ /* 0x042ff00000081068 */
[C---:B------:R-:W-:Y:S08]  /*4deb0*/  HMMA.1688.F32.TF32 R104, R236.reuse, R62, R164 ;  /* 0x0000003eec68723c */ /* 0x040ff000000810a4 */
[C---:B------:R-:W-:Y:S07]  /*4dec0*/  HMMA.1688.F32.TF32 R156, R236.reuse, R54, R156 ;  /* 0x00000036ec9c723c */ /* 0x040fee000008109c */
[----:B------:R-:W-:Y:S04]  /*4ded0*/  STL.64 [R1+0x940], R248 ;  /* 0x000940f801007387 */ /* 0x000fe80000100a00 */
[----:B------:R-:W-:Y:S04]  /*4dee0*/  STL.64 [R1+0x948], R250 ;  /* 0x000948fa01007387 */ /* 0x000fe80000100a00 */
[----:B------:R-:W-:Y:S04]  /*4def0*/  STL.64 [R1+0x930], R104 ;  /* 0x0009306801007387 */ /* 0x000fe80000100a00 */
[----:B------:R1:W-:Y:S04]  /*4df00*/  STL.64 [R1+0x938], R106 ;  /* 0x0009386a01007387 */ /* 0x0003e80000100a00 */
[----:B------:R-:W-:Y:S04]  /*4df10*/  STL.64 [R1+0x920], R100 ;  /* 0x0009206401007387 */ /* 0x000fe80000100a00 */
[----:B------:R4:W-:Y:S01]  /*4df20*/  STL.64 [R1+0x928], R102 ;  /* 0x0009286601007387 */ /* 0x0009e20000100a00 */
[C---:B-1----:R-:W-:Y:S08]  /*4df30*/  HMMA.1688.F32.TF32 R104, R236.reuse, R50, R96 ;  /* 0x00000032ec68723c */ /* 0x042ff00000081060 */
[C---:B----4-:R-:W-:Y:S08]  /*4df40*/  HMMA.1688.F32.TF32 R100, R236.reuse, R46, R124 ;  /* 0x0000002eec64723c */ /* 0x050ff0000008107c */
        /* <DEDUP_REMOVED lines=19> */
[C---:B------:R-:W-:Y:S08]  /*4e080*/  HMMA.1688.F32.TF32 R80, R236.reuse, R14, R76 ;  /* 0x0000000eec50723c */ /* 0x040ff0000008104c */
[C---:B------:R-:W-:Y:S08]  /*4e090*/  HMMA.1688.F32.TF32 R76, R236.reuse, R10, R72 ;  /* 0x0000000aec4c723c */ /* 0x040ff00000081048 */
[-C--:B------:R-:W-:Y:S01]  /*4e0a0*/  HMMA.1688.F32.TF32 R68, R236, R6.reuse, R68 ;  /* 0x00000006ec44723c */ /* 0x080fe20000081044 */
        /* <DEDUP_REMOVED lines=18> */
[----:B-1----:R-:W2:Y:S04]  /*4e1d0*/  LDL.LU R76, [R1+0x370] ;  /* 0x00037000014c7983 */ /* 0x002ea80000300800 */
        /* <DEDUP_REMOVED lines=63> */
[----:B------:R-:W-:Y:S04]  /*4e5d0*/  LDS R236, [R0+0x43100] ;  /* 0x0431000000ec7984 */ /* 0x000fe80000000800 */
[----:B------:R-:W-:Y:S04]  /*4e5e0*/  LDS R238, [R0+0x43900] ;  /* 0x0439000000ee7984 */ /* 0x000fe80000000800 */
[----:B------:R-:W-:Y:S04]  /*4e5f0*/  LDS R237, [R252+0x43100] ;  /* 0x04310000fced7984 */ /* 0x000fe80000000800 */
[----:B------:R-:W1:Y:S01]  /*4e600*/  LDS R239, [R252+0x43900] ;  /* 0x04390000fcef7984 */ /* 0x000e620000000800 */
[C---:B----4-:R-:W-:Y:S08]  /*4e610*/  HMMA.1688.F32.TF32 R72, R244.reuse, R6, R72 ;  /* 0x00000006f448723c */ /* 0x050ff00000081048 */
[C---:B--2---:R-:W-:Y:S08]  /*4e620*/  HMMA.1688.F32.TF32 R76, R244.reuse, R10, R76 ;  /* 0x0000000af44c723c */ /* 0x044ff0000008104c */
[C---:B---3--:R-:W-:Y:S08]  /*4e630*/  HMMA.1688.F32.TF32 R80, R244.reuse, R14, R80 ;  /* 0x0000000ef450723c */ /* 0x048ff00000081050 */
[C---:B------:R-:W-:Y:S08]  /*4e640*/  HMMA.1688.F32.TF32 R96, R244.reuse, R46, R96 ;  /* 0x0000002ef460723c */ /* 0x040ff00000081060 */
[C---:B------:R-:W-:Y:S08]  /*4e650*/  HMMA.1688.F32.TF32 R164, R244.reuse, R62, R164 ;  /* 0x0000003ef4a4723c */ /* 0x040ff000000810a4 */
[C---:B------:R-:W-:Y:S08]  /*4e660*/  HMMA.1688.F32.TF32 R104, R244.reuse, R66, R104 ;  /* 0x00000042f468723c */ /* 0x040ff00000081068 */
[C---:B------:R-:W-:Y:S08]  /*4e670*/  HMMA.1688.F32.TF32 R248, R244.reuse, R54, R248 ;  /* 0x00000036f4f8723c */ /* 0x040ff000000810f8 */
[----:B------:R-:W-:Y:S07]  /*4e680*/  HMMA.1688.F32.TF32 R100, R244, R58, R100 ;  /* 0x0000003af464723c */ /* 0x000fee0000081064 */
[----:B------:R-:W-:Y:S01]  /*4e690*/  STL.64 [R1+0x6b0], R104 ;  /* 0x0006b06801007387 */ /* 0x000fe20000100a00 */
[----:B------:R-:W-:-:S03]  /*4e6a0*/  IMAD.MOV.U32 R64, RZ, RZ, R167 ;  /* 0x000000ffff407224 */ /* 0x000fc600078e00a7 */
[----:B------:R2:W-:Y:S01]  /*4e6b0*/  STL.64 [R1+0x6b8], R106 ;  /* 0x0006b86a01007387 */ /* 0x0005e20000100a00 */
[----:B------:R-:W-:Y:S01]  /*4e6c0*/  IMAD.MOV.U32 R65, RZ, RZ, R166 ;  /* 0x000000ffff417224 */ /* 0x000fe200078e00a6 */
[----:B------:R-:W-:Y:S02]  /*4e6d0*/  HMMA.1688.F32.TF32 R156, R244, R50, R156 ;  /* 0x00000032f49c723c */ /* 0x000fe4000008109c */
[----:B--2---:R-:W2:Y:S04]  /*4e6e0*/  LDL.LU.64 R106, [R1+0x3dc0] ;  /* 0x003dc000016a7983 */ /* 0x004ea80000300a00 */
[----:B------:R-:W2:Y:S04]  /*4e6f0*/  LDL.LU.64 R104, [R1+0x3db8] ;  /* 0x003db80001687983 */ /* 0x000ea80000300a00 */
[----:B------:R3:W-:Y:S04]  /*4e700*/  STL.64 [R1+0x6a0], R164 ;  /* 0x0006a0a401007387 */ /* 0x0007e80000100a00 */
[----:B------:R-:W4:Y:S04]  /*4e710*/  LDL.LU.64 R166, [R1+0x3db0] ;  /* 0x003db00001a67983 */ /* 0x000f280000300a00 */
[----:B---3--:R-:W4:Y:S04]  /*4e720*/  LDL.LU.64 R164, [R1+0x3da8] ;  /* 0x003da80001a47983 */ /* 0x008f280000300a00 */
[----:B------:R3:W-:Y:S04]  /*4e730*/  STL [R1+0x3cac], R64 ;  /* 0x003cac4001007387 */ /* 0x0007e80000100800 */
[----:B------:R1:W-:Y:S04]  /*4e740*/  STL [R1+0x3ca8], R65 ;  /* 0x003ca84101007387 */ /* 0x0003e80000100800 */
[----:B------:R-:W-:Y:S01]  /*4e750*/  STL.64 [R1+0x690], R100 ;  /* 0x0006906401007387 */ /* 0x000fe20000100a00 */
[----:B---3--:R-:W-:-:S03]  /*4e760*/  IMAD.MOV.U32 R64, RZ, RZ, R250 ;  /* 0x000000ffff407224 */ /* 0x008fc600078e00fa */
[----:B------:R3:W-:Y:S01]  /*4e770*/  STL.64 [R1+0x698], R102 ;  /* 0x0006986601007387 */ /* 0x0007e20000100a00 */
[----:B-1----:R-:W-:-:S03]  /*4e780*/  IMAD.MOV.U32 R65, RZ, RZ, R251 ;  /* 0x000000ffff417224 */ /* 0x002fc600078e00fb */
[----:B---3--:R-:W3:Y:S04]  /*4e790*/  LDL.LU.64 R102, [R1+0x3da0] ;  /* 0x003da00001667983 */ /* 0x008ee80000300a00 */
[----:B------:R-:W3:Y:S04]  /*4e7a0*/  LDL.LU.64 R100, [R1+0x3d98] ;  /* 0x003d980001647983 */ /* 0x000ee80000300a00 */
[----:B------:R-:W-:Y:S04]  /*4e7b0*/  STL.64 [R1+0x680], R248 ;  /* 0x000680f801007387 */ /* 0x000fe80000100a00 */
[----:B------:R1:W-:Y:S04]  /*4e7c0*/  STL [R1+0x3cb4], R65 ;  /* 0x003cb44101007387 */ /* 0x0003e80000100800 */
[----:B------:R1:W-:Y:S04]  /*4e7d0*/  STL [R1+0x3cb0], R64 ;  /* 0x003cb04001007387 */ /* 0x0003e80000100800 */
[----:B------:R-:W-:Y:S01]  /*4e7e0*/  STL.64 [R1+0x670], R156 ;  /* 0x0006709c01007387 */ /* 0x000fe20000100a00 */
[----:B-1----:R-:W-:-:S03]  /*4e7f0*/  IMAD.MOV.U32 R65, RZ, RZ, R98 ;  /* 0x000000ffff417224 */ /* 0x002fc600078e0062 */
[----:B------:R-:W-:Y:S01]  /*4e800*/  STL.64 [R1+0x678], R158 ;  /* 0x0006789e01007387 */ /* 0x000fe20000100a00 */
[----:B------:R-:W-:-:S03]  /*4e810*/  IMAD.MOV.U32 R64, RZ, RZ, R99 ;  /* 0x000000ffff407224 */ /* 0x000fc600078e0063 */
[----:B------:R1:W-:Y:S01]  /*4e820*/  STL.64 [R1+0x660], R96 ;  /* 0x0006606001007387 */ /* 0x0003e20000100a00 */
[C---:B------:R-:W-:Y:S08]  /*4e830*/  HMMA.1688.F32.TF32 R92, R244.reuse, R38, R92 ;  /* 0x00000026f45c723c */ /* 0x040ff0000008105c */
[C---:B-1----:R-:W-:Y:S08]  /*4e840*/  HMMA.1688.F32.TF32 R96, R244.reuse, R42, R124 ;  /* 0x0000002af460723c */ /* 0x042ff0000008107c */
[C---:B------:R-:W-:Y:S11]  /*4e850*/  HMMA.1688.F32.TF32 R116, R244.reuse, R34, R116 ;  /* 0x00000022f474723c */ /* 0x040ff60000081074 */
[----:B------:R-:W-:Y:S04]  /*4e860*/  @!UPT UIADD3 URZ, URZ, URZ, URZ ;  /* 0x0000003f3f3ff290 */ /* 0x000fe8000fffe03f */
[----:B------:R-:W-:Y:S04]  /*4e870*/  STL.64 [R1+0x650], R96 ;  /* 0x0006506001007387 */ /* 0x000fe80000100a00 */
[----:B------:R1:W-:Y:S04]  /*4e880*/  STL.64 [R1+0x658], R98 ;  /* 0x0006586201007387 */ /* 0x0003e80000100a00 */
[----:B------:R-:W-:Y:S04]  /*4e890*/  STL.64 [R1+0x640], R92 ;  /* 0x0006405c01007387 */ /* 0x000fe80000100a00 */
[----:B------:R1:W-:Y:S02]  /*4e8a0*/  STL.64 [R1+0x648], R94 ;  /* 0x0006485e01007387 */ /* 0x0003e40000100a00 */
[C---:B-1----:R-:W-:Y:S08]  /*4e8b0*/  HMMA.1688.F32.TF32 R96, R244.reuse, R30, R88 ;  /* 0x0000001ef460723c */ /* 0x042ff00000081058 */
[C---:B------:R-:W-:Y:S08]  /*4e8c0*/  HMMA.1688.F32.TF32 R92, R244.reuse, R26, R224 ;  /* 0x0000001af45c723c */ /* 0x040ff000000810e0 */
        /* <DEDUP_REMOVED lines=22> */
[----:B------:R-:W2:Y:S04]  /*4ea30*/  LDL.LU R68, [R1+0x290] ;  /* 0x0002900001447983 */ /* 0x000ea80000300800 */
[----:B------:R-:W-:Y:S04]  /*4ea40*/  LDS R245, [R2+0x43100] ;  /* 0x0431000002f57984 */ /* 0x000fe80000000800 */
[----:B------:R-:W1:Y:S11]  /*4ea50*/  LDS R247, [R2+0x43900] ;  /* 0x0439000002f77984 */ /* 0x000e760000000800 */
[----:B------:R-:W-:Y:S01]  /*4ea60*/  @!UPT UIADD3 URZ, URZ, URZ, URZ ;  /* 0x0000003f3f3ff290 */ /* 0x000fe2000fffe03f */
[----:B------:R1:W-:Y:S04]  /*4ea70*/  STL.64 [R1+0x820], R72 ;  /* 0x0008204801007387 */ /* 0x0003e80000100a00 */
[----:B------:R1:W-:Y:S04]  /*4ea80*/  STL.64 [R1+0x828], R74 ;  /* 0x0008284a01007387 */ /* 0x0003e80000100a00 */
[----:B------:R-:W2:Y:S04]  /*4ea90*/  LDL.LU R69, [R1+0x294] ;  /* 0x0002940001457983 */ /* 0x000ea80000300800 */
[----:B------:R-:W2:Y:S04]  /*4eaa0*/  LDL.LU R70, [R1+0x298] ;  /* 0x0002980001467983 */ /* 0x000ea80000300800 */
[----:B------:R-:W2:Y:S04]  /*4eab0*/  LDL.LU R71, [R1+0x29c] ;  /* 0x00029c0001477983 */ /* 0x000ea80000300800 */
[----:B-1----:R-:W2:Y:S04]  /*4eac0*/  LDL.LU R72, [R1+0x2a0] ;  /* 0x0002a00001487983 */ /* 0x002ea80000300800 */
        /* <DEDUP_REMOVED lines=53> */
[C---:B----4-:R-:W-:Y:S11]  /*4ee20*/  HMMA.1688.F32.TF32 R156, R236.reuse, R62, R156 ;  /* 0x0000003eec9c723c */ /* 0x050ff6000008109c */
[----:B------:R-:W-:Y:S11]  /*4ee30*/  @!UPT UIADD3 URZ, URZ, URZ, URZ ;  /* 0x0000003f3f3ff290 */ /* 0x000ff6000fffe03f */
[----:B------:R-:W-:Y:S01]  /*4ee40*/  @!UPT UIADD3 URZ, URZ, URZ, URZ ;  /* 0x0000003f3f3ff290 */ /* 0x000fe2000fffe03f */
        /* <DEDUP_REMOVED lines=11> */
[----:B------:R-:W3:Y:S01]  /*4ef00*/  LDL.LU R216, [R1+0x520] ;  /* 0x0005200001d87983 */ /* 0x000ee20000300800 */
[C---:B------:R-:W-:Y:S03]  /*4ef10*/  HMMA.1688.F32.TF32 R124, R236.reuse, R38, R124 ;  /* 0x00000026ec7c723c */ /* 0x040fe6000008107c */
[----:B------:R1:W-:Y:S04]  /*4ef20*/  STL.64 [R1+0x7e0], R84 ;  /* 0x0007e05401007387 */ /* 0x0003e80000100a00 */
[----:B------:R4:W-:Y:S01]  /*4ef30*/  STL.64 [R1+0x7e8], R86 ;  /* 0x0007e85601007387 */ /* 0x0009e20000100a00 */
[C---:B------:R-:W-:Y:S03]  /*4ef40*/  HMMA.1688.F32.TF32 R92, R236.reuse, R34, R92 ;  /* 0x00000022ec5c723c */ /* 0x040fe6000008105c */
[----:B------:R1:W-:Y:S04]  /*4ef50*/  STL.64 [R1+0x7d0], R80 ;  /* 0x0007d05001007387 */ /* 0x0003e80000100a00 */
[----:B------:R1:W-:Y:S04]  /*4ef60*/  STL.64 [R1+0x7d8], R82 ;  /* 0x0007d85201007387 */ /* 0x0003e80000100a00 */
[----:B------:R-:W3:Y:S01]  /*4ef70*/  LDL.LU R217, [R1+0x524] ;  /* 0x0005240001d97983 */ /* 0x000ee20000300800 */
[C---:B------:R-:W-:Y:S03]  /*4ef80*/  HMMA.1688.F32.TF32 R116, R236.reuse, R30, R116 ;  /* 0x0000001eec74723c */ /* 0x040fe60000081074 */
[----:B------:R-:W3:Y:S04]  /*4ef90*/  LDL.LU R218, [R1+0x528] ;  /* 0x0005280001da7983 */ /* 0x000ee80000300800 */
[----:B------:R-:W3:Y:S04]  /*4efa0*/  LDL.LU R219, [R1+0x52c] ;  /* 0x00052c0001db7983 */ /* 0x000ee80000300800 */
[----:B-1----:R-:W2:Y:S04]  /*4efb0*/  LDL.LU R84, [R1+0x530] ;  /* 0x0005300001547983 */ /* 0x002ea80000300800 */
[----:B------:R-:W2:Y:S01]  /*4efc0*/  LDL.LU R85, [R1+0x534] ;  /* 0x0005340001557983 */ /* 0x000ea20000300800 */
[C---:B------:R-:W-:Y:S03]  /*4efd0*/  HMMA.1688.F32.TF32 R88, R236.reuse, R26, R88 ;  /* 0x0000001aec58723c */ /* 0x040fe60000081058 */
[----:B----4-:R-:W2:Y:S04]  /*4efe0*/  LDL.LU R86, [R1+0x538] ;  /* 0x0005380001567983 */ /* 0x010ea80000300800 */
[----:B------:R-:W2:Y:S04]  /*4eff0*/  LDL.LU R87, [R1+0x53c] ;  /* 0x00053c0001577983 */ /* 0x000ea80000300800 */
[----:B------:R-:W4:Y:S04]  /*4f000*/  LDL.LU R224, [R1+0x540] ;  /* 0x0005400001e07983 */ /* 0x000f280000300800 */
[----:B------:R-:W4:Y:S01]  /*4f010*/  LDL.LU R225, [R1+0x544] ;  /* 0x0005440001e17983 */ /* 0x000f220000300800 */
[C---:B------:R-:W-:Y:S03]  /*4f020*/  HMMA.1688.F32.TF32 R76, R236.reuse, R22, R76 ;  /* 0x00000016ec4c723c */ /* 0x040fe6000008104c */
[----:B------:R-:W4:Y:S04]  /*4f030*/  LDL.LU R226, [R1+0x548] ;  /* 0x0005480001e27983 */ /* 0x000f280000300800 */
[----:B------:R-:W4:Y:S04]  /*4f040*/  LDL.LU R227, [R1+0x54c] ;  /* 0x00054c0001e37983 */ /* 0x000f280000300800 */
[----:B------:R-:W2:Y:S04]  /*4f050*/  LDL.LU R80, [R1+0x510] ;  /* 0x0005100001507983 */ /* 0x000ea80000300800 */
[----:B------:R-:W2:Y:S01]  /*4f060*/  LDL.LU R81, [R1+0x514] ;  /* 0x0005140001517983 */ /* 0x000ea20000300800 */
[C---:B------:R-:W-:Y:S03]  /*4f070*/  HMMA.1688.F32.TF32 R72, R236.reuse, R18, R72 ;  /* 0x00000012ec48723c */ /* 0x040fe60000081048 */
[----:B------:R-:W2:Y:S04]  /*4f080*/  LDL.LU R82, [R1+0x518] ;  /* 0x0005180001527983 */ /* 0x000ea80000300800 */
[----:B------:R-:W2:Y:S04]  /*4f090*/  LDL.LU R83, [R1+0x51c] ;  /* 0x00051c0001537983 */ /* 0x000ea80000300800 */
        /* <DEDUP_REMOVED lines=32> */
[----:B------:R-:W2:Y:S02]  /*4f2a0*/  LDL.LU.64 R68, [R1+0x3d00] ;  /* 0x003d000001447983 */ /* 0x000ea40000300a00 */
[C---:B--2---:R-:W-:Y:S11]  /*4f2b0*/  HMMA.1688.F32.TF32 R68, R236.reuse, R10, R68 ;  /* 0x0000000aec44723c */ /* 0x044ff60000081044 */
[----:B------:R-:W-:Y:S11]  /*4f2c0*/  @!UPT UIADD3 URZ, URZ, URZ, URZ ;  /* 0x0000003f3f3ff290 */ /* 0x000ff6000fffe03f */
[----:B------:R-:W-:Y:S01]  /*4f2d0*/  @!UPT UIADD3 URZ, URZ, URZ, URZ ;  /* 0x0000003f3f3ff290 */ /* 0x000fe2000fffe03f */
[----:B------:R-:W-:Y:S04]  /*4f2e0*/  STL.64 [R1+0x750], R68 ;  /* 0x0007504401007387 */ /* 0x000fe80000100a00 */
[----:B------:R1:W-:Y:S02]  /*4f2f0*/  STL.64 [R1+0x758], R70 ;  /* 0x0007584601007387 */ /* 0x0003e40000100a00 */
[----:B-1----:R-:W-:Y:S02]  /*4f300*/  HMMA.1688.F32.TF32 R68, R236, R6, R72 ;  /* 0x00000006ec44723c */ /* 0x002fe40000081048 */
[----:B------:R-:W-:Y:S04]  /*4f310*/  LDS R72, [R0+0x43180] ;  /* 0x0431800000487984 */ /* 0x000fe80000000800 */
[----:B------:R-:W-:Y:S01]  /*4f320*/  LDS R74, [R0+0x43980] ;  /* 0x04398000004a7984 */ /* 0x000fe20000000800 */
[----:B------:R-:W-:-:S03]  /*4f330*/  IMAD.MOV.U32 R236, RZ, RZ, R79 ;  /* 0x000000ffffec7224 */ /* 0x000fc600078e004f */
[----:B------:R-:W2:Y:S01]  /*4f340*/  LDL.LU R79, [R1+0x3cfc] ;  /* 0x003cfc00014f7983 */ /* 0x000ea20000300800 */
[C---:B----4-:R-:W-:Y:S03]  /*4f350*/  HMMA.1688.F32.TF32 R224, R244.reuse, R62, R224 ;  /* 0x0000003ef4e0723c */ /* 0x050fe600000810e0 */
[----:B------:R-:W-:Y:S04]  /*4f360*/  LDS R73, [R252+0x43180] ;  /* 0x04318000fc497984 */ /* 0x000fe80000000800 */
[----:B------:R-:W-:Y:S05]  /*4f370*/  LDS R75, [R252+0x43980] ;  /* 0x04398000fc4b7984 */ /* 0x000fea0000000800 */
[----:B------:R-:W-:Y:S04]  /*4f380*/  STL.64 [R1+0x5f0], R68 ;  /* 0x0005f04401007387 */ /* 0x000fe80000100a00 */
[----:B------:R2:W-:Y:S04]  /*4f390*/  STL.64 [R1+0x5f8], R70 ;  /* 0x0005f84601007387 */ /* 0x0005e80000100a00 */
[----:B------:R-:W4:Y:S04]  /*4f3a0*/  LDL.LU R237, [R1+0x4f4] ;  /* 0x0004f40001ed7983 */ /* 0x000f280000300800 */
[----:B------:R-:W4:Y:S04]  /*4f3b0*/  LDL.LU R238, [R1+0x4f8] ;  /* 0x0004f80001ee7983 */ /* 0x000f280000300800 */
[----:B------:R-:W4:Y:S01]  /*4f3c0*/  LDL.LU R239, [R1+0x4fc] ;  /* 0x0004fc0001ef7983 */ /* 0x000f220000300800 */
[C---:B------:R-:W-:Y:S08]  /*4f3d0*/  HMMA.1688.F32.TF32 R84, R244.reuse, R58, R84 ;  /* 0x0000003af454723c */ /* 0x040ff00000081054 */
[C---:B---3--:R-:W-:Y:S08]  /*4f3e0*/  HMMA.1688.F32.TF32 R216, R244.reuse, R54, R216 ;  /* 0x00000036f4d8723c */ /* 0x048ff000000810d8 */
[C---:B------:R-:W-:Y:S08]  /*4f3f0*/  HMMA.1688.F32.TF32 R80, R244.reuse, R50, R80 ;  /* 0x00000032f450723c */ /* 0x040ff00000081050 */
[----:B--2---:R-:W-:Y:S01]  /*4f400*/  HMMA.1688.F32.TF32 R68, R244, R66, R76 ;  /* 0x00000042f444723c */ /* 0x004fe2000008104c */
[----:B------:R-:W2:Y:S11]  /*4f410*/  LDL.LU R76, [R1+0x500] ;  /* 0x00050000014c7983 */ /* 0x000eb60000300800 */
[----:B------:R-:W-:Y:S11]  /*4f420*/  @!UPT UIADD3 URZ, URZ, URZ, URZ ;  /* 0x0000003f3f3ff290 */ /* 0x000ff6000fffe03f */
[----:B------:R-:W-:Y:S04]  /*4f430*/  STL.64 [R1+0x5e0], R68 ;  /* 0x0005e04401007387 */ /* 0x000fe80000100a00 */
[----:B------:R-:W-:Y:S04]  /*4f440*/  STL.64 [R1+0x5e8], R70 ;  /* 0x0005e84601007387 */ /* 0x000fe80000100a00 */
[----:B------:R-:W2:Y:S04]  /*4f450*/  LDL.LU R77, [R1+0x504] ;  /* 0x00050400014d7983 */ /* 0x000ea80000300800 */
[----:B------:R-:W2:Y:S01]  /*4f460*/  LDL.LU R78, [R1+0x508] ;  /* 0x00050800014e7983 */ /* 0x000ea20000300800 */
[----:B------:R-:W-:-:S03]  /*4f470*/  IMAD.MOV.U32 R79, RZ, RZ, R3 ;  /* 0x000000ffff4f7224 */ /* 0x000fc600078e0003 */
[----:B------:R-:W3:Y:S04]  /*4f480*/  LDL.LU R3, [R1+0x3cf8] ;  /* 0x003cf80001037983 */ /* 0x000ee80000300800 */
[----:B------:R-:W-:Y:S04]  /*4f490*/  STL.64 [R1+0x5d0], R224 ;  /* 0x0005d0e001007387 */ /* 0x000fe80000100a00 */
[----:B------:R1:W-:Y:S01]  /*4f4a0*/  STL.64 [R1+0x5d8], R226 ;  /* 0x0005d8e201007387 */ /* 0x0003e20000100a00 */
[C---:B----4-:R-:W-:Y:S03]  /*4f4b0*/  HMMA.1688.F32.TF32 R236, R244.reuse, R42, R236 ;  /* 0x0000002af4ec723c */ /* 0x050fe600000810ec */
[----:B------:R-:W-:Y:S04]  /*4f4c0*/  LDS R68, [R61+0x43180] ;  /* 0x043180003d447984 */ /* 0x000fe80000000800 */
[----:B------:R-:W-:Y:S04]  /*4f4d0*/  LDS R70, [R61+0x43980] ;  /* 0x043980003d467984 */ /* 0x000fe80000000800 */
[----:B-1----:R-:W4:Y:S04]  /*4f4e0*/  LDL.LU.64 R226, [R1+0x3cf0] ;  /* 0x003cf00001e27983 */ /* 0x002f280000300a00 */
[----:B------:R-:W4:Y:S04]  /*4f4f0*/  LDL.LU.64 R224, [R1+0x3ce8] ;  /* 0x003ce80001e07983 */ /* 0x000f280000300a00 */
[----:B------:R-:W-:Y:S04]  /*4f500*/  STL.64 [R1+0x5c0], R84 ;  /* 0x0005c05401007387 */ /* 0x000fe80000100a00 */
[----:B------:R1:W-:Y:S01]  /*4f510*/  STL.64 [R1+0x5c8], R86 ;  /* 0x0005c85601007387 */ /* 0x0003e20000100a00 */
[C---:B------:R-:W-:Y:S03]  /*4f520*/  HMMA.1688.F32.TF32 R124, R244.reuse, R6, R124 ;  /* 0x00000006f47c723c */ /* 0x040fe6000008107c */
[----:B------:R-:W-:Y:S04]  /*4f530*/  LDS R69, [R2+0x43180] ;  /* 0x0431800002457984 */ /* 0x000fe80000000800 */
[----:B------:R-:W2:Y:S04]  /*4f540*/  LDS R71, [R2+0x43980] ;  /* 0x0439800002477984 */ /* 0x000ea80000000800 */
[----:B-1----:R-:W3:Y:S04]  /*4f550*/  LDL.LU.64 R86, [R1+0x3ce0] ;  /* 0x003ce00001567983 */ /* 0x002ee80000300a00 */
[----:B------:R-:W3:Y:S04]  /*4f560*/  LDL.LU.64 R84, [R1+0x3cd8] ;  /* 0x003cd80001547983 */ /* 0x000ee80000300a00 */
        /* <DEDUP_REMOVED lines=8> */
[C---:B--2---:R-:W-:Y:S11]  /*4f5f0*/  HMMA.1688.F32.TF32 R76, R244.reuse, R46, R76 ;  /* 0x0000002ef44c723c */ /* 0x044ff6000008104c */
[----:B------:R-:W-:Y:S11]  /*4f600*/  @!UPT UIADD3 URZ, URZ, URZ, URZ ;  /* 0x0000003f3f3ff290 */ /* 0x000ff6000fffe03f */
[----:B------:R-:W-:Y:S01]  /*4f610*/  @!UPT UIADD3 URZ, URZ, URZ, URZ ;  /* 0x0000003f3f3ff290 */ /* 0x000fe2000fffe03f */
[----:B------:R-:W-:Y:S04]  /*4f620*/  STL.64 [R1+0x590], R76 ;  /* 0x0005904c01007387 */ /* 0x000fe80000100a00 */
[----:B------:R1:W-:Y:S02]  /*4f630*/  STL.64 [R1+0x598], R78 ;  /* 0x0005984e01007387 */ /* 0x0003e40000100a00 */
[----:B-1----:R-:W-:Y:S02]  /*4f640*/  HMMA.1688.F32.TF32 R76, R244, R38, R248 ;  /* 0x00000026f44c723c */ /* 0x002fe400000810f8 */
[----:B------:R-:W-:Y:S04]  /*4f650*/  STL.64 [R1+0x580], R236 ;  /* 0x000580ec01007387 */ /* 0x000fe80000100a00 */
[----:B------:R-:W-:Y:S02]  /*4f660*/  STL.64 [R1+0x588], R238 ;  /* 0x000588ee01007387 */ /* 0x000fe40000100a00 */
[C---:B------:R-:W-:Y:S02]  /*4f670*/  HMMA.1688.F32.TF32 R204, R68.reuse, R54, R204 ;  /* 0x0000003644cc723c */ /* 0x040fe400000810cc */
[----:B------:R-:W-:Y:S04]  /*4f680*/  LDS R248, [R0+0x44000] ;  /* 0x0440000000f87984 */ /* 0x000fe80000000800 */
[----:B------:R-:W-:Y:S02]  /*4f690*/  LDS R250, [R0+0x44800] ;  /* 0x0448000000fa7984 */ /* 0x000fe40000000800 */
[----:B------:R-:W-:Y:S02]  /*4f6a0*/  HMMA.1688.F32.TF32 R200, R68, R10, R200 ;  /* 0x0000000a44c8723c */ /* 0x000fe400000810c8 */
[----:B------:R-:W-:Y:S04]  /*4f6b0*/  LDS R249, [R252+0x44000] ;  /* 0x04400000fcf97984 */ /* 0x000fe80000000800 */
[----:B------:R-:W-:Y:S04]  /*4f6c0*/  LDS R251, [R252+0x44800] ;  /* 0x04480000fcfb7984 */ /* 0x000fe80000000800 */
[----:B------:R-:W-:Y:S04]  /*4f6d0*/  STL.64 [R1+0x4d0], R76 ;  /* 0x0004d04c01007387 */ /* 0x000fe80000100a00 */
[----:B------:R3:W-:Y:S02]  /*4f6e0*/  STL.64 [R1+0x4d8], R78 ;  /* 0x0004d84e01007387 */ /* 0x0007e40000100a00 */
[C---:B---3--:R-:W-:Y:S08]  /*4f6f0*/  HMMA.1688.F32.TF32 R76, R244.reuse, R26, R84 ;  /* 0x0000001af44c723c */ /* 0x048ff00000081054 */
[C---:B----4-:R-:W-:Y:S08]  /*4f700*/  HMMA.1688.F32.TF32 R236, R244.reuse, R34, R80 ;  /* 0x00000022f4ec723c */ /* 0x050ff00000081050 */
[C---:B------:R-:W-:Y:S11]  /*4f710*/  HMMA.1688.F32.TF32 R80, R244.reuse, R30, R216 ;  /* 0x0000001ef450723c */ /* 0x040ff600000810d8 */
[----:B------:R-:W-:Y:S04]  /*4f720*/  @!UPT UIADD3 URZ, URZ, URZ, URZ ;  /* 0x0000003f3f3ff290 */ /* 0x000fe8000fffe03f */
[----:B------:R-:W-:Y:S04]  /*4f730*/  STL.64 [R1+0x570], R236 ;  /* 0x000570ec01007387 */ /* 0x000fe80000100a00 */
[----:B------:R-:W-:Y:S04]  /*4f740*/  STL.64 [R1+0x578], R238 ;  /* 0x000578ee01007387 */ /* 0x000fe80000100a00 */
[----:B------:R-:W-:Y:S04]  /*4f750*/  STL [R1+0x3bf0], R76 ;  /* 0x003bf04c01007387 */ /* 0x000fe80000100800 */
[----:B------:R-:W-:Y:S04]  /*4f760*/  STL.64 [R1+0x560], R80 ;  /* 0x0005605001007387 */ /* 0x000fe80000100a00 */
[----:B------:R1:W-:Y:S01]  /*4f770*/  STL.64 [R1+0x568], R82 ;  /* 0x0005685201007387 */ /* 0x0003e20000100a00 */
[C---:B------:R-:W-:Y:S03]  /*4f780*/  HMMA.1688.F32.TF32 R84, R244.reuse, R18, R88 ;  /* 0x00000012f454723c */ /* 0x040fe60000081058 */
[----:B------:R-:W-:Y:S05]  /*4f790*/  LDSM.16.M88.4 R236, [R3+0x3c080] ;  /* 0x03c0800003ec783b */ /* 0x000fea0000000200 */
[C---:B-1----:R-:W-:Y:S01]  /*4f7a0*/  HMMA.1688.F32.TF32 R80, R244.reuse, R22, R224 ;  /* 0x00000016f450723c */ /* 0x042fe200000810e0 */
[----:B------:R-:W-:Y:S04]  /*4f7b0*/  STL [R1+0x3bec], R77 ;  /* 0x003bec4d01007387 */ /* 0x000fe80000100800 */
[----:B------:R-:W-:Y:S04]  /*4f7c0*/  STL [R1+0x3be8], R78 ;  /* 0x003be84e01007387 */ /* 0x000fe80000100800 */
[----:B------:R-:W-:Y:S11]  /*4f7d0*/  STL [R1+0x3be4], R79 ;  /* 0x003be44f01007387 */ /* 0x000ff60000100800 */
[----:B------:R-:W-:Y:S03]  /*4f7e0*/  @!UPT UIADD3 URZ, URZ, URZ, URZ ;  /* 0x0000003f3f3ff290 */ /* 0x000fe6000fffe03f */
[----:B------:R-:W-:Y:S04]  /*4f7f0*/  STL.64 [R1+0x3c00], R82 ;  /* 0x003c005201007387 */ /* 0x000fe80000100a00 */
[----:B------:R1:W-:Y:S02]  /*4f800*/  STL.64 [R1+0x3bf8], R80 ;  /* 0x003bf85001007387 */ /* 0x0003e40000100a00 */
[----:B-1----:R-:W-:Y:S02]  /*4f810*/  HMMA.1688.F32.TF32 R80, R244, R14, R116 ;  /* 0x0000000ef450723c */ /* 0x002fe40000081074 */
[----:B------:R-:W-:Y:S04]  /*4f820*/  STL.64 [R1+0x740], R84 ;  /* 0x0007405401007387 */ /* 0x000fe80000100a00 */
[----:B------:R1:W-:Y:S02]  /*4f830*/  STL.64 [R1+0x748], R86 ;  /* 0x0007485601007387 */ /* 0x0003e40000100a00 */
[----:B------:R-:W-:Y:S08]  /*4f840*/  HMMA.1688.F32.TF32 R88, R72, R66, R96 ;  /* 0x000000424858723c */ /* 0x000ff00000081060 */
[----:B-1----:R-:W-:Y:S08]  /*4f850*/  HMMA.1688.F32.TF32 R84, R244, R10, R92 ;  /* 0x0000000af454723c */ /* 0x002ff0000008105c */
[----:B------:R-:W-:-:S02]  /*4f860*/  IMAD.MOV.U32 R78, RZ, RZ, R82 ;  /* 0x000000ffff4e7224 */ /* 0x000fc400078e0052 */
[----:B------:R-:W-:Y:S02]  /*4f870*/  IMAD.MOV.U32 R79, RZ, RZ, R83 ;  /* 0x000000ffff4f7224 */ /* 0x000fe400078e0053 */
[----:B------:R-:W-:Y:S02]  /*4f880*/  IMAD.MOV.U32 R76, RZ, RZ, R80 ;  /* 0x000000ffff4c7224 */ /* 0x000fe400078e0050 */
[----:B------:R-:W-:Y:S01]  /*4f890*/  IMAD.MOV.U32 R77, RZ, RZ, R81 ;  /* 0x000000ffff4d7224 */ /* 0x000fe200078e0051 */
[----:B------:R-:W-:Y:S01]  /*4f8a0*/  STL.64 [R1+0x3c10], R78 ;  /* 0x003c104e01007387 */ /* 0x000fe20000100a00 */
[C---:B------:R-:W-:Y:S03]  /*4f8b0*/  HMMA.1688.F32.TF32 R92, R72.reuse, R58, R100 ;  /* 0x0000003a485c723c */ /* 0x040fe60000081064 */
[----:B------:R1:W-:Y:S05]  /*4f8c0*/  STL.64 [R1+0x3c08], R76 ;  /* 0x003c084c01007387 */ /* 0x0003ea0000100a00 */
[C---:B-1----:R-:W-:Y:S01]  /*4f8d0*/  HMMA.1688.F32.TF32 R76, R72.reuse, R62, R156 ;  /* 0x0000003e484c723c */ /* 0x042fe2000008109c */
        /* <DEDUP_REMOVED lines=13> */
[----:B------:R-:W-:Y:S04]  /*4f9b0*/  STL.64 [R1+0x720], R76 ;  /* 0x0007204c01007387 */ /* 0x000fe80000100a00 */
[----:B------:R1:W-:Y:S02]  /*4f9c0*/  STL.64 [R1+0x728], R78 ;  /* 0x0007284e01007387 */ /* 0x0003e40000100a00 */
[C---:B-1----:R-:W-:Y:S08]  /*4f9d0*/  HMMA.1688.F32.TF32 R76, R72.reuse, R54, R164 ;  /* 0x00000036484c723c */ /* 0x042ff000000810a4 */
[C---:B------:R-:W-:Y:S08]  /*4f9e0*/  HMMA.1688.F32.TF32 R96, R72.reuse, R50, R104 ;  /* 0x000000324860723c */ /* 0x040ff00000081068 */
[----:B------:R-:W-:Y:S01]  /*4f9f0*/  HMMA.1688.F32.TF32 R100, R72, R42, R108 ;  /* 0x0000002a4864723c */ /* 0x000fe2000008106c */
[----:B------:R-:W-:Y:S04]  /*4fa00*/  STL.64 [R1+0x3c18], R92 ;  /* 0x003c185c01007387 */ /* 0x000fe80000100a00 */
[----:B------:R-:W-:Y:S03]  /*4fa10*/  LDSM.16.M88.4 R52, [R3+0x4080] ;  /* 0x004080000334783b */ /* 0x000fe60000000200 */
[----:B------:R-:W-:-:S02]  /*4fa20*/  IMAD.MOV.U32 R88, RZ, RZ, R76 ;  /* 0x000000ffff587224 */ /* 0x000fc400078e004c */
[----:B------:R-:W-:Y:S02]  /*4fa30*/  IMAD.MOV.U32 R124, RZ, RZ, R77 ;  /* 0x000000ffff7c7224 */ /* 0x000fe400078e004d */
[----:B------:R-:W-:Y:S02]  /*4fa40*/  IMAD.MOV.U32 R125, RZ, RZ, R78 ;  /* 0x000000ffff7d7224 */ /* 0x000fe400078e004e */
[----:B------:R-:W-:Y:S02]  /*4fa50*/  IMAD.MOV.U32 R126, RZ, RZ, R79 ;  /* 0x000000ffff7e7224 */ /* 0x000fe400078e004f */
[C---:B------:R-:W-:Y:S11]  /*4fa60*/  HMMA.1688.F32.TF32 R76, R72.reuse, R46, R172 ;  /* 0x0000002e484c723c */ /* 0x040ff600000810ac */
[----:B------:R-:W-:Y:S11]  /*4fa70*/  @!UPT UIADD3 URZ, URZ, URZ, URZ ;  /* 0x0000003f3f3ff290 */ /* 0x000ff6000fffe03f */
[----:B------:R-:W-:Y:S02]  /*4fa80*/  @!UPT UIADD3 URZ, URZ, URZ, URZ ;  /* 0x0000003f3f3ff290 */ /* 0x000fe4000fffe03f */
[----:B------:R-:W-:Y:S02]  /*4fa90*/  IMAD.MOV.U32 R127, RZ, RZ, R76 ;  /* 0x000000ffff7f7224 */ /* 0x000fe400078e004c */
[----:B------:R-:W-:Y:S02]  /*4faa0*/  IMAD.MOV.U32 R89, RZ, RZ, R77 ;  /* 0x000000ffff597224 */ /* 0x000fe400078e004d */
[----:B------:R-:W-:Y:S02]  /*4fab0*/  IMAD.MOV.U32 R90, RZ, RZ, R78 ;  /* 0x000000ffff5a7224 */ /* 0x000fe400078e004e */
[----:B------:R-:W-:Y:S02]  /*4fac0*/  IMAD.MOV.U32 R91, RZ, RZ, R79 ;  /* 0x000000ffff5b7224 */ /* 0x000fe400078e004f */
[C---:B------:R-:W-:Y:S08]  /*4fad0*/  HMMA.1688.F32.TF32 R76, R72.reuse, R38, R180 ;  /* 0x00000026484c723c */ /* 0x040ff000000810b4 */
[----:B------:R-:W-:Y:S01]  /*4fae0*/  HMMA.1688.F32.TF32 R108, R72, R34, R112 ;  /* 0x00000022486c723c */ /* 0x000fe20000081070 */
[----:B------:R-:W-:Y:S07]  /*4faf0*/  STL [R1+0x3bb0], R96 ;  /* 0x003bb06001007387 */ /* 0x000fee0000100800 */
[----:B------:R-:W-:Y:S01]  /*4fb00*/  HMMA.1688.F32.TF32 R44, R68, R46, R208 ;  /* 0x0000002e442c723c */ /* 0x000fe200000810d0 */
[----:B------:R-:W-:Y:S07]  /*4fb10*/  STL [R1+0x3bac], R97 ;  /* 0x003bac6101007387 */ /* 0x000fee0000100800 */
[----:B------:R-:W-:-:S02]  /*4fb20*/  IMAD.MOV.U32 R84, RZ, RZ, R76 ;  /* 0x000000ffff547224 */ /* 0x000fc400078e004c */
[----:B------:R-:W-:Y:S02]  /*4fb30*/  IMAD.MOV.U32 R85, RZ, RZ, R77 ;  /* 0x000000ffff557224 */ /* 0x000fe400078e004d */
[----:B------:R-:W-:Y:S02]  /*4fb40*/  IMAD.MOV.U32 R86, RZ, RZ, R78 ;  /* 0x000000ffff567224 */ /* 0x000fe400078e004e */
[----:B------:R-:W-:Y:S01]  /*4fb50*/  IMAD.MOV.U32 R87, RZ, RZ, R79 ;  /* 0x000000ffff577224 */ /* 0x000fe200078e004f */
[----:B------:R-:W-:Y:S01]  /*4fb60*/  HMMA.1688.F32.TF32 R116, R72, R26, R120 ;  /* 0x0000001a4874723c */ /* 0x000fe20000081078 */
[----:B------:R-:W-:Y:S07]  /*4fb70*/  STL [R1+0x3ba8], R98 ;  /* 0x003ba86201007387 */ /* 0x000fee0000100800 */
[C---:B------:R-:W-:Y:S01]  /*4fb80*/  HMMA.1688.F32.TF32 R156, R68.reuse, R50, R160 ;  /* 0x00000032449c723c */ /* 0x040fe200000810a0 */
[----:B------:R-:W-:Y:S07]  /*4fb90*/  STL [R1+0x3ba4], R99 ;  /* 0x003ba46301007387 */ /* 0x000fee0000100800 */
[C---:B------:R-:W-:Y:S01]  /*4fba0*/  HMMA.1688.F32.TF32 R164, R68.reuse, R42, R168 ;  /* 0x0000002a44a4723c */ /* 0x040fe200000810a8 */
[----:B------:R-:W-:Y:S07]  /*4fbb0*/  STL.64 [R1+0x3c40], R90 ;  /* 0x003c405a01007387 */ /* 0x000fee0000100a00 */
[----:B------:R-:W-:Y:S01]  /*4fbc0*/  HMMA.1688.F32.TF32 R216, R68, R38, R212 ;  /* 0x0000002644d8723c */ /* 0x000fe200000810d4 */
[----:B------:R-:W-:Y:S01]  /*4fbd0*/  STL.64 [R1+0x3c38], R88 ;  /* 0x003c385801007387 */ /* 0x000fe20000100a00 */
[----:B------:R-:W-:-:S06]  /*4fbe0*/  IMAD.MOV.U32 R80, RZ, RZ, R17 ;  /* 0x000000ffff507224 */ /* 0x000fcc00078e0011 */
[----:B------:R-:W-:Y:S01]  /*4fbf0*/  HMMA.1688.F32.TF32 R224, R68, R30, R220 ;  /* 0x0000001e44e0723c */ /* 0x000fe200000810dc */
[----:B------:R-:W-:Y:S01]  /*4fc00*/  STL.64 [R1+0x3c30], R126 ;  /* 0x003c307e01007387 */ /* 0x000fe20000100a00 */
[----:B------:R-:W-:-:S06]  /*4fc10*/  IMAD.MOV.U32 R81, RZ, RZ, R16 ;  /* 0x000000ffff517224 */ /* 0x000fcc00078e0010 */
[----:B------:R-:W-:Y:S01]  /*4fc20*/  HMMA.1688.F32.TF32 R244, R68, R6, R240 ;  /* 0x0000000644f4723c */ /* 0x000fe200000810f0 */
[----:B------:R-:W-:Y:S01]  /*4fc30*/  IMAD.MOV.U32 R82, RZ, RZ, R13 ;  /* 0x000000ffff527224 */ /* 0x000fe200078e000d */
[----:B------:R-:W-:Y:S06]  /*4fc40*/  LDSM.16.M88.4 R208, [R3+0x38080] ;  /* 0x0380800003d0783b */ /* 0x000fec0000000200 */
[C---:B------:R-:W-:Y:S01]  /*4fc50*/  HMMA.1688.F32.TF32 R76, R72.reuse, R30, R188 ;  /* 0x0000001e484c723c */ /* 0x040fe200000810bc */
[----:B------:R-:W-:Y:S04]  /*4fc60*/  STL.64 [R1+0x3c28], R124 ;  /* 0x003c287c01007387 */ /* 0x000fe80000100a00 */
[----:B------:R-:W-:Y:S04]  /*4fc70*/  STL [R1+0x3ba0], R101 ;  /* 0x003ba06501007387 */ /* 0x000fe80000100800 */
[----:B------:R-:W-:Y:S04]  /*4fc80*/  STL [R1+0x3b9c], R102 ;  /* 0x003b9c6601007387 */ /* 0x000fe80000100800 */
[----:B------:R-:W-:Y:S04]  /*4fc90*/  STL [R1+0x3b98], R103 ;  /* 0x003b986701007387 */ /* 0x000fe80000100800 */
[----:B------:R-:W-:Y:S04]  /*4fca0*/  STL.64 [R1+0x3c50], R86 ;  /* 0x003c505601007387 */ /* 0x000fe80000100a00 */
[----:B------:R-:W-:Y:S04]  /*4fcb0*/  STL.64 [R1+0x3c48], R84 ;  /* 0x003c485401007387 */ /* 0x000fe80000100a00 */
[----:B------:R1:W-:Y:S04]  /*4fcc0*/  STL [R1+0x3b94], R108 ;  /* 0x003b946c01007387 */ /* 0x0003e80000100800 */
[----:B------:R2:W-:Y:S01]  /*4fcd0*/  STL [R1+0x3b90], R109 ;  /* 0x003b906d01007387 */ /* 0x0005e20000100800 */
[----:B------:R-:W-:Y:S03]  /*4fce0*/  HMMA.1688.F32.TF32 R120, R72, R22, R196 ;  /* 0x000000164878723c */ /* 0x000fe600000810c4 */
[----:B------:R3:W-:Y:S01]  /*4fcf0*/  STL [R1+0x3b8c], R110 ;  /* 0x003b8c6e01007387 */ /* 0x0007e20000100800 */
[----:B-1----:R-:W-:-:S03]  /*4fd00*/  IMAD.MOV.U32 R108, RZ, RZ, R44 ;  /* 0x000000ffff6c7224 */ /* 0x002fc600078e002c */
[----:B------:R1:W-:Y:S01]  /*4fd10*/  STL [R1+0x3b88], R111 ;  /* 0x003b886f01007387 */ /* 0x0003e20000100800 */
[----:B--2---:R-:W-:-:S03]  /*4fd20*/  IMAD.MOV.U32 R109, RZ, RZ, R45 ;  /* 0x000000ffff6d7224 */ /* 0x004fc600078e002d */
[----:B------:R-:W-:Y:S01]  /*4fd30*/  LDSM.16.M88.4 R48, [R3+0x8080] ;  /* 0x008080000330783b */ /* 0x000fe20000000200 */
[----:B---3--:R-:W-:-:S03]  /*4fd40*/  IMAD.MOV.U32 R110, RZ, RZ, R46 ;  /* 0x000000ffff6e7224 */ /* 0x008fc600078e002e */
[----:B------:R-:W-:Y:S01]  /*4fd50*/  LDSM.16.M88.4 R40, [R3+0x10080] ;  /* 0x010080000328783b */ /* 0x000fe20000000200 */
[----:B-1----:R-:W-:Y:S02]  /*4fd60*/  IMAD.MOV.U32 R111, RZ, RZ, R47 ;  /* 0x000000ffff6f7224 */ /* 0x002fe400078e002f */
[----:B------:R-:W-:Y:S01]  /*4fd70*/  HMMA.1688.F32.TF32 R44, R68, R22, R228 ;  /* 0x00000016442c723c */ /* 0x000fe200000810e4 */
[----:B------:R-:W-:Y:S01]  /*4fd80*/  IMAD.MOV.U32 R96, RZ, RZ, R76 ;  /* 0x000000ffff607224 */ /* 0x000fe200078e004c */
[----:B------:R-:W-:Y:S01]  /*4fd90*/  LDSM.16.M88.4 R36, [R3+0x14080] ;  /* 0x014080000324783b */ /* 0x000fe20000000200 */
[----:B------:R-:W-:Y:S02]  /*4fda0*/  IMAD.MOV.U32 R97, RZ, RZ, R77 ;  /* 0x000000ffff617224 */ /* 0x000fe400078e004d */
[----:B------:R-:W-:Y:S01]  /*4fdb0*/  IMAD.MOV.U32 R98, RZ, RZ, R78 ;  /* 0x000000ffff627224 */ /* 0x000fe200078e004e */
[----:B------:R-:W-:Y:S01]  /*4fdc0*/  LDSM.16.M88.4 R28, [R3+0x1c080] ;  /* 0x01c08000031c783b */ /* 0x000fe20000000200 */
[----:B------:R-:W-:-:S02]  /*4fdd0*/  IMAD.MOV.U32 R99, RZ, RZ, R79 ;  /* 0x000000ffff637224 */ /* 0x000fc400078e004f */
[C---:B------:R-:W-:Y:S03]  /*4fde0*/  HMMA.1688.F32.TF32 R76, R72.reuse, R18, R128 ;  /* 0x00000012484c723c */ /* 0x040fe60000081080 */
[----:B------:R-:W-:Y:S05]  /*4fdf0*/  STL.64 [R1+0x3c60], R98 ;  /* 0x003c606201007387 */ /* 0x000fea0000100a00 */
[C---:B------:R-:W-:Y:S01]  /*4fe00*/  HMMA.1688.F32.TF32 R128, R72.reuse, R14, R132 ;  /* 0x0000000e4880723c */ /* 0x040fe20000081084 */
[----:B------:R-:W-:Y:S07]  /*4fe10*/  STL.64 [R1+0x3c58], R96 ;  /* 0x003c586001007387 */ /* 0x000fee0000100a00 */
[C---:B------:R-:W-:Y:S01]  /*4fe20*/  HMMA.1688.F32.TF32 R196, R72.reuse, R6, R140 ;  /* 0x0000000648c4723c */ /* 0x040fe2000008108c */
[----:B------:R1:W-:Y:S07]  /*4fe30*/  STL [R1+0x3b84], R117 ;  /* 0x003b847501007387 */ /* 0x0003ee0000100800 */
[----:B------:R-:W-:Y:S01]  /*4fe40*/  HMMA.1688.F32.TF32 R132, R72, R10, R136 ;  /* 0x0000000a4884723c */ /* 0x000fe20000081088 */
[----:B------:R2:W-:Y:S07]  /*4fe50*/  STL [R1+0x3b80], R118 ;  /* 0x003b807601007387 */ /* 0x0005ee0000100800 */
[----:B------:R-:W-:Y:S01]  /*4fe60*/  HMMA.1688.F32.TF32 R140, R68, R66, R144 ;  /* 0x00000042448c723c */ /* 0x000fe20000081090 */
[----:B------:R3:W-:Y:S01]  /*4fe70*/  STL [R1+0x3b7c], R119 ;  /* 0x003b7c7701007387 */ /* 0x0007e20000100800 */
[----:B-1----:R-:W-:-:S02]  /*4fe80*/  IMAD.MOV.U32 R117, RZ, RZ, R44 ;  /* 0x000000ffff757224 */ /* 0x002fc400078e002c */
[----:B--2---:R-:W-:Y:S01]  /*4fe90*/  IMAD.MOV.U32 R118, RZ, RZ, R45 ;  /* 0x000000ffff767224 */ /* 0x004fe200078e002d */
[----:B------:R-:W-:Y:S03]  /*4fea0*/  LDS R66, [R0+0x44880] ;  /* 0x0448800000427984 */ /* 0x000fe60000000800 */
[----:B------:R-:W-:Y:S01]  /*4feb0*/  HMMA.1688.F32.TF32 R144, R68, R62, R148 ;  /* 0x0000003e4490723c */ /* 0x000fe20000081094 */
[----:B------:R1:W-:Y:S01]  /*4fec0*/  STL [R1+0x3b78], R123 ;  /* 0x003b787b01007387 */ /* 0x0003e20000100800 */
[----:B---3--:R-:W-:-:S06]  /*4fed0*/  IMAD.MOV.U32 R119, RZ, RZ, R46 ;  /* 0x000000ffff777224 */ /* 0x008fcc00078e002e */
[C---:B------:R-:W-:Y:S01]  /*4fee0*/  HMMA.1688.F32.TF32 R188, R68.reuse, R18, R192 ;  /* 0x0000001244bc723c */ /* 0x040fe200000810c0 */
[----:B------:R-:W-:Y:S01]  /*4fef0*/  IMAD.MOV.U32 R102, RZ, RZ, R77 ;  /* 0x000000ffff667224 */ /* 0x000fe200078e004d */
[----:B------:R-:W-:Y:S01]  /*4ff00*/  LDS R62, [R61+0x44800] ;  /* 0x044800003d3e7984 */ /* 0x000fe20000000800 */
[----:B------:R-:W-:Y:S02]  /*4ff10*/  IMAD.MOV.U32 R103, RZ, RZ, R78 ;  /* 0x000000ffff677224 */ /* 0x000fe400078e004e */
[----:B------:R-:W-:Y:S01]  /*4ff20*/  IMAD.MOV.U32 R101, RZ, RZ, R76 ;  /* 0x000000ffff657224 */ /* 0x000fe200078e004c */
[----:B------:R-:W-:Y:S02]  /*4ff30*/  LDS R63, [R2+0x44800] ;  /* 0x04480000023f7984 */ /* 0x000fe40000000800 */
[----:B------:R-:W-:Y:S02]  /*4ff40*/  HMMA.1688.F32.TF32 R148, R68, R58, R152 ;  /* 0x0000003a4494723c */ /* 0x000fe40000081098 */
[----:B------:R-:W2:Y:S01]  /*4ff50*/  LDSM.16.M88.4 R56, [R3+0x80] ;  /* 0x000080000338783b */ /* 0x000ea20000000200 */
[----:B-1----:R-:W-:-:S03]  /*4ff60*/  IMAD.MOV.U32 R123, RZ, RZ, R47 ;  /* 0x000000ffff7b7224 */ /* 0x002fc600078e002f */
[----:B------:R-:W1:Y:S02]  /*4ff70*/  LDSM.16.M88.4 R44, [R3+0xc080] ;  /* 0x00c08000032c783b */ /* 0x000e640000000200 */
[----:B------:R-:W-:Y:S01]  /*4ff80*/  HMMA.1688.F32.TF32 R192, R68, R14, R232 ;  /* 0x0000000e44c0723c */ /* 0x000fe200000810e8 */
[----:B------:R-:W-:Y:S01]  /*4ff90*/  IMAD.MOV.U32 R76, RZ, RZ, R25 ;  /* 0x000000ffff4c7224 */ /* 0x000fe200078e0019 */
[----:B------:R3:W-:Y:S01]  /*4ffa0*/  STL [R1+0x6dc], R79 ;  /* 0x0006dc4f01007387 */ /* 0x0007e20000100800 */
[----:B------:R-:W-:-:S05]  /*4ffb0*/  IMAD.MOV.U32 R77, RZ, RZ, R24 ;  /* 0x000000ffff4d7224 */ /* 0x000fca00078e0018 */
[C---:B------:R-:W-:Y:S01]  /*4ffc0*/  HMMA.1688.F32.TF32 R172, R68.reuse, R34, R176 ;  /* 0x0000002244ac723c */ /* 0x040fe200000810b0 */
[----:B------:R-:W4:Y:S01]  /*4ffd0*/  LDSM.16.M88.4 R32, [R3+0x18080] ;  /* 0x018080000320783b */ /* 0x000f220000000200 */
[----:B------:R-:W-:Y:S02]  /*4ffe0*/  IMAD.MOV.U32 R78, RZ, RZ, R21 ;  /* 0x000000ffff4e7224 */ /* 0x000fe400078e0015 */
[----:B---3--:R-:W-:Y:S01]  /*4fff0*/  IMAD.MOV.U32 R79, RZ, RZ, R20 ;  /* 0x000000ffff4f7224 */ /* 0x008fe200078e0014 */
[----:B------:R-:W-:Y:S03]  /*50000*/  STL.64 [R1+0x3c70], R102 ;  /* 0x003c706601007387 */ /* 0x000fe60000100a00 */
[----:B------:R-:W-:Y:S01]  /*50010*/  HMMA.1688.F32.TF32 R180, R68, R26, R184 ;  /* 0x0000001a44b4723c */ /* 0x000fe200000810b8 */
[----:B------:R-:W3:Y:S04]  /*50020*/  LDSM.16.M88.4 R24, [R3+0x20080] ;  /* 0x020080000318783b */ /* 0x000ee80000000200 */
[----:B------:R-:W-:Y:S01]  /*50030*/  STL.64 [R1+0x3c68], R100 ;  /* 0x003c686401007387 */ /* 0x000fe20000100a00 */
[----:B------:R-:W-:-:S03]  /*50040*/  IMAD.MOV.U32 R83, RZ, RZ, R12 ;  /* 0x000000ffff537224 */ /* 0x000fc600078e000c */
[----:B------:R-:W-:Y:S04]  /*50050*/  STL.64 [R1+0x3c80], R130 ;  /* 0x003c808201007387 */ /* 0x000fe80000100a00 */
[----:B------:R-:W1:Y:S04]  /*50060*/  LDSM.16.M88.4 R20, [R3+0x24080] ;  /* 0x024080000314783b */ /* 0x000e680000000200 */
[----:B------:R-:W-:Y:S01]  /*50070*/  STL.64 [R1+0x3c78], R128 ;  /* 0x003c788001007387 */ /* 0x000fe20000100a00 */
[----:B------:R-:W-:-:S03]  /*50080*/  IMAD.MOV.U32 R92, RZ, RZ, R9 ;  /* 0x000000ffff5c7224 */ /* 0x000fc600078e0009 */
[----:B------:R-:W-:Y:S01]  /*50090*/  STL.64 [R1+0x3c90], R134 ;  /* 0x003c908601007387 */ /* 0x000fe20000100a00 */
[----:B------:R-:W-:-:S03]  /*500a0*/  IMAD.MOV.U32 R93, RZ, RZ, R8 ;  /* 0x000000ffff5d7224 */ /* 0x000fc600078e0008 */
[----:B------:R-:W1:Y:S04]  /*500b0*/  LDSM.16.M88.4 R16, [R3+0x28080] ;  /* 0x028080000310783b */ /* 0x000e680000000200 */
[----:B------:R-:W-:Y:S01]  /*500c0*/  STL.64 [R1+0x3c88], R132 ;  /* 0x003c888401007387 */ /* 0x000fe20000100a00 */
[----:B------:R-:W-:-:S03]  /*500d0*/  IMAD.MOV.U32 R94, RZ, RZ, R5 ;  /* 0x000000ffff5e7224 */ /* 0x000fc600078e0005 */
[----:B------:R-:W-:Y:S01]  /*500e0*/  STL.64 [R1+0x3ca0], R198 ;  /* 0x003ca0c601007387 */ /* 0x000fe20000100a00 */
[----:B------:R-:W-:-:S03]  /*500f0*/  IMAD.MOV.U32 R95, RZ, RZ, R4 ;  /* 0x000000ffff5f7224 */ /* 0x000fc600078e0004 */
[----:B------:R-:W1:Y:S04]  /*50100*/  LDSM.16.M88.4 R12, [R3+0x2c080] ;  /* 0x02c08000030c783b */ /* 0x000e680000000200 */
[----:B------:R-:W-:Y:S04]  /*50110*/  STL.64 [R1+0x3c98], R196 ;  /* 0x003c98c401007387 */ /* 0x000fe80000100a00 */
[----:B------:R-:W-:Y:S04]  /*50120*/  STL [R1+0x3ab8], R188 ;  /* 0x003ab8bc01007387 */ /* 0x000fe80000100800 */
[----:B------:R-:W1:Y:S04]  /*50130*/  LDSM.16.M88.4 R8, [R3+0x30080] ;  /* 0x030080000308783b */ /* 0x000e680000000200 */
[----:B------:R-:W-:Y:S04]  /*50140*/  STL [R1+0x3ab4], R189 ;  /* 0x003ab4bd01007387 */ /* 0x000fe80000100800 */
[----:B------:R-:W-:Y:S04]  /*50150*/  STL [R1+0x3ab0], R190 ;  /* 0x003ab0be01007387 */ /* 0x000fe80000100800 */
[----:B------:R-:W1:Y:S04]  /*50160*/  LDSM.16.M88.4 R4, [R3+0x34080] ;  /* 0x034080000304783b */ /* 0x000e680000000200 */
        /* <DEDUP_REMOVED lines=13> */
[----:B--2---:R-:W-:Y:S04]  /*50240*/  STL [R1+0x3aa0], R58 ;  /* 0x003aa03a01007387 */ /* 0x004fe80000100800 */
[----:B------:R-:W-:Y:S04]  /*50250*/  STL [R1+0x3a9c], R59 ;  /* 0x003a9c3b01007387 */ /* 0x000fe80000100800 */
[----:B------:R-:W-:Y:S04]  /*50260*/  STL [R1+0x3aa4], R54 ;  /* 0x003aa43601007387 */ /* 0x000fe80000100800 */
[----:B------:R-:W-:Y:S04]  /*50270*/  STL [R1+0x3a98], R55 ;  /* 0x003a983701007387 */ /* 0x000fe80000100800 */
[----:B------:R-:W-:Y:S04]  /*50280*/  STL [R1+0x3aec], R50 ;  /* 0x003aec3201007387 */ /* 0x000fe80000100800 */
[----:B------:R2:W-:Y:S04]  /*50290*/  STL [R1+0x3ae8], R51 ;  /* 0x003ae83301007387 */ /* 0x0005e80000100800 */
[----:B-1----:R-:W-:Y:S01]  /*502a0*/  STL [R1+0x3af4], R46 ;  /* 0x003af42e01007387 */ /* 0x002fe20000100800 */
[C---:B------:R-:W-:Y:S03]  /*502b0*/  HMMA.1688.F32.TF32 R72, R248.reuse, R56, R92 ;  /* 0x00000038f848723c */ /* 0x040fe6000008105c */
[----:B------:R1:W-:Y:S04]  /*502c0*/  STL [R1+0x3af0], R47 ;  /* 0x003af02f01007387 */ /* 0x0003e80000100800 */
[----:B------:R-:W-:Y:S04]  /*502d0*/  STL [R1+0x3afc], R42 ;  /* 0x003afc2a01007387 */ /* 0x000fe80000100800 */
[----:B------:R-:W-:Y:S04]  /*502e0*/  STL [R1+0x3af8], R43 ;  /* 0x003af82b01007387 */ /* 0x000fe80000100800 */
[----:B------:R1:W-:Y:S04]  /*502f0*/  STL [R1+0x3b04], R38 ;  /* 0x003b042601007387 */ /* 0x0003e80000100800 */
[----:B------:R1:W-:Y:S04]  /*50300*/  STL [R1+0x3b00], R39 ;  /* 0x003b002701007387 */ /* 0x0003e80000100800 */
[----:B----4-:R-:W-:Y:S04]  /*50310*/  STL [R1+0x3b0c], R34 ;  /* 0x003b0c2201007387 */ /* 0x010fe80000100800 */
[----:B------:R-:W-:Y:S04]  /*50320*/  STL [R1+0x3b08], R35 ;  /* 0x003b082301007387 */ /* 0x000fe80000100800 */
[----:B------:R4:W-:Y:S04]  /*50330*/  STL [R1+0x3b14], R30 ;  /* 0x003b141e01007387 */ /* 0x0009e80000100800 */
[----:B------:R1:W-:Y:S04]  /*50340*/  STL [R1+0x3b10], R31 ;  /* 0x003b101f01007387 */ /* 0x0003e80000100800 */
[----:B---3--:R-:W-:Y:S04]  /*50350*/  STL [R1+0x3b1c], R26 ;  /* 0x003b1c1a01007387 */ /* 0x008fe80000100800 */
        /* <DEDUP_REMOVED lines=13> */
[----:B------:R-:W-:Y:S01]  /*50430*/  STL [R1+0x3b54], R238 ;  /* 0x003b54ee01007387 */ /* 0x000fe20000100800 */
[----:B------:R-:W-:Y:S03]  /*50440*/  HMMA.1688.F32.TF32 R68, R248, R52, R80 ;  /* 0x00000034f844723c */ /* 0x000fe60000081050 */
[----:B------:R-:W-:Y:S04]  /*50450*/  STL [R1+0x3b50], R239 ;  /* 0x003b50ef01007387 */ /* 0x000fe80000100800 */
[----:B------:R-:W-:Y:S04]  /*50460*/  STL [R1+0x3688], R3 ;  /* 0x0036880301007387 */ /* 0x000fe80000100800 */
[----:B------:R1:W-:Y:S04]  /*50470*/  STL.64 [R1+0xe0], R72 ;  /* 0x0000e04801007387 */ /* 0x0003e80000100a00 */
[----:B------:R1:W-:Y:S04]  /*50480*/  STL.64 [R1+0xe8], R74 ;  /* 0x0000e84a01007387 */ /* 0x0003e80000100a00 */
[----:B------:R-:W3:Y:S04]  /*50490*/  LDL.LU R80, [R1+0xb0] ;  /* 0x0000b00001507983 */ /* 0x000ee80000300800 */
[----:B------:R-:W3:Y:S04]  /*504a0*/  LDL.LU R81, [R1+0xb4] ;  /* 0x0000b40001517983 */ /* 0x000ee80000300800 */
[----:B------:R-:W3:Y:S04]  /*504b0*/  LDL.LU R82, [R1+0xb8] ;  /* 0x0000b80001527983 */ /* 0x000ee80000300800 */
[----:B------:R-:W3:Y:S01]  /*504c0*/  LDL.LU R83, [R1+0xbc] ;  /* 0x0000bc0001537983 */ /* 0x000ee20000300800 */
[----:B--2---:R-:W-:-:S02]  /*504d0*/  IMAD.MOV.U32 R51, RZ, RZ, R71 ;  /* 0x000000ffff337224 */ /* 0x004fc400078e0047 */
[----:B------:R-:W-:Y:S01]  /*504e0*/  IMAD.MOV.U32 R50, RZ, RZ, R70 ;  /* 0x000000ffff327224 */ /* 0x000fe200078e0046 */
[----:B------:R-:W2:Y:S01]  /*504f0*/  LDS R61, [R2+0x44000] ;  /* 0x04400000023d7984 */ /* 0x000ea20000000800 */
[----:B-1----:R-:W-:Y:S02]  /*50500*/  IMAD.MOV.U32 R47, RZ, RZ, R69 ;  /* 0x000000ffff2f7224 */ /* 0x002fe400078e0045 */
[----:B------:R-:W-:Y:S01]  /*50510*/  IMAD.MOV.U32 R46, RZ, RZ, R68 ;  /* 0x000000ffff2e7224 */ /* 0x000fe200078e0044 */
[----:B------:R1:W-:Y:S04]  /*50520*/  STL [R1+0x3b64], R51 ;  /* 0x003b643301007387 */ /* 0x0003e80000100800 */
[----:B------:R1:W-:Y:S04]  /*50530*/  STL [R1+0x3b60], R50 ;  /* 0x003b603201007387 */ /* 0x0003e80000100800 */
[----:B------:R1:W-:Y:S04]  /*50540*/  STL [R1+0x3b5c], R47 ;  /* 0x003b5c2f01007387 */ /* 0x0003e80000100800 */
[----:B------:R1:W-:Y:S04]  /*50550*/  STL [R1+0x3b58], R46 ;  /* 0x003b582e01007387 */ /* 0x0003e80000100800 */
[----:B------:R-:W2:Y:S04]  /*50560*/  LDL.LU R84, [R1+0xa0] ;  /* 0x0000a00001547983 */ /* 0x000ea80000300800 */
[----:B------:R-:W2:Y:S04]  /*50570*/  LDL.LU R85, [R1+0xa4] ;  /* 0x0000a40001557983 */ /* 0x000ea80000300800 */
[----:B------:R-:W2:Y:S04]  /*50580*/  LDL.LU R86, [R1+0xa8] ;  /* 0x0000a80001567983 */ /* 0x000ea80000300800 */
[----:B------:R-:W2:Y:S01]  /*50590*/  LDL.LU R87, [R1+0xac] ;  /* 0x0000ac0001577983 */ /* 0x000ea20000300800 */
        /* <DEDUP_REMOVED lines=21> */
[----:B------:R-:W-:-:S02]  /*506f0*/  IMAD.MOV.U32 R192, RZ, RZ, R71 ;  /* 0x000000ffffc07224 */ /* 0x000fc400078e0047 */
[----:B------:R-:W-:Y:S01]  /*50700*/  IMAD.MOV.U32 R202, RZ, RZ, R70 ;  /* 0x000000ffffca7224 */ /* 0x000fe200078e0046 */
[----:B------:R-:W-:Y:S01]  /*50710*/  LDS R67, [R252+0x44880] ;  /* 0x04488000fc437984 */ /* 0x000fe20000000800 */
[----:B------:R-:W-:Y:S02]  /*50720*/  IMAD.MOV.U32 R201, RZ, RZ, R69 ;  /* 0x000000ffffc97224 */ /* 0x000fe400078e0045 */
[----:B------:R-:W-:Y:S01]  /*50730*/  IMAD.MOV.U32 R200, RZ, RZ, R68 ;  /* 0x000000ffffc87224 */ /* 0x000fe200078e0044 */
[----:B------:R1:W-:Y:S04]  /*50740*/  STL [R1+0x3b74], R192 ;  /* 0x003b74c001007387 */ /* 0x0003e80000100800 */
[----:B------:R1:W-:Y:S04]  /*50750*/  STL [R1+0x3b70], R202 ;  /* 0x003b70ca01007387 */ /* 0x0003e80000100800 */
[----:B------:R1:W-:Y:S04]  /*50760*/  STL [R1+0x3b6c], R201 ;  /* 0x003b6cc901007387 */ /* 0x0003e80000100800 */
[----:B------:R1:W-:Y:S01]  /*50770*/  STL [R1+0x3b68], R200 ;  /* 0x003b68c801007387 */ /* 0x0003e20000100800 */
[----:B---3--:R-:W-:Y:S03]  /*50780*/  HMMA.1688.F32.TF32 R68, R248, R44, R80 ;  /* 0x0000002cf844723c */ /* 0x008fe60000081050 */
[----:B------:R-:W3:Y:S04]  /*50790*/  LDL.LU R80, [R1+0x40] ;  /* 0x0000400001507983 */ /* 0x000ee80000300800 */
[----:B------:R-:W3:Y:S04]  /*507a0*/  LDL.LU R81, [R1+0x44] ;  /* 0x0000440001517983 */ /* 0x000ee80000300800 */
[----:B------:R-:W3:Y:S04]  /*507b0*/  LDL.LU R82, [R1+0x48] ;  /* 0x0000480001527983 */ /* 0x000ee80000300800 */
[----:B------:R-:W3:Y:S09]  /*507c0*/  LDL.LU R83, [R1+0x4c] ;  /* 0x00004c0001537983 */ /* 0x000ef20000300800 */
[----:B------:R-:W-:-:S02]  /*507d0*/  IMAD.MOV.U32 R193, RZ, RZ, R68 ;  /* 0x000000ffffc17224 */ /* 0x000fc400078e0044 */
[----:B------:R-:W-:Y:S02]  /*507e0*/  IMAD.MOV.U32 R194, RZ, RZ, R69 ;  /* 0x000000ffffc27224 */ /* 0x000fe400078e0045 */
[----:B------:R-:W-:Y:S02]  /*507f0*/  IMAD.MOV.U32 R195, RZ, RZ, R70 ;  /* 0x000000ffffc37224 */ /* 0x000fe400078e0046 */
[----:B------:R-:W-:Y:S02]  /*50800*/  IMAD.MOV.U32 R188, RZ, RZ, R71 ;  /* 0x000000ffffbc7224 */ /* 0x000fe400078e0047 */
[C---:B--2---:R-:W-:Y:S11]  /*50810*/  HMMA.1688.F32.TF32 R68, R248.reuse, R40, R84 ;  /* 0x00000028f844723c */ /* 0x044ff60000081054 */
[----:B------:R-:W-:Y:S11]  /*50820*/  @!UPT UIADD3 URZ, URZ, URZ, URZ ;  /* 0x0000003f3f3ff290 */ /* 0x000ff6000fffe03f */
[----:B------:R-:W-:Y:S02]  /*50830*/  @!UPT UIADD3 URZ, URZ, URZ, URZ ;  /* 0x0000003f3f3ff290 */ /* 0x000fe4000fffe03f */
[----:B------:R-:W-:Y:S02]  /*50840*/  IMAD.MOV.U32 R189, RZ, RZ, R68 ;  /* 0x000000ffffbd7224 */ /* 0x000fe400078e0044 */
[----:B------:R-:W-:Y:S02]  /*50850*/  IMAD.MOV.U32 R190, RZ, RZ, R69 ;  /* 0x000000ffffbe7224 */ /* 0x000fe400078e0045 */
[----:B------:R-:W-:Y:S02]  /*50860*/  IMAD.MOV.U32 R191, RZ, RZ, R70 ;  /* 0x000000ffffbf7224 */ /* 0x000fe400078e0046 */
[----:B------:R-:W-:Y:S02]  /*50870*/  IMAD.MOV.U32 R203, RZ, RZ, R71 ;  /* 0x000000ffffcb7224 */ /* 0x000fe400078e0047 */
[C---:B----4-:R-:W-:Y:S11]  /*50880*/  HMMA.1688.F32.TF32 R68, R248.reuse, R36, R124 ;  /* 0x00000024f844723c */ /* 0x050ff6000008107c */
[----:B------:R-:W-:Y:S11]  /*50890*/  @!UPT UIADD3 URZ, URZ, URZ, URZ ;  /* 0x0000003f3f3ff290 */ /* 0x000ff6000fffe03f */
[----:B------:R-:W-:Y:S02]  /*508a0*/  @!UPT UIADD3 URZ, URZ, URZ, URZ ;  /* 0x0000003f3f3ff290 */ /* 0x000fe4000fffe03f */
[----:B------:R-:W-:Y:S02]  /*508b0*/  IMAD.MOV.U32 R244, RZ, RZ, R68 ;  /* 0x000000fffff47224 */ /* 0x000fe400078e0044 */
        /* <DEDUP_REMOVED lines=31> */
[----:B---3--:R-:W-:Y:S01]  /*50ab0*/  HMMA.1688.F32.TF32 R68, R248, R16, R80 ;  /* 0x00000010f844723c */ /* 0x008fe20000081050 */
        /* <DEDUP_REMOVED lines=48> */
[----:B------:R-:W4:Y:S04]  /*50dc0*/  LDL.LU R72, [R1] ;  /* 0x0000000001487983 */ /* 0x000f280000300800 */
        /* <DEDUP_REMOVED lines=30> */
[C---:B---3--:R-:W-:Y:S11]  /*50fb0*/  HMMA.1688.F32.TF32 R68, R248.reuse, R8, R152 ;  /* 0x00000008f844723c */ /* 0x048ff60000081098 */
        /* <DEDUP_REMOVED lines=9> */
[----:B-1----:R-:W-:Y:S02]  /*51050*/  IMAD.MOV.U32 R51, RZ, RZ, R68 ;  /* 0x000000ffff337224 */ /* 0x002fe400078e0044 */
[----:B------:R-:W-:Y:S02]  /*51060*/  IMAD.MOV.U32 R50, RZ, RZ, R69 ;  /* 0x000000ffff327224 */ /* 0x000fe400078e0045 */
[----:B------:R-:W-:Y:S02]  /*51070*/  IMAD.MOV.U32 R47, RZ, RZ, R70 ;  /* 0x000000ffff2f7224 */ /* 0x000fe400078e0046 */
[----:B------:R-:W-:Y:S02]  /*51080*/  IMAD.MOV.U32 R46, RZ, RZ, R71 ;  /* 0x000000ffff2e7224 */ /* 0x000fe400078e0047 */
[C---:B------:R-:W-:Y:S08]  /*51090*/  HMMA.1688.F32.TF32 R68, R248.reuse, R208, R72 ;  /* 0x000000d0f844723c */ /* 0x040ff00000081048 */
[----:B------:R-:W-:Y:S08]  /*510a0*/  HMMA.1688.F32.TF32 R248, R248, R236, R132 ;  /* 0x000000ecf8f8723c */ /* 0x000ff00000081084 */
[C---:B------:R-:W-:Y:S08]  /*510b0*/  HMMA.1688.F32.TF32 R132, R60.reuse, R56, R136 ;  /* 0x000000383c84723c */ /* 0x040ff00000081088 */
[----:B------:R-:W-:Y:S01]  /*510c0*/  HMMA.1688.F32.TF32 R72, R60, R52, R128 ;  /* 0x000000343c48723c */ /* 0x000fe20000081080 */
[----:B------:R-:W-:-:S02]  /*510d0*/  IMAD.MOV.U32 R192, RZ, RZ, R68 ;  /* 0x000000ffffc07224 */ /* 0x000fc400078e0044 */
[----:B------:R-:W-:Y:S02]  /*510e0*/  IMAD.MOV.U32 R202, RZ, RZ, R69 ;  /* 0x000000ffffca7224 */ /* 0x000fe400078e0045 */
[----:B------:R-:W-:Y:S02]  /*510f0*/  IMAD.MOV.U32 R201, RZ, RZ, R70 ;  /* 0x000000ffffc97224 */ /* 0x000fe400078e0046 */
[----:B------:R-:W-:Y:S02]  /*51100*/  IMAD.MOV.U32 R200, RZ, RZ, R71 ;  /* 0x000000ffffc87224 */ /* 0x000fe400078e0047 */
[C---:B------:R-:W-:Y:S06]  /*51110*/  HMMA.1688.F32.TF32 R68, R60.reuse, R48, R100 ;  /* 0x000000303c44723c */ /* 0x040fec0000081064 */
[----:B------:R-:W-:Y:S02]  /*51120*/  STL.64 [R1+0x1e0], R132 ;  /* 0x0001e08401007387 */ /* 0x000fe40000100a00 */
[C---:B------:R-:W-:Y:S02]  /*51130*/  HMMA.1688.F32.TF32 R96, R60.reuse, R44, R96 ;  /* 0x0000002c3c60723c */ /* 0x040fe40000081060 */
[----:B------:R-:W-:Y:S04]  /*51140*/  STL.64 [R1+0x1e8], R134 ;  /* 0x0001e88601007387 */ /* 0x000fe80000100a00 */
[----:B------:R-:W-:Y:S04]  /*51150*/  STL.64 [R1+0x1d0], R72 ;  /* 0x0001d04801007387 */ /* 0x000fe80000100a00 */
[----:B------:R1:W-:Y:S05]  /*51160*/  STL.64 [R1+0x1d8], R74 ;  /* 0x0001d84a01007387 */ /* 0x0003ea0000100a00 */
[----:B------:R-:W-:Y:S04]  /*51170*/  STL.64 [R1+0x1c0], R68 ;  /* 0x0001c04401007387 */ /* 0x000fe80000100a00 */
[----:B------:R2:W-:Y:S01]  /*51180*/  STL.64 [R1+0x1c8], R70 ;  /* 0x0001c84601007387 */ /* 0x0005e20000100a00 */
[C---:B-1----:R-:W-:Y:S08]  /*51190*/  HMMA.1688.F32.TF32 R72, R60.reuse, R40, R112 ;  /* 0x000000283c48723c */ /* 0x042ff00000081070 */
[C---:B--2---:R-:W-:Y:S01]  /*511a0*/  HMMA.1688.F32.TF32 R68, R60.reuse, R36, R84 ;  /* 0x000000243c44723c */ /* 0x044fe20000081054 */
[----:B------:R-:W-:Y:S04]  /*511b0*/  STL.64 [R1+0x1b0], R96 ;  /* 0x0001b06001007387 */ /* 0x000fe80000100a00 */
[----:B------:R-:W-:Y:S03]  /*511c0*/  STL.64 [R1+0x1b8], R98 ;  /* 0x0001b86201007387 */ /* 0x000fe60000100a00 */
[C---:B------:R-:W-:Y:S07]  /*511d0*/  HMMA.1688.F32.TF32 R84, R60.reuse, R32, R124 ;  /* 0x000000203c54723c */ /* 0x040fee000008107c */
[----:B------:R-:W-:Y:S04]  /*511e0*/  STL.64 [R1+0x1a0], R72 ;  /* 0x0001a04801007387 */ /* 0x000fe80000100a00 */
[----:B------:R1:W-:Y:S04]  /*511f0*/  STL.64 [R1+0x1a8], R74 ;  /* 0x0001a84a01007387 */ /* 0x0003e80000100a00 */
[----:B------:R-:W-:Y:S04]  /*51200*/  STL.64 [R1+0x190], R68 ;  /* 0x0001904401007387 */ /* 0x000fe80000100a00 */
[----:B------:R2:W-:Y:S01]  /*51210*/  STL.64 [R1+0x198], R70 ;  /* 0x0001984601007387 */ /* 0x0005e20000100a00 */
[C---:B-1----:R-:W-:Y:S08]  /*51220*/  HMMA.1688.F32.TF32 R72, R60.reuse, R28, R88 ;  /* 0x0000001c3c48723c */ /* 0x042ff00000081058 */
[C---:B--2---:R-:W-:Y:S01]  /*51230*/  HMMA.1688.F32.TF32 R68, R60.reuse, R24, R104 ;  /* 0x000000183c44723c */ /* 0x044fe20000081068 */
[----:B------:R-:W-:Y:S04]  /*51240*/  STL.64 [R1+0x180], R84 ;  /* 0x0001805401007387 */ /* 0x000fe80000100a00 */
[----:B------:R1:W-:Y:S10]  /*51250*/  STL.64 [R1+0x188], R86 ;  /* 0x0001885601007387 */ /* 0x0003f40000100a00 */
[----:B------:R-:W-:Y:S01]  /*51260*/  STL.64 [R1+0x170], R72 ;  /* 0x0001704801007387 */ /* 0x000fe20000100a00 */
[C---:B-1----:R-:W-:Y:S03]  /*51270*/  HMMA.1688.F32.TF32 R84, R60.reuse, R20, R92 ;  /* 0x000000143c54723c */ /* 0x042fe6000008105c */
[----:B------:R1:W-:Y:S04]  /*51280*/  STL.64 [R1+0x178], R74 ;  /* 0x0001784a01007387 */ /* 0x0003e80000100a00 */
[----:B------:R-:W-:Y:S04]  /*51290*/  STL.64 [R1+0x160], R68 ;  /* 0x0001604401007387 */ /* 0x000fe80000100a00 */
[----:B------:R2:W-:Y:S01]  /*512a0*/  STL.64 [R1+0x168], R70 ;  /* 0x0001684601007387 */ /* 0x0005e20000100a00 */
[C---:B-1----:R-:W-:Y:S08]  /*512b0*/  HMMA.1688.F32.TF32 R72, R60.reuse, R16, R76 ;  /* 0x000000103c48723c */ /* 0x042ff0000008104c */
[----:B--2---:R-:W-:Y:S03]  /*512c0*/  HMMA.1688.F32.TF32 R68, R60, R12, R80 ;  /* 0x0000000c3c44723c */ /* 0x004fe60000081050 */
[----:B------:R1:W-:Y:S04]  /*512d0*/  STL.64 [R1+0x150], R84 ;  /* 0x0001505401007387 */ /* 0x0003e80000100a00 */
[----:B------:R2:W-:Y:S04]  /*512e0*/  STL.64 [R1+0x158], R86 ;  /* 0x0001585601007387 */ /* 0x0005e80000100a00 */
[----:B------:R-:W3:Y:S01]  /*512f0*/  LDL.LU R80, [R1+0x660] ;  /* 0x0006600001507983 */ /* 0x000ee20000300800 */
[----:B------:R-:W-:-:S03]  /*51300*/  IMAD.MOV.U32 R82, RZ, RZ, R65 ;  /* 0x000000ffff527224 */ /* 0x000fc600078e0041 */
[----:B------:R4:W-:Y:S04]  /*51310*/  STL.64 [R1+0x140], R72 ;  /* 0x0001404801007387 */ /* 0x0009e80000100a00 */
[----:B------:R1:W-:Y:S01]  /*51320*/  STL.64 [R1+0x148], R74 ;  /* 0x0001484a01007387 */ /* 0x0003e20000100a00 */
[----:B------:R-:W-:-:S03]  /*51330*/  IMAD.MOV.U32 R83, RZ, RZ, R64 ;  /* 0x000000ffff537224 */ /* 0x000fc600078e0040 */
[----:B------:R1:W-:Y:S04]  /*51340*/  STL.64 [R1+0x130], R68 ;  /* 0x0001304401007387 */ /* 0x0003e80000100a00 */
[----:B------:R1:W-:Y:S04]  /*51350*/  STL.64 [R1+0x138], R70 ;  /* 0x0001384601007387 */ /* 0x0003e80000100a00 */
[----:B------:R-:W3:Y:S04]  /*51360*/  LDL.LU R81, [R1+0x664] ;  /* 0x0006640001517983 */ /* 0x000ee80000300800 */
[----:B------:R-:W2:Y:S04]  /*51370*/  LDL.LU R65, [R1+0x3cb4] ;  /* 0x003cb40001417983 */ /* 0x000ea80000300800 */
[----:B------:R-:W3:Y:S04]  /*51380*/  LDL.LU R64, [R1+0x3cb0] ;  /* 0x003cb00001407983 */ /* 0x000ee80000300800 */
[----:B------:R-:W4:Y:S04]  /*51390*/  LDL.LU R76, [R1+0x670] ;  /* 0x00067000014c7983 */ /* 0x000f280000300800 */
[----:B------:R-:W4:Y:S04]  /*513a0*/  LDL.LU R77, [R1+0x674] ;  /* 0x00067400014d7983 */ /* 0x000f280000300800 */
[----:B------:R-:W4:Y:S04]  /*513b0*/  LDL.LU R78, [R1+0x678] ;  /* 0x00067800014e7983 */ /* 0x000f280000300800 */
[----:B------:R-:W4:Y:S04]  /*513c0*/  LDL.LU R79, [R1+0x67c] ;  /* 0x00067c00014f7983 */ /* 0x000f280000300800 */
[----:B------:R-:W4:Y:S04]  /*513d0*/  LDL.LU R92, [R1+0x680] ;  /* 0x00068000015c7983 */ /* 0x000f280000300800 */
[----:B------:R-:W4:Y:S01]  /*513e0*/  LDL.LU R93, [R1+0x684] ;  /* 0x00068400015d7983 */ /* 0x000f220000300800 */
[----:B--2---:R-:W-:-:S02]  /*513f0*/  IMAD.MOV.U32 R95, RZ, RZ, R65 ;  /* 0x000000ffff5f7224 */ /* 0x004fc400078e0041 */
[----:B---3--:R-:W-:Y:S02]  /*51400*/  IMAD.MOV.U32 R94, RZ, RZ, R64 ;  /* 0x000000ffff5e7224 */ /* 0x008fe400078e0040 */
[----:B------:R-:W2:Y:S04]  /*51410*/  LDL.LU R64, [R1+0x3cac] ;  /* 0x003cac0001407983 */ /* 0x000ea80000300800 */
        /* <DEDUP_REMOVED lines=91> */
[----:B---3--:R-:W-:-:S02]  /*519d0*/  IMAD.MOV.U32 R90, RZ, RZ, R65 ;  /* 0x000000ffff5a7224 */ /* 0x008fc400078e0041 */
[----:B--2---:R-:W-:Y:S01]  /*519e0*/  IMAD.MOV.U32 R91, RZ, RZ, R64 ;  /* 0x000000ffff5b7224 */ /* 0x004fe200078e0040 */
[----:B------:R-:W-:Y:S04]  /*519f0*/  LDS R65, [R252+0x44080] ;  /* 0x04408000fc417984 */ /* 0x000fe80000000800 */
[----:B------:R-:W4:Y:S01]  /*51a00*/  LDS R64, [R0+0x44080] ;  /* 0x0440800000407984 */ /* 0x000f220000000800 */
[----:B------:R-:W-:Y:S01]  /*51a10*/  LOP3.LUT R3, R0, 0x40, RZ, 0x3c, !PT ;  /* 0x0000004000037812 */ /* 0x000fe200078e3cff */
[----:B----4-:R-:W-:Y:S08]  /*51a20*/  HMMA.1688.F32.TF32 R152, R64, R16, R152 ;  /* 0x000000104098723c */ /* 0x010ff00000081098 */
[C---:B------:R-:W-:Y:S08]  /*51a30*/  HMMA.1688.F32.TF32 R128, R60.reuse, R208, R128 ;  /* 0x000000d03c80723c */ /* 0x040ff00000081080 */
[C---:B------:R-:W-:Y:S08]  /*51a40*/  HMMA.1688.F32.TF32 R196, R60.reuse, R8, R196 ;  /* 0x000000083cc4723c */ /* 0x040ff000000810c4 */
[C---:B------:R-:W-:Y:S08]  /*51a50*/  HMMA.1688.F32.TF32 R132, R60.reuse, R4, R132 ;  /* 0x000000043c84723c */ /* 0x040ff00000081084 */
[----:B------:R-:W-:Y:S07]  /*51a60*/  HMMA.1688.F32.TF32 R60, R60, R236, R100 ;  /* 0x000000ec3c3c723c */ /* 0x000fee0000081064 */
[----:B------:R-:W-:Y:S01]  /*51a70*/  STL.64 [R1+0x120], R196 ;  /* 0x000120c401007387 */ /* 0x000fe20000100a00 */
[C---:B------:R-:W-:Y:S03]  /*51a80*/  HMMA.1688.F32.TF32 R68, R64.reuse, R56, R68 ;  /* 0x000000384044723c */ /* 0x040fe60000081044 */
[----:B------:R1:W-:Y:S04]  /*51a90*/  STL.64 [R1+0x128], R198 ;  /* 0x000128c601007387 */ /* 0x0003e80000100a00 */
[----:B-1----:R-:W2:Y:S04]  /*51aa0*/  LDL.LU.64 R198, [R1+0x3ca0] ;  /* 0x003ca00001c67983 */ /* 0x002ea80000300a00 */
[----:B------:R-:W2:Y:S04]  /*51ab0*/  LDL.LU.64 R196, [R1+0x3c98] ;  /* 0x003c980001c47983 */ /* 0x000ea80000300a00 */
[----:B------:R-:W-:Y:S04]  /*51ac0*/  STL.64 [R1+0x110], R132 ;  /* 0x0001108401007387 */ /* 0x000fe80000100a00 */
[----:B------:R1:W-:Y:S01]  /*51ad0*/  STL.64 [R1+0x118], R134 ;  /* 0x0001188601007387 */ /* 0x0003e20000100a00 */
[C---:B------:R-:W-:Y:S03]  /*51ae0*/  HMMA.1688.F32.TF32 R240, R64.reuse, R52, R240 ;  /* 0x0000003440f0723c */ /* 0x040fe600000810f0 */
[----:B-1----:R-:W3:Y:S04]  /*51af0*/  LDL.LU.64 R134, [R1+0x3c90] ;  /* 0x003c900001867983 */ /* 0x002ee80000300a00 */
[----:B------:R-:W3:Y:S04]  /*51b00*/  LDL.LU.64 R132, [R1+0x3c88] ;  /* 0x003c880001847983 */ /* 0x000ee80000300a00 */
[----:B------:R-:W-:Y:S04]  /*51b10*/  STL.64 [R1+0x100], R128 ;  /* 0x0001008001007387 */ /* 0x000fe80000100a00 */
[----:B------:R1:W-:Y:S04]  /*51b20*/  STL.64 [R1+0x108], R130 ;  /* 0x0001088201007387 */ /* 0x0003e80000100a00 */
[----:B-1----:R-:W4:Y:S04]  /*51b30*/  LDL.LU.64 R130, [R1+0x3c80] ;  /* 0x003c800001827983 */ /* 0x002f280000300a00 */
[----:B------:R-:W4:Y:S04]  /*51b40*/  LDL.LU.64 R128, [R1+0x3c78] ;  /* 0x003c780001807983 */ /* 0x000f280000300a00 */
[----:B------:R-:W2:Y:S04]  /*51b50*/  LDL.LU.64 R102, [R1+0x3c70] ;  /* 0x003c700001667983 */ /* 0x000ea80000300a00 */
[----:B------:R-:W2:Y:S04]  /*51b60*/  LDL.LU.64 R100, [R1+0x3c68] ;  /* 0x003c680001647983 */ /* 0x000ea80000300a00 */
[----:B------:R-:W-:Y:S04]  /*51b70*/  STL.64 [R1+0xf0], R60 ;  /* 0x0000f03c01007387 */ /* 0x000fe80000100a00 */
[----:B------:R-:W-:Y:S04]  /*51b80*/  STL.64 [R1+0xf8], R62 ;  /* 0x0000f83e01007387 */ /* 0x000fe80000100a00 */
[----:B------:R-:W-:Y:S04]  /*51b90*/  STL.64 [R1+0x4c0], R68 ;  /* 0x0004c04401007387 */ /* 0x000fe80000100a00 */
[----:B------:R1:W-:Y:S01]  /*51ba0*/  STL.64 [R1+0x4c8], R70 ;  /* 0x0004c84601007387 */ /* 0x0003e20000100a00 */
[C---:B------:R-:W-:Y:S03]  /*51bb0*/  HMMA.1688.F32.TF32 R160, R64.reuse, R20, R160 ;  /* 0x0000001440a0723c */ /* 0x040fe600000810a0 */
[----:B------:R-:W-:Y:S04]  /*51bc0*/  LDS R60, [R3+0x44080] ;  /* 0x04408000033c7984 */ /* 0x000fe80000000800 */
[----:B------:R-:W-:Y:S01]  /*51bd0*/  LDS R62, [R3+0x44880] ;  /* 0x04488000033e7984 */ /* 0x000fe20000000800 */
[C---:B-1----:R-:W-:Y:S03]  /*51be0*/  HMMA.1688.F32.TF32 R68, R64.reuse, R48, R232 ;  /* 0x000000304044723c */ /* 0x042fe600000810e8 */
[----:B------:R-:W-:Y:S04]  /*51bf0*/  STL.64 [R1+0x4b0], R240 ;  /* 0x0004b0f001007387 */ /* 0x000fe80000100a00 */
[----:B------:R-:W-:Y:S01]  /*51c00*/  STL.64 [R1+0x4b8], R242 ;  /* 0x0004b8f201007387 */ /* 0x000fe20000100a00 */
[C---:B------:R-:W-:Y:S03]  /*51c10*/  HMMA.1688.F32.TF32 R232, R64.reuse, R44, R228 ;  /* 0x0000002c40e8723c */ /* 0x040fe600000810e4 */
[----:B------:R-:W-:Y:S04]  /*51c20*/  LDS R61, [R2+0x44080] ;  /* 0x04408000023d7984 */ /* 0x000fe80000000800 */
[----:B------:R-:W1:Y:S01]  /*51c30*/  LDS R63, [R2+0x44880] ;  /* 0x04488000023f7984 */ /* 0x000e620000000800 */
        /* <DEDUP_REMOVED lines=9> */
[C---:B------:R-:W-:Y:S07]  /*51cd0*/  HMMA.1688.F32.TF32 R176, R64.reuse, R28, R212 ;  /* 0x0000001c40b0723c */ /* 0x040fee00000810d4 */
        /* <DEDUP_REMOVED lines=18> */
[C---:B-1----:R-:W-:Y:S08]  /*51e00*/  HMMA.1688.F32.TF32 R68, R64.reuse, R208, R112 ;  /* 0x000000d04044723c */ /* 0x042ff00000081070 */
[----:B------:R-:W-:Y:S01]  /*51e10*/  HMMA.1688.F32.TF32 R64, R64, R236, R84 ;  /* 0x000000ec4040723c */ /* 0x000fe20000081054 */
        /* <DEDUP_REMOVED lines=10> */
[C---:B-1----:R-:W-:Y:S07]  /*51ec0*/  HMMA.1688.F32.TF32 R64, R60.reuse, R48, R104 ;  /* 0x000000303c40723c */ /* 0x042fee0000081068 */
[----:B------:R-:W-:Y:S04]  /*51ed0*/  STL.64 [R1+0x440], R72 ;  /* 0x0004404801007387 */ /* 0x000fe80000100a00 */
[----:B------:R1:W-:Y:S04]  /*51ee0*/  STL.64 [R1+0x448], R74 ;  /* 0x0004484a01007387 */ /* 0x0003e80000100a00 */
[----:B------:R-:W-:Y:S04]  /*51ef0*/  STL.64 [R1+0x430], R68 ;  /* 0x0004304401007387 */ /* 0x000fe80000100a00 */
[----:B------:R3:W-:Y:S01]  /*51f00*/  STL.64 [R1+0x438], R70 ;  /* 0x0004384601007387 */ /* 0x0007e20000100a00 */
[C---:B-1----:R-:W-:Y:S03]  /*51f10*/  HMMA.1688.F32.TF32 R72, R60.reuse, R44, R92 ;  /* 0x0000002c3c48723c */ /* 0x042fe6000008105c */
[----:B------:R-:W-:Y:S04]  /*51f20*/  STL.64 [R1+0x420], R64 ;  /* 0x0004204001007387 */ /* 0x000fe80000100a00 */
[----:B------:R1:W-:Y:S01]  /*51f30*/  STL.64 [R1+0x428], R66 ;  /* 0x0004284201007387 */ /* 0x0003e20000100a00 */
[C---:B---3--:R-:W-:Y:S08]  /*51f40*/  HMMA.1688.F32.TF32 R68, R60.reuse, R40, R76 ;  /* 0x000000283c44723c */ /* 0x048ff0000008104c */
[C---:B-1----:R-:W-:Y:S07]  /*51f50*/  HMMA.1688.F32.TF32 R64, R60.reuse, R36, R80 ;  /* 0x000000243c40723c */ /* 0x042fee0000081050 */
[----:B------:R1:W-:Y:S04]  /*51f60*/  STL.64 [R1+0x410], R72 ;  /* 0x0004104801007387 */ /* 0x0003e80000100a00 */
[----:B------:R3:W-:Y:S04]  /*51f70*/  STL.64 [R1+0x418], R74 ;  /* 0x0004184a01007387 */ /* 0x0007e80000100a00 */
        /* <DEDUP_REMOVED lines=8> */
[----:B-1----:R-:W2:Y:S04]  /*52000*/  LDL.LU R72, [R1+0x780] ;  /* 0x0007800001487983 */ /* 0x002ea80000300800 */
        /* <DEDUP_REMOVED lines=92> */
[C---:B------:R-:W-:Y:S11]  /*525d0*/  HMMA.1688.F32.TF32 R88, R60.reuse, R24, R88 ;  /* 0x000000183c58723c */ /* 0x040ff60000081058 */
[----:B------:R-:W-:Y:S04]  /*525e0*/  @!UPT UIADD3 URZ, URZ, URZ, URZ ;  /* 0x0000003f3f3ff290 */ /* 0x000fe8000fffe03f */
[----:B------:R-:W-:Y:S04]  /*525f0*/  STL.64 [R1+0x3e0], R96 ;  /* 0x0003e06001007387 */ /* 0x000fe80000100a00 */
[----:B------:R1:W-:Y:S04]  /*52600*/  STL.64 [R1+0x3e8], R98 ;  /* 0x0003e86201007387 */ /* 0x0003e80000100a00 */
[----:B-1----:R-:W2:Y:S04]  /*52610*/  LDL.LU.64 R98, [R1+0x3c60] ;  /* 0x003c600001627983 */ /* 0x002ea80000300a00 */
[----:B------:R-:W3:Y:S04]  /*52620*/  LDL.LU.64 R96, [R1+0x3c58] ;  /* 0x003c580001607983 */ /* 0x000ee80000300a00 */
[----:B------:R-:W-:Y:S04]  /*52630*/  STL.64 [R1+0x3d0], R84 ;  /* 0x0003d05401007387 */ /* 0x000fe80000100a00 */
[----:B------:R1:W-:Y:S04]  /*52640*/  STL.64 [R1+0x3d8], R86 ;  /* 0x0003d85601007387 */ /* 0x0003e80000100a00 */
[----:B-1----:R-:W4:Y:S04]  /*52650*/  LDL.LU.64 R86, [R1+0x3c50] ;  /* 0x003c500001567983 */ /* 0x002f280000300a00 */
        /* <DEDUP_REMOVED lines=22> */
[----:B------:R-:W-:Y:S01]  /*527c0*/  HMMA.1688.F32.TF32 R60, R60, R236, R104 ;  /* 0x000000ec3c3c723c */ /* 0x000fe20000081068 */
[----:B------:R-:W-:Y:S04]  /*527d0*/  STL.64 [R1+0x380], R76 ;  /* 0x0003804c01007387 */ /* 0x000fe80000100a00 */
[----:B------:R1:W-:Y:S04]  /*527e0*/  STL.64 [R1+0x388], R78 ;  /* 0x0003884e01007387 */ /* 0x0003e80000100a00 */
[----:B------:R-:W-:Y:S04]  /*527f0*/  LDS R104, [R3+0x44100] ;  /* 0x0441000003687984 */ /* 0x000fe80000000800 */
[----:B------:R-:W-:Y:S04]  /*52800*/  LDS R106, [R3+0x44900] ;  /* 0x04490000036a7984 */ /* 0x000fe80000000800 */
[----:B-1----:R-:W2:Y:S04]  /*52810*/  LDL.LU.64 R78, [R1+0x3c10] ;  /* 0x003c1000014e7983 */ /* 0x002ea80000300a00 */
        /* <DEDUP_REMOVED lines=9> */
[----:B------:R-:W-:Y:S04]  /*528b0*/  STL.64 [R1+0x368], R70 ;  /* 0x0003684601007387 */ /* 0x000fe80000100a00 */
[----:B------:R-:W-:Y:S04]  /*528c0*/  STL.64 [R1+0x270], R60 ;  /* 0x0002703c01007387 */ /* 0x000fe80000100a00 */
[----:B------:R1:W-:Y:S02]  /*528d0*/  STL.64 [R1+0x278], R62 ;  /* 0x0002783e01007387 */ /* 0x0003e40000100a00 */
[C---:B-1----:R-:W-:Y:S08]  /*528e0*/  HMMA.1688.F32.TF32 R60, R64.reuse, R56, R240 ;  /* 0x00000038403c723c */ /* 0x042ff000000810f0 */
[C---:B------:R-:W-:Y:S11]  /*528f0*/  HMMA.1688.F32.TF32 R68, R64.reuse, R48, R228 ;  /* 0x000000304044723c */ /* 0x040ff600000810e4 */
[----:B------:R-:W-:Y:S04]  /*52900*/  @!UPT UIADD3 URZ, URZ, URZ, URZ ;  /* 0x0000003f3f3ff290 */ /* 0x000fe8000fffe03f */
[----:B------:R-:W-:Y:S04]  /*52910*/  STL.64 [R1+0x350], R60 ;  /* 0x0003503c01007387 */ /* 0x000fe80000100a00 */
[----:B------:R1:W-:Y:S02]  /*52920*/  STL.64 [R1+0x358], R62 ;  /* 0x0003583e01007387 */ /* 0x0003e40000100a00 */
[C---:B-1----:R-:W-:Y:S02]  /*52930*/  HMMA.1688.F32.TF32 R60, R64.reuse, R44, R184 ;  /* 0x0000002c403c723c */ /* 0x042fe400000810b8 */
[----:B------:R-:W-:Y:S04]  /*52940*/  STL.64 [R1+0x340], R232 ;  /* 0x000340e801007387 */ /* 0x000fe80000100a00 */
[----:B------:R-:W-:Y:S02]  /*52950*/  STL.64 [R1+0x348], R234 ;  /* 0x000348ea01007387 */ /* 0x000fe40000100a00 */
[C---:B------:R-:W-:Y:S02]  /*52960*/  HMMA.1688.F32.TF32 R184, R64.reuse, R40, R220 ;  /* 0x0000002840b8723c */ /* 0x040fe400000810dc */
[----:B------:R-:W-:Y:S04]  /*52970*/  STL.64 [R1+0x330], R68 ;  /* 0x0003304401007387 */ /* 0x000fe80000100a00 */
[----:B------:R1:W-:Y:S09]  /*52980*/  STL.64 [R1+0x338], R70 ;  /* 0x0003384601007387 */ /* 0x0003f20000100a00 */
[----:B------:R-:W-:Y:S01]  /*52990*/  STL.64 [R1+0x320], R60 ;  /* 0x0003203c01007387 */ /* 0x000fe20000100a00 */
[C---:B-1----:R-:W-:Y:S03]  /*529a0*/  HMMA.1688.F32.TF32 R68, R64.reuse, R36, R176 ;  /* 0x000000244044723c */ /* 0x042fe600000810b0 */
[----:B------:R1:W-:Y:S05]  /*529b0*/  STL.64 [R1+0x328], R62 ;  /* 0x0003283e01007387 */ /* 0x0003ea0000100a00 */
[C---:B-1----:R-:W-:Y:S01]  /*529c0*/  HMMA.1688.F32.TF32 R60, R64.reuse, R32, R212 ;  /* 0x00000020403c723c */ /* 0x042fe200000810d4 */
[----:B------:R-:W-:Y:S04]  /*529d0*/  STL.64 [R1+0x310], R184 ;  /* 0x000310b801007387 */ /* 0x000fe80000100a00 */
[----:B------:R-:W-:Y:S03]  /*529e0*/  STL.64 [R1+0x318], R186 ;  /* 0x000318ba01007387 */ /* 0x000fe60000100a00 */
[C---:B------:R-:W-:Y:S07]  /*529f0*/  HMMA.1688.F32.TF32 R168, R64.reuse, R28, R168 ;  /* 0x0000001c40a8723c */ /* 0x040fee00000810a8 */
[----:B------:R-:W-:Y:S04]  /*52a00*/  STL.64 [R1+0x300], R68 ;  /* 0x0003004401007387 */ /* 0x000fe80000100a00 */
[----:B------:R1:W-:Y:S04]  /*52a10*/  STL.64 [R1+0x308], R70 ;  /* 0x0003084601007387 */ /* 0x0003e80000100a00 */
        /* <DEDUP_REMOVED lines=13> */
[----:B------:R1:W-:Y:S04]  /*52af0*/  STL.64 [R1+0x2b0], R72 ;  /* 0x0002b04801007387 */ /* 0x0003e80000100a00 */
[----:B------:R3:W-:Y:S04]  /*52b00*/  STL.64 [R1+0x2b8], R74 ;  /* 0x0002b84a01007387 */ /* 0x0007e80000100a00 */
[----:B-1----:R-:W2:Y:S06]  /*52b10*/  LDL.LU R72, [R1+0x570] ;  /* 0x0005700001487983 */ /* 0x002eac0000300800 */
[----:B------:R-:W-:Y:S04]  /*52b20*/  STL.64 [R1+0x2a0], R68 ;  /* 0x0002a04401007387 */ /* 0x000fe80000100a00 */
[----:B------:R-:W-:Y:S04]  /*52b30*/  STL.64 [R1+0x2a8], R70 ;  /* 0x0002a84601007387 */ /* 0x000fe80000100a00 */
[----:B------:R-:W-:Y:S04]  /*52b40*/  STL.64 [R1+0x290], R60 ;  /* 0x0002903c01007387 */ /* 0x000fe80000100a00 */
[----:B------:R1:W-:Y:S04]  /*52b50*/  STL.64 [R1+0x298], R62 ;  /* 0x0002983e01007387 */ /* 0x0003e80000100a00 */
[----:B------:R-:W2:Y:S04]  /*52b60*/  LDL.LU R73, [R1+0x574] ;  /* 0x0005740001497983 */ /* 0x000ea80000300800 */
[----:B---3--:R-:W3:Y:S04]  /*52b70*/  LDL.LU R74, [R1+0x578] ;  /* 0x00057800014a7983 */ /* 0x008ee80000300800 */
        /* <DEDUP_REMOVED lines=9> */
[----:B------:R-:W1:Y:S04]  /*52c10*/  LDL.LU R232, [R1+0x750] ;  /* 0x0007500001e87983 */ /* 0x000e680000300800 */
[----:B------:R-:W1:Y:S04]  /*52c20*/  LDL.LU R233, [R1+0x754] ;  /* 0x0007540001e97983 */ /* 0x000e680000300800 */
[----:B------:R-:W1:Y:S04]  /*52c30*/  LDL.LU R234, [R1+0x758] ;  /* 0x0007580001ea7983 */ /* 0x000e680000300800 */
[----:B------:R-:W1:Y:S04]  /*52c40*/  LDL.LU R235, [R1+0x75c] ;  /* 0x00075c0001eb7983 */ /* 0x000e680000300800 */
        /* <DEDUP_REMOVED lines=36> */
[C---:B-1----:R-:W-:Y:S08]  /*52e90*/  HMMA.1688.F32.TF32 R60, R64.reuse, R208, R232 ;  /* 0x000000d0403c723c */ /* 0x042ff000000810e8 */
[----:B--2---:R-:W-:Y:S08]  /*52ea0*/  HMMA.1688.F32.TF32 R68, R64, R4, R240 ;  /* 0x000000044044723c */ /* 0x004ff000000810f0 */
[----:B---3--:R-:W-:Y:S07]  /*52eb0*/  HMMA.1688.F32.TF32 R184, R104, R52, R184 ;  /* 0x0000003468b8723c */ /* 0x008fee00000810b8 */
[----:B------:R-:W-:Y:S01]  /*52ec0*/  STL.64 [R1+0x3960], R62 ;  /* 0x0039603e01007387 */ /* 0x000fe20000100a00 */
[----:B------:R-:W-:Y:S07]  /*52ed0*/  HMMA.1688.F32.TF32 R64, R64, R236, R228 ;  /* 0x000000ec4040723c */ /* 0x000fee00000810e4 */
[----:B------:R-:W-:Y:S04]  /*52ee0*/  STL.64 [R1+0x280], R68 ;  /* 0x0002804401007387 */ /* 0x000fe80000100a00 */
[----:B------:R1:W-:Y:S04]  /*52ef0*/  STL.64 [R1+0x288], R70 ;  /* 0x0002884601007387 */ /* 0x0003e80000100a00 */
[----:B------:R-:W-:Y:S01]  /*52f00*/  STL.64 [R1+0x3958], R60 ;  /* 0x0039583c01007387 */ /* 0x000fe20000100a00 */
[C---:B----4-:R-:W-:Y:S07]  /*52f10*/  HMMA.1688.F32.TF32 R176, R104.reuse, R40, R176 ;  /* 0x0000002868b0723c */ /* 0x050fee00000810b0 */
[----:B------:R-:W-:Y:S04]  /*52f20*/  STL.64 [R1+0x3970], R66 ;  /* 0x0039704201007387 */ /* 0x000fe80000100a00 */
[----:B------:R2:W-:Y:S01]  /*52f30*/  STL.64 [R1+0x3968], R64 ;  /* 0x0039684001007387 */ /* 0x0005e20000100a00 */
[C---:B-1----:R-:W-:Y:S03]  /*52f40*/  HMMA.1688.F32.TF32 R68, R104.reuse, R56, R152 ;  /* 0x000000386844723c */ /* 0x042fe60000081098 */
[----:B------:R-:W3:Y:S04]  /*52f50*/  LDL.LU R152, [R1+0x740] ;  /* 0x0007400001987983 */ /* 0x000ee80000300800 */
[----:B------:R-:W3:Y:S01]  /*52f60*/  LDL.LU R153, [R1+0x744] ;  /* 0x0007440001997983 */ /* 0x000ee20000300800 */
[C---:B--2---:R-:W-:Y:S03]  /*52f70*/  HMMA.1688.F32.TF32 R64, R104.reuse, R48, R220 ;  /* 0x000000306840723c */ /* 0x044fe600000810dc */
[----:B------:R-:W3:Y:S04]  /*52f80*/  LDL.LU R154, [R1+0x748] ;  /* 0x00074800019a7983 */ /* 0x000ee80000300800 */
[----:B------:R-:W3:Y:S01]  /*52f90*/  LDL.LU R155, [R1+0x74c] ;  /* 0x00074c00019b7983 */ /* 0x000ee20000300800 */
[C---:B------:R-:W-:Y:S08]  /*52fa0*/  HMMA.1688.F32.TF32 R60, R104.reuse, R44, R112 ;  /* 0x0000002c683c723c */ /* 0x040ff00000081070 */
[----:B------:R-:W-:Y:S01]  /*52fb0*/  HMMA.1688.F32.TF32 R72, R104, R24, R72 ;  /* 0x000000186848723c */ /* 0x000fe20000081048 */
[----:B------:R-:W-:Y:S01]  /*52fc0*/  STL [R1+0x3950], R71 ;  /* 0x0039504701007387 */ /* 0x000fe20000100800 */
[----:B------:R-:W-:-:S03]  /*52fd0*/  IMAD.MOV.U32 R112, RZ, RZ, R76 ;  /* 0x000000ffff707224 */ /* 0x000fc600078e004c */
[----:B------:R-:W-:Y:S04]  /*52fe0*/  STL.64 [R1+0x530], R184 ;  /* 0x000530b801007387 */ /* 0x000fe80000100a00 */
[----:B------:R-:W-:Y:S04]  /*52ff0*/  STL.64 [R1+0x538], R186 ;  /* 0x000538ba01007387 */ /* 0x000fe80000100a00 */
[----:B------:R-:W-:Y:S01]  /*53000*/  STL.64 [R1+0x520], R64 ;  /* 0x0005204001007387 */ /* 0x000fe20000100a00 */
[----:B------:R-:W-:-:S03]  /*53010*/  IMAD.MOV.U32 R113, RZ, RZ, R77 ;  /* 0x000000ffff717224 */ /* 0x000fc600078e004d */
[----:B------:R-:W-:Y:S01]  /*53020*/  STL.64 [R1+0x528], R66 ;  /* 0x0005284201007387 */ /* 0x000fe20000100a00 */
[----:B------:R-:W-:-:S03]  /*53030*/  IMAD.MOV.U32 R114, RZ, RZ, R78 ;  /* 0x000000ffff727224 */ /* 0x000fc600078e004e */
[----:B------:R-:W2:Y:S01]  /*53040*/  LDL.LU R76, [R1+0x3bf0] ;  /* 0x003bf000014c7983 */ /* 0x000ea20000300800 */
[----:B------:R-:W-:-:S03]  /*53050*/  IMAD.MOV.U32 R115, RZ, RZ, R79 ;  /* 0x000000ffff737224 */ /* 0x000fc600078e004f */
[----:B------:R-:W-:Y:S04]  /*53060*/  STL.64 [R1+0x510], R60 ;  /* 0x0005103c01007387 */ /* 0x000fe80000100a00 */
[----:B------:R1:W-:Y:S04]  /*53070*/  STL.64 [R1+0x518], R62 ;  /* 0x0005183e01007387 */ /* 0x0003e80000100a00 */
[----:B------:R-:W2:Y:S04]  /*53080*/  LDL.LU R77, [R1+0x3bec] ;  /* 0x003bec00014d7983 */ /* 0x000ea80000300800 */
[----:B------:R-:W2:Y:S04]  /*53090*/  LDL.LU R78, [R1+0x3be8] ;  /* 0x003be800014e7983 */ /* 0x000ea80000300800 */
[----:B------:R-:W2:Y:S01]  /*530a0*/  LDL.LU R79, [R1+0x3be4] ;  /* 0x003be400014f7983 */ /* 0x000ea20000300800 */
[----:B-1----:R-:W-:Y:S01]  /*530b0*/  HMMA.1688.F32.TF32 R60, R104, R32, R168 ;  /* 0x00000020683c723c */ /* 0x002fe200000810a8 */
[----:B------:R-:W-:-:S02]  /*530c0*/  IMAD.MOV.U32 R232, RZ, RZ, R117 ;  /* 0x000000ffffe87224 */ /* 0x000fc400078e0075 */
[----:B------:R-:W-:Y:S01]  /*530d0*/  IMAD.MOV.U32 R233, RZ, RZ, R118 ;  /* 0x000000ffffe97224 */ /* 0x000fe200078e0076 */
[----:B------:R-:W-:Y:S04]  /*530e0*/  LDS R240, [R3+0x44180] ;  /* 0x0441800003f07984 */ /* 0x000fe80000000800 */
[C---:B------:R-:W-:Y:S01]  /*530f0*/  HMMA.1688.F32.TF32 R64, R104.reuse, R36, R212 ;  /* 0x000000246840723c */ /* 0x040fe200000810d4 */
[----:B------:R-:W-:Y:S04]  /*53100*/  STL.64 [R1+0x500], R176 ;  /* 0x000500b001007387 */ /* 0x000fe80000100a00 */
[----:B------:R-:W-:Y:S03]  /*53110*/  STL.64 [R1+0x508], R178 ;  /* 0x000508b201007387 */ /* 0x000fe60000100a00 */
[----:B------:R-:W-:Y:S01]  /*53120*/  HMMA.1688.F32.TF32 R220, R104, R20, R136 ;  /* 0x0000001468dc723c */ /* 0x000fe20000081088 */
[----:B------:R-:W-:Y:S01]  /*53130*/  IMAD.MOV.U32 R234, RZ, RZ, R119 ;  /* 0x000000ffffea7224 */ /* 0x000fe200078e0077 */
[----:B------:R-:W-:Y:S01]  /*53140*/  LDS R136, [R0+0x44180] ;  /* 0x0441800000887984 */ /* 0x000fe20000000800 */
[----:B------:R-:W-:-:S03]  /*53150*/  IMAD.MOV.U32 R235, RZ, RZ, R123 ;  /* 0x000000ffffeb7224 */ /* 0x000fc600078e007b */
[----:B------:R-:W-:Y:S04]  /*53160*/  LDS R242, [R3+0x44980] ;  /* 0x0449800003f27984 */ /* 0x000fe80000000800 */
[----:B------:R-:W-:Y:S01]  /*53170*/  STL [R1+0x4e4], R61 ;  /* 0x0004e43d01007387 */ /* 0x000fe20000100800 */
[----:B------:R-:W-:Y:S01]  /*53180*/  IMAD.MOV.U32 R71, RZ, RZ, R60 ;  /* 0x000000ffff477224 */ /* 0x000fe200078e003c */
[----:B------:R-:W-:Y:S01]  /*53190*/  HMMA.1688.F32.TF32 R228, R104, R12, R80 ;  /* 0x0000000c68e4723c */ /* 0x000fe20000081050 */
[----:B------:R-:W-:Y:S01]  /*531a0*/  IMAD.MOV.U32 R212, RZ, RZ, R84 ;  /* 0x000000ffffd47224 */ /* 0x000fe200078e0054 */
[----:B------:R-:W-:Y:S04]  /*531b0*/  LDS R138, [R0+0x44980] ;  /* 0x04498000008a7984 */ /* 0x000fe80000000800 */
[----:B------:R-:W-:Y:S04]  /*531c0*/  STL.64 [R1+0x4f0], R64 ;  /* 0x0004f04001007387 */ /* 0x000fe80000100a00 */
[----:B------:R-:W-:Y:S04]  /*531d0*/  STL.64 [R1+0x4f8], R66 ;  /* 0x0004f84201007387 */ /* 0x000fe80000100a00 */
[----:B------:R1:W-:Y:S01]  /*531e0*/  STL.64 [R1+0x4e8], R62 ;  /* 0x0004e83e01007387 */ /* 0x0003e20000100a00 */
[----:B------:R-:W-:-:S02]  /*531f0*/  IMAD.MOV.U32 R213, RZ, RZ, R85 ;  /* 0x000000ffffd57224 */ /* 0x000fc400078e0055 */
[----:B------:R-:W-:Y:S01]  /*53200*/  IMAD.MOV.U32 R214, RZ, RZ, R86 ;  /* 0x000000ffffd67224 */ /* 0x000fe200078e0056 */
[----:B------:R-:W-:Y:S01]  /*53210*/  LDS R137, [R252+0x44180] ;  /* 0x04418000fc897984 */ /* 0x000fe20000000800 */
[----:B------:R-:W-:Y:S02]  /*53220*/  IMAD.MOV.U32 R215, RZ, RZ, R87 ;  /* 0x000000ffffd77224 */ /* 0x000fe400078e0057 */
[----:B------:R-:W-:Y:S01]  /*53230*/  IMAD.MOV.U32 R168, RZ, RZ, R127 ;  /* 0x000000ffffa87224 */ /* 0x000fe200078e007f */
[----:B------:R-:W4:Y:S01]  /*53240*/  LDS R139, [R252+0x44980] ;  /* 0x04498000fc8b7984 */ /* 0x000f220000000800 */
[----:B-1----:R-:W-:Y:S03]  /*53250*/  HMMA.1688.F32.TF32 R60, R104, R28, R160 ;  /* 0x0000001c683c723c */ /* 0x002fe600000810a0 */
[----:B------:R-:W-:Y:S04]  /*53260*/  STL.64 [R1+0x3980], R70 ;  /* 0x0039804601007387 */ /* 0x000fe80000100a00 */
[----:B------:R-:W-:Y:S04]  /*53270*/  STL.64 [R1+0x3978], R68 ;  /* 0x0039784401007387 */ /* 0x000fe80000100a00 */
[----:B------:R-:W-:Y:S04]  /*53280*/  STL.64 [R1+0x3918], R74 ;  /* 0x0039184a01007387 */ /* 0x000fe80000100a00 */
[----:B------:R-:W-:Y:S04]  /*53290*/  LDS R241, [R2+0x44180] ;  /* 0x0441800002f17984 */ /* 0x000fe80000000800 */
[----:B------:R-:W1:Y:S04]  /*532a0*/  LDS R243, [R2+0x44980] ;  /* 0x0449800002f37984 */ /* 0x000e680000000800 */
[----:B------:R1:W-:Y:S04]  /*532b0*/  STL.64 [R1+0x4d0], R60 ;  /* 0x0004d03c01007387 */ /* 0x0003e80000100a00 */
[----:B------:R1:W-:Y:S04]  /*532c0*/  STL.64 [R1+0x4d8], R62 ;  /* 0x0004d83e01007387 */ /* 0x0003e80000100a00 */
[----:B------:R1:W-:Y:S04]  /*532d0*/  STL.64 [R1+0x3910], R72 ;  /* 0x0039104801007387 */ /* 0x0003e80000100a00 */
[----:B------:R-:W-:Y:S04]  /*532e0*/  STL.64 [R1+0x3928], R222 ;  /* 0x003928de01007387 */ /* 0x000fe80000100a00 */
[----:B------:R1:W-:Y:S01]  /*532f0*/  STL.64 [R1+0x3920], R220 ;  /* 0x003920dc01007387 */ /* 0x0003e20000100a00 */
[----:B------:R-:W-:-:S02]  /*53300*/  IMAD.MOV.U32 R160, RZ, RZ, R88 ;  /* 0x000000ffffa07224 */ /* 0x000fc400078e0058 */
[----:B------:R-:W-:Y:S02]  /*53310*/  IMAD.MOV.U32 R161, RZ, RZ, R124 ;  /* 0x000000ffffa17224 */ /* 0x000fe400078e007c */
[----:B------:R-:W-:Y:S02]  /*53320*/  IMAD.MOV.U32 R162, RZ, RZ, R125 ;  /* 0x000000ffffa27224 */ /* 0x000fe400078e007d */
[----:B------:R-:W-:Y:S02]  /*53330*/  IMAD.MOV.U32 R163, RZ, RZ, R126 ;  /* 0x000000ffffa37224 */ /* 0x000fe400078e007e */
[----:B------:R-:W-:Y:S02]  /*53340*/  IMAD.MOV.U32 R169, RZ, RZ, R89 ;  /* 0x000000ffffa97224 */ /* 0x000fe400078e0059 */
[----:B------:R-:W-:Y:S02]  /*53350*/  IMAD.MOV.U32 R170, RZ, RZ, R90 ;  /* 0x000000ffffaa7224 */ /* 0x000fe400078e005a */
[----:B------:R-:W-:Y:S01]  /*53360*/  IMAD.MOV.U32 R171, RZ, RZ, R91 ;  /* 0x000000ffffab7224 */ /* 0x000fe200078e005b */
[C---:B---3--:R-:W-:Y:S08]  /*53370*/  HMMA.1688.F32.TF32 R80, R104.reuse, R8, R152 ;  /* 0x000000086850723c */ /* 0x048ff00000081098 */
[C---:B--2---:R-:W-:Y:S11]  /*53380*/  HMMA.1688.F32.TF32 R76, R104.reuse, R16, R76 ;  /* 0x00000010684c723c */ /* 0x044ff6000008104c */
[----:B------:R-:W-:Y:S11]  /*53390*/  @!UPT UIADD3 URZ, URZ, URZ, URZ ;  /* 0x0000003f3f3ff290 */ /* 0x000ff6000fffe03f */
[----:B------:R-:W-:Y:S01]  /*533a0*/  @!UPT UIADD3 URZ, URZ, URZ, URZ ;  /* 0x0000003f3f3ff290 */ /* 0x000fe2000fffe03f */
[----:B------:R-:W-:Y:S04]  /*533b0*/  STL.64 [R1+0x3938], R78 ;  /* 0x0039384e01007387 */ /* 0x000fe80000100a00 */
[----:B------:R2:W-:Y:S04]  /*533c0*/  STL.64 [R1+0x3930], R76 ;  /* 0x0039304c01007387 */ /* 0x0005e80000100a00 */
[----:B------:R-:W-:Y:S04]  /*533d0*/  STL.64 [R1+0x3948], R230 ;  /* 0x003948e601007387 */ /* 0x000fe80000100a00 */
[----:B------:R3:W-:Y:S04]  /*533e0*/  STL.64 [R1+0x3940], R228 ;  /* 0x003940e401007387 */ /* 0x0007e80000100a00 */
[----:B------:R-:W2:Y:S04]  /*533f0*/  LDL.LU R152, [R1+0x720] ;  /* 0x0007200001987983 */ /* 0x000ea80000300800 */
[----:B------:R-:W2:Y:S04]  /*53400*/  LDL.LU R153, [R1+0x724] ;  /* 0x0007240001997983 */ /* 0x000ea80000300800 */
[----:B------:R-:W2:Y:S04]  /*53410*/  LDL.LU R154, [R1+0x728] ;  /* 0x00072800019a7983 */ /* 0x000ea80000300800 */
[----:B------:R-:W2:Y:S04]  /*53420*/  LDL.LU R155, [R1+0x72c] ;  /* 0x00072c00019b7983 */ /* 0x000ea80000300800 */
[----:B------:R-:W-:Y:S04]  /*53430*/  STL.64 [R1+0x3990], R82 ;  /* 0x0039905201007387 */ /* 0x000fe80000100a00 */
[----:B------:R1:W-:Y:S04]  /*53440*/  STL.64 [R1+0x3988], R80 ;  /* 0x0039885001007387 */ /* 0x0003e80000100a00 */
        /* <DEDUP_REMOVED lines=12> */
[----:B------:R-:W-:Y:S08]  /*53510*/  HMMA.1688.F32.TF32 R112, R104, R4, R112 ;  /* 0x000000046870723c */ /* 0x000ff00000081070 */
[----:B----4-:R-:W-:Y:S01]  /*53520*/  HMMA.1688.F32.TF32 R92, R136, R48, R92 ;  /* 0x00000030885c723c */ /* 0x010fe2000008105c */
[----:B------:R-:W-:-:S02]  /*53530*/  IMAD.MOV.U32 R184, RZ, RZ, R96 ;  /* 0x000000ffffb87224 */ /* 0x000fc400078e0060 */
[----:B------:R-:W-:Y:S02]  /*53540*/  IMAD.MOV.U32 R185, RZ, RZ, R97 ;  /* 0x000000ffffb97224 */ /* 0x000fe400078e0061 */
[----:B------:R-:W-:-:S10]  /*53550*/  IMAD.MOV.U32 R186, RZ, RZ, R98 ;  /* 0x000000ffffba7224 */ /* 0x000fd400078e0062 */
[----:B------:R-:W-:Y:S04]  /*53560*/  STL.64 [R1+0x39a0], R114 ;  /* 0x0039a07201007387 */ /* 0x000fe80000100a00 */
[----:B------:R-:W-:Y:S01]  /*53570*/  STL.64 [R1+0x3998], R112 ;  /* 0x0039987001007387 */ /* 0x000fe20000100a00 */
[----:B------:R-:W-:Y:S02]  /*53580*/  IMAD.MOV.U32 R187, RZ, RZ, R99 ;  /* 0x000000ffffbb7224 */ /* 0x000fe400078e0063 */
[----:B-1----:R-:W-:Y:S02]  /*53590*/  IMAD.MOV.U32 R60, RZ, RZ, R101 ;  /* 0x000000ffff3c7224 */ /* 0x002fe400078e0065 */
[----:B------:R-:W-:Y:S02]  /*535a0*/  IMAD.MOV.U32 R61, RZ, RZ, R102 ;  /* 0x000000ffff3d7224 */ /* 0x000fe400078e0066 */
[----:B------:R-:W-:Y:S01]  /*535b0*/  IMAD.MOV.U32 R62, RZ, RZ, R103 ;  /* 0x000000ffff3e7224 */ /* 0x000fe200078e0067 */
[----:B--2---:R-:W-:Y:S08]  /*535c0*/  HMMA.1688.F32.TF32 R152, R136, R52, R152 ;  /* 0x000000348898723c */ /* 0x004ff00000081098 */
[C---:B---3--:R-:W-:Y:S08]  /*535d0*/  HMMA.1688.F32.TF32 R84, R104.reuse, R208, R84 ;  /* 0x000000d06854723c */ /* 0x048ff00000081054 */
[----:B------:R-:W-:Y:S08]  /*535e0*/  HMMA.1688.F32.TF32 R104, R104, R236, R124 ;  /* 0x000000ec6868723c */ /* 0x000ff0000008107c */
[C---:B------:R-:W-:Y:S07]  /*535f0*/  HMMA.1688.F32.TF32 R88, R136.reuse, R56, R88 ;  /* 0x000000388858723c */ /* 0x040fee0000081058 */
[----:B------:R-:W-:Y:S04]  /*53600*/  STL.64 [R1+0x39b0], R86 ;  /* 0x0039b05601007387 */ /* 0x000fe80000100a00 */
[----:B------:R-:W-:Y:S04]  /*53610*/  STL.64 [R1+0x39a8], R84 ;  /* 0x0039a85401007387 */ /* 0x000fe80000100a00 */
        /* <DEDUP_REMOVED lines=11> */
[----:B------:R-:W-:Y:S04]  /*536d0*/  STL.64 [R1+0x39e8], R92 ;  /* 0x0039e85c01007387 */ /* 0x000fe80000100a00 */
[----:B------:R-:W3:Y:S04]  /*536e0*/  LDL.LU R101, [R1+0x3ba0] ;  /* 0x003ba00001657983 */ /* 0x000ee80000300800 */
[----:B------:R-:W3:Y:S04]  /*536f0*/  LDL.LU R102, [R1+0x3b9c] ;  /* 0x003b9c0001667983 */ /* 0x000ee80000300800 */
[----:B------:R-:W3:Y:S01]  /*53700*/  LDL.LU R103, [R1+0x3b98] ;  /* 0x003b980001677983 */ /* 0x000ee20000300800 */
[C---:B------:R-:W-:Y:S03]  /*53710*/  HMMA.1688.F32.TF32 R160, R136.reuse, R44, R160 ;  /* 0x0000002c88a0723c */ /* 0x040fe600000810a0 */
[----:B------:R-:W4:Y:S05]  /*53720*/  LDL.LU R63, [R1+0x6dc] ;  /* 0x0006dc00013f7983 */ /* 0x000f2a0000300800 */
[C---:B------:R-:W-:Y:S08]  /*53730*/  HMMA.1688.F32.TF32 R168, R136.reuse, R36, R168 ;  /* 0x0000002488a8723c */ /* 0x040ff000000810a8 */
[----:B------:R-:W-:Y:S07]  /*53740*/  HMMA.1688.F32.TF32 R176, R136, R28, R212 ;  /* 0x0000001c88b0723c */ /* 0x000fee00000810d4 */
[----:B------:R-:W-:Y:S04]  /*53750*/  STL.64 [R1+0x3a00], R162 ;  /* 0x003a00a201007387 */ /* 0x000fe80000100a00 */
[----:B------:R1:W-:Y:S01]  /*53760*/  STL.64 [R1+0x39f8], R160 ;  /* 0x0039f8a001007387 */ /* 0x0003e20000100a00 */
[----:B------:R-:W-:-:S02]  /*53770*/  IMAD.MOV.U32 R212, RZ, RZ, R108 ;  /* 0x000000ffffd47224 */ /* 0x000fc400078e006c */
[----:B------:R-:W-:Y:S02]  /*53780*/  IMAD.MOV.U32 R213, RZ, RZ, R109 ;  /* 0x000000ffffd57224 */ /* 0x000fe400078e006d */
[----:B------:R-:W-:Y:S02]  /*53790*/  IMAD.MOV.U32 R214, RZ, RZ, R110 ;  /* 0x000000ffffd67224 */ /* 0x000fe400078e006e */
[----:B------:R-:W-:Y:S01]  /*537a0*/  IMAD.MOV.U32 R215, RZ, RZ, R111 ;  /* 0x000000ffffd77224 */ /* 0x000fe200078e006f */
[C---:B--2---:R-:W-:Y:S08]  /*537b0*/  HMMA.1688.F32.TF32 R96, R136.reuse, R40, R96 ;  /* 0x000000288860723c */ /* 0x044ff00000081060 */
[C---:B---3--:R-:W-:Y:S11]  /*537c0*/  HMMA.1688.F32.TF32 R100, R136.reuse, R32, R100 ;  /* 0x000000208864723c */ /* 0x048ff60000081064 */
[----:B------:R-:W-:Y:S04]  /*537d0*/  @!UPT UIADD3 URZ, URZ, URZ, URZ ;  /* 0x0000003f3f3ff290 */ /* 0x000fe8000fffe03f */
        /* <DEDUP_REMOVED lines=13> */
[----:B------:R-:W3:Y:S01]  /*538b0*/  LDL.LU R123, [R1+0x3b78] ;  /* 0x003b7800017b7983 */ /* 0x000ee20000300800 */
[C---:B------:R-:W-:Y:S08]  /*538c0*/  HMMA.1688.F32.TF32 R184, R136.reuse, R20, R184 ;  /* 0x0000001488b8723c */ /* 0x040ff000000810b8 */
[----:B----4-:R-:W-:Y:S01]  /*538d0*/  HMMA.1688.F32.TF32 R124, R136, R8, R60 ;  /* 0x00000008887c723c */ /* 0x010fe2000008103c */
[----:B------:R-:W-:Y:S04]  /*538e0*/  STL.64 [R1+0x3a40], R178 ;  /* 0x003a40b201007387 */ /* 0x000fe80000100a00 */
[----:B------:R-:W-:Y:S02]  /*538f0*/  STL.64 [R1+0x3a38], R176 ;  /* 0x003a38b001007387 */ /* 0x000fe40000100a00 */
[----:B------:R-:W-:-:S02]  /*53900*/  IMAD.MOV.U32 R60, RZ, RZ, R192 ;  /* 0x000000ffff3c7224 */ /* 0x000fc400078e00c0 */
[----:B------:R-:W-:Y:S02]  /*53910*/  IMAD.MOV.U32 R61, RZ, RZ, R202 ;  /* 0x000000ffff3d7224 */ /* 0x000fe400078e00ca */
[----:B------:R-:W-:Y:S02]  /*53920*/  IMAD.MOV.U32 R62, RZ, RZ, R201 ;  /* 0x000000ffff3e7224 */ /* 0x000fe400078e00c9 */
[----:B------:R-:W-:Y:S02]  /*53930*/  IMAD.MOV.U32 R63, RZ, RZ, R200 ;  /* 0x000000ffff3f7224 */ /* 0x000fe400078e00c8 */
[----:B------:R-:W-:Y:S02]  /*53940*/  IMAD.MOV.U32 R64, RZ, RZ, R51 ;  /* 0x000000ffff407224 */ /* 0x000fe400078e0033 */
[----:B------:R-:W-:Y:S02]  /*53950*/  IMAD.MOV.U32 R65, RZ, RZ, R50 ;  /* 0x000000ffff417224 */ /* 0x000fe400078e0032 */
[----:B------:R-:W-:-:S02]  /*53960*/  IMAD.MOV.U32 R66, RZ, RZ, R47 ;  /* 0x000000ffff427224 */ /* 0x000fc400078e002f */
[----:B------:R-:W-:Y:S01]  /*53970*/  IMAD.MOV.U32 R67, RZ, RZ, R46 ;  /* 0x000000ffff437224 */ /* 0x000fe200078e002e */
[C---:B--2---:R-:W-:Y:S08]  /*53980*/  HMMA.1688.F32.TF32 R108, R136.reuse, R24, R108 ;  /* 0x00000018886c723c */ /* 0x044ff0000008106c */
[C---:B---3--:R-:W-:Y:S08]  /*53990*/  HMMA.1688.F32.TF32 R116, R136.reuse, R16, R116 ;  /* 0x000000108874723c */ /* 0x048ff00000081074 */
[----:B------:R-:W-:Y:S07]  /*539a0*/  HMMA.1688.F32.TF32 R120, R136, R12, R120 ;  /* 0x0000000c8878723c */ /* 0x000fee0000081078 */
        /* <DEDUP_REMOVED lines=20> */
[----:B------:R-:W4:Y:S01]  /*53af0*/  LDL.LU R238, [R1+0x3b54] ;  /* 0x003b540001ee7983 */ /* 0x000f220000300800 */
[----:B------:R-:W-:Y:S02]  /*53b00*/  IMAD.MOV.U32 R70, RZ, RZ, R210 ;  /* 0x000000ffff467224 */ /* 0x000fe400078e00d2 */
[----:B------:R-:W-:Y:S01]  /*53b10*/  IMAD.MOV.U32 R71, RZ, RZ, R211 ;  /* 0x000000ffff477224 */ /* 0x000fe200078e00d3 */
        /* <DEDUP_REMOVED lines=43> */
[----:B-1----:R-:W4:Y:S04]  /*53dd0*/  LDL.LU R160, [R1+0xe0] ;  /* 0x0000e00001a07983 */ /* 0x002f280000300800 */
[----:B------:R-:W4:Y:S04]  /*53de0*/  LDL.LU R161, [R1+0xe4] ;  /* 0x0000e40001a17983 */ /* 0x000f280000300800 */
[----:B------:R-:W4:Y:S04]  /*53df0*/  LDL.LU R162, [R1+0xe8] ;  /* 0x0000e80001a27983 */ /* 0x000f280000300800 */
[----:B------:R-:W4:Y:S01]  /*53e00*/  LDL.LU R163, [R1+0xec] ;  /* 0x0000ec0001a37983 */ /* 0x000f220000300800 */
        /* <DEDUP_REMOVED lines=23> */
[----:B------:R-:W2:Y:S04]  /*53f80*/  LDL.LU R46, [R1+0x3af4] ;  /* 0x003af400012e7983 */ /* 0x000ea80000300800 */
[----:B------:R-:W2:Y:S04]  /*53f90*/  LDL.LU R47, [R1+0x3af0] ;  /* 0x003af000012f7983 */ /* 0x000ea80000300800 */
[----:B------:R-:W3:Y:S04]  /*53fa0*/  LDL.LU R50, [R1+0x3aec] ;  /* 0x003aec0001327983 */ /* 0x000ee80000300800 */
[----:B------:R-:W3:Y:S01]  /*53fb0*/  LDL.LU R51, [R1+0x3ae8] ;  /* 0x003ae80001337983 */ /* 0x000ee20000300800 */
[----:B------:R-:W-:-:S03]  /*53fc0*/  IMAD.MOV.U32 R152, RZ, RZ, R200 ;  /* 0x000000ffff987224 */ /* 0x000fc600078e00c8 */
        /* <DEDUP_REMOVED lines=21> */
[C---:B------:R-:W-:Y:S08]  /*54120*/  HMMA.1688.F32.TF32 R132, R136.reuse, R208, R132 ;  /* 0x000000d08884723c */ /* 0x040ff00000081084 */
[----:B------:R-:W-:Y:S01]  /*54130*/  HMMA.1688.F32.TF32 R136, R136, R236, R196 ;  /* 0x000000ec8888723c */ /* 0x000fe200000810c4 */
[----:B------:R-:W-:Y:S04]  /*54140*/  LDS R196, [R0+0x45000] ;  /* 0x0450000000c47984 */ /* 0x000fe80000000800 */
[----:B------:R-:W-:Y:S04]  /*54150*/  LDS R198, [R0+0x45800] ;  /* 0x0458000000c67984 */ /* 0x000fe80000000800 */
[----:B------:R-:W-:Y:S04]  /*54160*/  LDS R197, [R252+0x45000] ;  /* 0x04500000fcc57984 */ /* 0x000fe80000000800 */
[----:B------:R-:W1:Y:S01]  /*54170*/  LDS R199, [R252+0x45800] ;  /* 0x04580000fcc77984 */ /* 0x000e620000000800 */
[C---:B------:R-:W-:Y:S08]  /*54180*/  HMMA.1688.F32.TF32 R224, R240.reuse, R20, R224 ;  /* 0x00000014f0e0723c */ /* 0x040ff000000810e0 */
[C---:B------:R-:W-:Y:S08]  /*54190*/  HMMA.1688.F32.TF32 R180, R240.reuse, R16, R180 ;  /* 0x00000010f0b4723c */ /* 0x040ff000000810b4 */
[C---:B------:R-:W-:Y:S08]  /*541a0*/  HMMA.1688.F32.TF32 R232, R240.reuse, R12, R232 ;  /* 0x0000000cf0e8723c */ /* 0x040ff000000810e8 */
[C---:B------:R-:W-:Y:S08]  /*541b0*/  HMMA.1688.F32.TF32 R172, R240.reuse, R24, R172 ;  /* 0x00000018f0ac723c */ /* 0x040ff000000810ac */
[C---:B------:R-:W-:Y:S08]  /*541c0*/  HMMA.1688.F32.TF32 R164, R240.reuse, R32, R164 ;  /* 0x00000020f0a4723c */ /* 0x040ff000000810a4 */
[----:B------:R-:W-:Y:S08]  /*541d0*/  HMMA.1688.F32.TF32 R216, R240, R28, R216 ;  /* 0x0000001cf0d8723c */ /* 0x000ff000000810d8 */
[C---:B-1----:R-:W-:Y:S08]  /*541e0*/  HMMA.1688.F32.TF32 R76, R196.reuse, R22, R76 ;  /* 0x00000016c44c723c */ /* 0x042ff0000008104c */
[C---:B--2---:R-:W-:Y:S11]  /*541f0*/  HMMA.1688.F32.TF32 R88, R196.reuse, R46, R88 ;  /* 0x0000002ec458723c */ /* 0x044ff60000081058 */
[----:B------:R-:W-:Y:S11]  /*54200*/  @!UPT UIADD3 URZ, URZ, URZ, URZ ;  /* 0x0000003f3f3ff290 */ /* 0x000ff6000fffe03f */
[----:B------:R-:W-:Y:S02]  /*54210*/  @!UPT UIADD3 URZ, URZ, URZ, URZ ;  /* 0x0000003f3f3ff290 */ /* 0x000fe4000fffe03f */
[----:B------:R-:W-:Y:S02]  /*54220*/  IMAD.MOV.U32 R33, RZ, RZ, R88 ;  /* 0x000000ffff217224 */ /* 0x000fe400078e0058 */
[----:B------:R-:W-:Y:S02]  /*54230*/  IMAD.MOV.U32 R32, RZ, RZ, R89 ;  /* 0x000000ffff207224 */ /* 0x000fe400078e0059 */
[----:B------:R-:W-:Y:S02]  /*54240*/  IMAD.MOV.U32 R29, RZ, RZ, R90 ;  /* 0x000000ffff1d7224 */ /* 0x000fe400078e005a */
[----:B------:R-:W-:Y:S02]  /*54250*/  IMAD.MOV.U32 R28, RZ, RZ, R91 ;  /* 0x000000ffff1c7224 */ /* 0x000fe400078e005b */
[C---:B------:R-:W-:Y:S08]  /*54260*/  HMMA.1688.F32.TF32 R88, R196.reuse, R34, R112 ;  /* 0x00000022c458723c */ /* 0x040ff00000081070 */
[C---:B---3--:R-:W-:Y:S08]  /*54270*/  HMMA.1688.F32.TF32 R92, R196.reuse, R54, R92 ;  /* 0x00000036c45c723c */ /* 0x048ff0000008105c */
[C---:B------:R-:W-:Y:S11]  /*54280*/  HMMA.1688.F32.TF32 R96, R196.reuse, R58, R160 ;  /* 0x0000003ac460723c */ /* 0x040ff600000810a0 */
[----:B------:R-:W-:Y:S05]  /*54290*/  @!UPT UIADD3 URZ, URZ, URZ, URZ ;  /* 0x0000003f3f3ff290 */ /* 0x000fea000fffe03f */
[----:B------:R-:W-:Y:S02]  /*542a0*/  IMAD.MOV.U32 R20, RZ, RZ, R92 ;  /* 0x000000ffff147224 */ /* 0x000fe400078e005c */
[----:B------:R-:W-:Y:S02]  /*542b0*/  IMAD.MOV.U32 R17, RZ, RZ, R93 ;  /* 0x000000ffff117224 */ /* 0x000fe400078e005d */
[----:B------:R-:W-:Y:S02]  /*542c0*/  IMAD.MOV.U32 R16, RZ, RZ, R94 ;  /* 0x000000ffff107224 */ /* 0x000fe400078e005e */
[----:B------:R-:W-:Y:S02]  /*542d0*/  IMAD.MOV.U32 R13, RZ, RZ, R95 ;  /* 0x000000ffff0d7224 */ /* 0x000fe400078e005f */
[----:B------:R-:W-:Y:S01]  /*542e0*/  HMMA.1688.F32.TF32 R92, R196, R50, R152 ;  /* 0x00000032c45c723c */ /* 0x000fe20000081098 */
[----:B------:R-:W-:-:S07]  /*542f0*/  IMAD.MOV.U32 R12, RZ, RZ, R96 ;  /* 0x000000ffff0c7224 */ /* 0x000fce00078e0060 */
[C---:B------:R-:W-:Y:S07]  /*54300*/  HMMA.1688.F32.TF32 R188, R240.reuse, R8, R188 ;  /* 0x00000008f0bc723c */ /* 0x040fee00000810bc */
[----:B------:R-:W-:Y:S01]  /*54310*/  IMAD.MOV.U32 R9, RZ, RZ, R97 ;  /* 0x000000ffff097224 */ /* 0x000fe200078e0061 */
[----:B------:R-:W-:Y:S01]  /*54320*/  HMMA.1688.F32.TF32 R192, R240, R4, R192 ;  /* 0x00000004f0c0723c */ /* 0x000fe200000810c0 */
[----:B------:R-:W-:-:S06]  /*54330*/  IMAD.MOV.U32 R8, RZ, RZ, R98 ;  /* 0x000000ffff087224 */ /* 0x000fcc00078e0062 */
[----:B------:R-:W-:Y:S02]  /*54340*/  IMAD.MOV.U32 R4, RZ, RZ, R99 ;  /* 0x000000ffff047224 */ /* 0x000fe400078e0063 */
[C---:B------:R-:W-:Y:S01]  /*54350*/  HMMA.1688.F32.TF32 R96, R196.reuse, R42, R104 ;  /* 0x0000002ac460723c */ /* 0x040fe20000081068 */
[----:B------:R-:W-:Y:S02]  /*54360*/  IMAD.MOV.U32 R25, RZ, RZ, R92 ;  /* 0x000000ffff197224 */ /* 0x000fe400078e005c */
[----:B------:R-:W-:Y:S02]  /*54370*/  IMAD.MOV.U32 R24, RZ, RZ, R93 ;  /* 0x000000ffff187224 */ /* 0x000fe400078e005d */
[----:B------:R-:W-:Y:S02]  /*54380*/  IMAD.MOV.U32 R21, RZ, RZ, R94 ;  /* 0x000000ffff157224 */ /* 0x000fe400078e005e */
[----:B------:R-:W-:Y:S02]  /*54390*/  IMAD.MOV.U32 R5, RZ, RZ, R95 ;  /* 0x000000ffff057224 */ /* 0x000fe400078e005f */
        /* <DEDUP_REMOVED lines=30> */
[----:B------:R-:W-:Y:S04]  /*54580*/  STL.64 [R1], R68 ;  /* 0x0000004401007387 */ /* 0x000fe80000100a00 */
[----:B------:R-:W-:Y:S04]  /*54590*/  STL.64 [R1+0x8], R70 ;  /* 0x0000084601007387 */ /* 0x000fe80000100a00 */
        /* <DEDUP_REMOVED lines=101> */
[C---:B------:R-:W-:Y:S03]  /*54bf0*/  HMMA.1688.F32.TF32 R140, R240.reuse, R56, R140 ;  /* 0x00000038f08c723c */ /* 0x040fe6000008108c */
[----:B------:R-:W-:Y:S04]  /*54c00*/  LDS R196, [R0+0x45080] ;  /* 0x0450800000c47984 */ /* 0x000fe80000000800 */
[----:B------:R-:W-:Y:S01]  /*54c10*/  LDS R198, [R0+0x45880] ;  /* 0x0458800000c67984 */ /* 0x000fe20000000800 */
[C---:B------:R-:W-:Y:S03]  /*54c20*/  HMMA.1688.F32.TF32 R144, R240.reuse, R52, R144 ;  /* 0x00000034f090723c */ /* 0x040fe60000081090 */
[----:B------:R-:W-:Y:S04]  /*54c30*/  LDS R197, [R252+0x45080] ;  /* 0x04508000fcc57984 */ /* 0x000fe80000000800 */
[----:B------:R-:W-:Y:S01]  /*54c40*/  LDS R199, [R252+0x45880] ;  /* 0x04588000fcc77984 */ /* 0x000fe20000000800 */
[C---:B------:R-:W-:Y:S08]  /*54c50*/  HMMA.1688.F32.TF32 R148, R240.reuse, R48, R148 ;  /* 0x00000030f094723c */ /* 0x040ff00000081094 */
[C---:B------:R-:W-:Y:S08]  /*54c60*/  HMMA.1688.F32.TF32 R204, R240.reuse, R44, R204 ;  /* 0x0000002cf0cc723c */ /* 0x040ff000000810cc */
[C---:B------:R-:W-:Y:S08]  /*54c70*/  HMMA.1688.F32.TF32 R156, R240.reuse, R40, R156 ;  /* 0x00000028f09c723c */ /* 0x040ff0000008109c */
[C---:B------:R-:W-:Y:S08]  /*54c80*/  HMMA.1688.F32.TF32 R212, R240.reuse, R36, R212 ;  /* 0x00000024f0d4723c */ /* 0x040ff000000810d4 */
[C---:B------:R-:W-:Y:S08]  /*54c90*/  HMMA.1688.F32.TF32 R200, R240.reuse, R208, R200 ;  /* 0x000000d0f0c8723c */ /* 0x040ff000000810c8 */
[----:B----4-:R-:W-:Y:S01]  /*54ca0*/  HMMA.1688.F32.TF32 R244, R240, R236, R244 ;  /* 0x000000ecf0f4723c */ /* 0x010fe200000810f4 */
[----:B------:R-:W-:Y:S04]  /*54cb0*/  LDS R240, [R3+0x45000] ;  /* 0x0450000003f07984 */ /* 0x000fe80000000800 */
[----:B------:R-:W-:Y:S04]  /*54cc0*/  LDS R242, [R3+0x45800] ;  /* 0x0458000003f27984 */ /* 0x000fe80000000800 */
[----:B------:R-:W-:Y:S04]  /*54cd0*/  LDS R241, [R2+0x45000] ;  /* 0x0450000002f17984 */ /* 0x000fe80000000800 */
[----:B------:R-:W2:Y:S02]  /*54ce0*/  LDS R243, [R2+0x45800] ;  /* 0x0458000002f37984 */ /* 0x000ea40000000800 */
[C---:B--2---:R-:W-:Y:S08]  /*54cf0*/  HMMA.1688.F32.TF32 R96, R240.reuse, R22, R96 ;  /* 0x00000016f060723c */ /* 0x044ff00000081060 */
[C---:B---3--:R-:W-:Y:S08]  /*54d00*/  HMMA.1688.F32.TF32 R116, R240.reuse, R46, R116 ;  /* 0x0000002ef074723c */ /* 0x048ff00000081074 */
[C---:B------:R-:W-:Y:S08]  /*54d10*/  HMMA.1688.F32.TF32 R120, R240.reuse, R54, R120 ;  /* 0x00000036f078723c */ /* 0x040ff00000081078 */
[C---:B------:R-:W-:Y:S08]  /*54d20*/  HMMA.1688.F32.TF32 R124, R240.reuse, R58, R124 ;  /* 0x0000003af07c723c */ /* 0x040ff0000008107c */
[C---:B------:R-:W-:Y:S11]  /*54d30*/  HMMA.1688.F32.TF32 R248, R240.reuse, R50, R248 ;  /* 0x00000032f0f8723c */ /* 0x040ff600000810f8 */
[----:B------:R-:W-:Y:S04]  /*54d40*/  @!UPT UIADD3 URZ, URZ, URZ, URZ ;  /* 0x0000003f3f3ff290 */ /* 0x000fe8000fffe03f */
[----:B------:R-:W-:Y:S04]  /*54d50*/  STL.64 [R1+0x1e0], R124 ;  /* 0x0001e07c01007387 */ /* 0x000fe80000100a00 */
[----:B------:R1:W-:Y:S04]  /*54d60*/  STL.64 [R1+0x1e8], R126 ;  /* 0x0001e87e01007387 */ /* 0x0003e80000100a00 */
        /* <DEDUP_REMOVED lines=8> */
[----:B------:R-:W-:Y:S04]  /*54df0*/  STL.64 [R1+0x1b0], R116 ;  /* 0x0001b07401007387 */ /* 0x000fe80000100a00 */
[----:B------:R4:W-:Y:S01]  /*54e00*/  STL.64 [R1+0x1b8], R118 ;  /* 0x0001b87601007387 */ /* 0x0009e20000100a00 */
[C---:B-1----:R-:W-:Y:S08]  /*54e10*/  HMMA.1688.F32.TF32 R248, R240.reuse, R42, R184 ;  /* 0x0000002af0f8723c */ /* 0x042ff000000810b8 */
[C---:B------:R-:W-:Y:S08]  /*54e20*/  HMMA.1688.F32.TF32 R184, R240.reuse, R38, R108 ;  /* 0x00000026f0b8723c */ /* 0x040ff0000008106c */
[C---:B----4-:R-:W-:Y:S08]  /*54e30*/  HMMA.1688.F32.TF32 R116, R240.reuse, R34, R176 ;  /* 0x00000022f074723c */ /* 0x050ff000000810b0 */
        /* <DEDUP_REMOVED lines=33> */
[C---:B----4-:R-:W-:Y:S03]  /*55050*/  HMMA.1688.F32.TF32 R88, R196.reuse, R54, R80 ;  /* 0x00000036c458723c */ /* 0x050fe60000081050 */
[----:B------:R-:W-:Y:S04]  /*55060*/  LDS R240, [R3+0x45080] ;  /* 0x0450800003f07984 */ /* 0x000fe80000000800 */
[----:B------:R-:W-:Y:S01]  /*55070*/  LDS R242, [R3+0x45880] ;  /* 0x0458800003f27984 */ /* 0x000fe20000000800 */
[C---:B-1----:R-:W-:Y:S03]  /*55080*/  HMMA.1688.F32.TF32 R84, R196.reuse, R50, R228 ;  /* 0x00000032c454723c */ /* 0x042fe600000810e4 */
[----:B------:R-:W-:Y:S04]  /*55090*/  LDS R241, [R2+0x45080] ;  /* 0x0450800002f17984 */ /* 0x000fe80000000800 */
[----:B------:R-:W1:Y:S01]  /*550a0*/  LDS R243, [R2+0x45880] ;  /* 0x0458800002f37984 */ /* 0x000e620000000800 */
[C---:B------:R-:W-:Y:S08]  /*550b0*/  HMMA.1688.F32.TF32 R80, R196.reuse, R46, R76 ;  /* 0x0000002ec450723c */ /* 0x040ff0000008104c */
[C---:B------:R-:W-:Y:S08]  /*550c0*/  HMMA.1688.F32.TF32 R76, R196.reuse, R42, R220 ;  /* 0x0000002ac44c723c */ /* 0x040ff000000810dc */
[C---:B------:R-:W-:Y:S08]  /*550d0*/  HMMA.1688.F32.TF32 R72, R196.reuse, R38, R72 ;  /* 0x00000026c448723c */ /* 0x040ff00000081048 */
        /* <DEDUP_REMOVED lines=17> */
[----:B----4-:R-:W2:Y:S04]  /*551f0*/  LDL.LU R68, [R1+0x360] ;  /* 0x0003600001447983 */ /* 0x010ea80000300800 */
[----:B------:R-:W-:Y:S04]  /*55200*/  STL.64 [R1+0x450], R64 ;  /* 0x0004504001007387 */ /* 0x000fe80000100a00 */
[----:B------:R-:W-:Y:S04]  /*55210*/  STL.64 [R1+0x458], R66 ;  /* 0x0004584201007387 */ /* 0x000fe80000100a00 */
[----:B------:R1:W-:Y:S04]  /*55220*/  STL.64 [R1+0x260], R60 ;  /* 0x0002603c01007387 */ /* 0x0003e80000100a00 */
[----:B------:R2:W-:Y:S04]  /*55230*/  STL.64 [R1+0x268], R62 ;  /* 0x0002683e01007387 */ /* 0x0005e80000100a00 */
[----:B------:R-:W2:Y:S04]  /*55240*/  LDL.LU R69, [R1+0x364] ;  /* 0x0003640001457983 */ /* 0x000ea80000300800 */
[----:B-1----:R-:W2:Y:S04]  /*55250*/  LDL.LU R70, [R1+0x368] ;  /* 0x0003680001467983 */ /* 0x002ea80000300800 */
        /* <DEDUP_REMOVED lines=55> */
[----:B--2---:R-:W3:Y:S04]  /*555d0*/  LDL.LU R62, [R1+0x258] ;  /* 0x00025800013e7983 */ /* 0x004ee80000300800 */
        /* <DEDUP_REMOVED lines=33> */
[C---:B---3--:R-:W-:Y:S11]  /*557f0*/  HMMA.1688.F32.TF32 R60, R196.reuse, R22, R60 ;  /* 0x00000016c43c723c */ /* 0x048ff6000008103c */
[----:B------:R-:W-:Y:S11]  /*55800*/  @!UPT UIADD3 URZ, URZ, URZ, URZ ;  /* 0x0000003f3f3ff290 */ /* 0x000ff6000fffe03f */
[----:B------:R-:W-:Y:S01]  /*55810*/  @!UPT UIADD3 URZ, URZ, URZ, URZ ;  /* 0x0000003f3f3ff290 */ /* 0x000fe2000fffe03f */
[----:B------:R1:W-:Y:S04]  /*55820*/  STL.64 [R1+0x250], R60 ;  /* 0x0002503c01007387 */ /* 0x0003e80000100a00 */
[----:B------:R3:W-:Y:S04]  /*55830*/  STL.64 [R1+0x258], R62 ;  /* 0x0002583e01007387 */ /* 0x0007e80000100a00 */
[----:B-1----:R-:W4:Y:S04]  /*55840*/  LDL.LU R60, [R1+0x350] ;  /* 0x00035000013c7983 */ /* 0x002f280000300800 */
[----:B------:R-:W4:Y:S04]  /*55850*/  LDL.LU R61, [R1+0x354] ;  /* 0x00035400013d7983 */ /* 0x000f280000300800 */
[----:B---3--:R-:W4:Y:S04]  /*55860*/  LDL.LU R62, [R1+0x358] ;  /* 0x00035800013e7983 */ /* 0x008f280000300800 */
[----:B------:R-:W4:Y:S01]  /*55870*/  LDL.LU R63, [R1+0x35c] ;  /* 0x00035c00013f7983 */ /* 0x000f220000300800 */
[C---:B--2---:R-:W-:Y:S08]  /*55880*/  HMMA.1688.F32.TF32 R116, R196.reuse, R18, R116 ;  /* 0x00000012c474723c */ /* 0x044ff00000081074 */
[C---:B------:R-:W-:Y:S08]  /*55890*/  HMMA.1688.F32.TF32 R184, R196.reuse, R14, R184 ;  /* 0x0000000ec4b8723c */ /* 0x040ff000000810b8 */
[C---:B------:R-:W-:Y:S08]  /*558a0*/  HMMA.1688.F32.TF32 R108, R196.reuse, R10, R108 ;  /* 0x0000000ac46c723c */ /* 0x040ff0000008106c */
[C---:B------:R-:W-:Y:S01]  /*558b0*/  HMMA.1688.F32.TF32 R176, R196.reuse, R6, R176 ;  /* 0x00000006c4b0723c */ /* 0x040fe200000810b0 */
[----:B------:R-:W-:Y:S07]  /*558c0*/  STL.64 [R1+0x240], R116 ;  /* 0x0002407401007387 */ /* 0x000fee0000100a00 */
[C---:B------:R-:W-:Y:S01]  /*558d0*/  HMMA.1688.F32.TF32 R100, R196.reuse, R210, R100 ;  /* 0x000000d2c464723c */ /* 0x040fe20000081064 */
[----:B------:R1:W-:Y:S07]  /*558e0*/  STL.64 [R1+0x248], R118 ;  /* 0x0002487601007387 */ /* 0x0003ee0000100a00 */
[----:B------:R-:W-:Y:S01]  /*558f0*/  HMMA.1688.F32.TF32 R196, R196, R238, R168 ;  /* 0x000000eec4c4723c */ /* 0x000fe200000810a8 */
[----:B-1----:R-:W2:Y:S07]  /*55900*/  LDL.LU.64 R118, [R1+0x3a70] ;  /* 0x003a700001767983 */ /* 0x002eae0000300a00 */
[C---:B------:R-:W-:Y:S01]  /*55910*/  HMMA.1688.F32.TF32 R96, R240.reuse, R58, R96 ;  /* 0x0000003af060723c */ /* 0x040fe20000081060 */
[----:B------:R-:W2:Y:S04]  /*55920*/  LDL.LU.64 R116, [R1+0x3a68] ;  /* 0x003a680001747983 */ /* 0x000ea80000300a00 */
[----:B------:R-:W-:Y:S03]  /*55930*/  STL.64 [R1+0x230], R184 ;  /* 0x000230b801007387 */ /* 0x000fe60000100a00 */
[C---:B------:R-:W-:Y:S01]  /*55940*/  HMMA.1688.F32.TF32 R160, R240.reuse, R54, R160 ;  /* 0x00000036f0a0723c */ /* 0x040fe200000810a0 */
[----:B------:R1:W-:Y:S07]  /*55950*/  STL.64 [R1+0x238], R186 ;  /* 0x000238ba01007387 */ /* 0x0003ee0000100a00 */
[C---:B------:R-:W-:Y:S01]  /*55960*/  HMMA.1688.F32.TF32 R92, R240.reuse, R50, R92 ;  /* 0x00000032f05c723c */ /* 0x040fe2000008105c */
[----:B-1----:R-:W3:Y:S04]  /*55970*/  LDL.LU.64 R186, [R1+0x3a60] ;  /* 0x003a600001ba7983 */ /* 0x002ee80000300a00 */
[----:B------:R-:W3:Y:S04]  /*55980*/  LDL.LU.64 R184, [R1+0x3a58] ;  /* 0x003a580001b87983 */ /* 0x000ee80000300a00 */
        /* <DEDUP_REMOVED lines=21> */
[----:B------:R-:W-:Y:S04]  /*55ae0*/  LDS R198, [R0+0x45900] ;  /* 0x0459000000c67984 */ /* 0x000fe80000000800 */
[----:B-1----:R-:W2:Y:S04]  /*55af0*/  LDL.LU.64 R98, [R1+0x3a10] ;  /* 0x003a100001627983 */ /* 0x002ea80000300a00 */
[----:B------:R-:W2:Y:S04]  /*55b00*/  LDL.LU.64 R96, [R1+0x3a08] ;  /* 0x003a080001607983 */ /* 0x000ea80000300a00 */
[----:B------:R-:W-:Y:S04]  /*55b10*/  STL.64 [R1+0x430], R160 ;  /* 0x000430a001007387 */ /* 0x000fe80000100a00 */
[----:B------:R1:W-:Y:S04]  /*55b20*/  STL.64 [R1+0x438], R162 ;  /* 0x000438a201007387 */ /* 0x0003e80000100a00 */
        /* <DEDUP_REMOVED lines=13> */
[----:B------:R-:W-:Y:S01]  /*55c00*/  STL.64 [R1+0x400], R248 ;  /* 0x000400f801007387 */ /* 0x000fe20000100a00 */
[C---:B------:R-:W-:Y:S03]  /*55c10*/  HMMA.1688.F32.TF32 R104, R240.reuse, R26, R112 ;  /* 0x0000001af068723c */ /* 0x040fe60000081070 */
[----:B------:R-:W-:Y:S04]  /*55c20*/  STL.64 [R1+0x408], R250 ;  /* 0x000408fa01007387 */ /* 0x000fe80000100a00 */
        /* <DEDUP_REMOVED lines=30> */
[----:B------:R-:W-:Y:S01]  /*55e10*/  LDS R242, [R3+0x45900] ;  /* 0x0459000003f27984 */ /* 0x000fe20000000800 */
[C---:B-1----:R-:W-:Y:S03]  /*55e20*/  HMMA.1688.F32.TF32 R64, R196.reuse, R58, R60 ;  /* 0x0000003ac440723c */ /* 0x042fe6000008103c */
[----:B------:R-:W4:Y:S04]  /*55e30*/  LDL.LU R60, [R1+0x280] ;  /* 0x00028000013c7983 */ /* 0x000f280000300800 */
[----:B------:R-:W-:Y:S04]  /*55e40*/  LDS R241, [R2+0x45100] ;  /* 0x0451000002f17984 */ /* 0x000fe80000000800 */
[----:B------:R-:W1:Y:S11]  /*55e50*/  LDS R243, [R2+0x45900] ;  /* 0x0459000002f37984 */ /* 0x000e760000000800 */
[----:B------:R-:W-:Y:S01]  /*55e60*/  @!UPT UIADD3 URZ, URZ, URZ, URZ ;  /* 0x0000003f3f3ff290 */ /* 0x000fe2000fffe03f */
[----:B------:R3:W-:Y:S04]  /*55e70*/  STL.64 [R1+0x350], R64 ;  /* 0x0003504001007387 */ /* 0x0007e80000100a00 */
[----:B------:R1:W-:Y:S04]  /*55e80*/  STL.64 [R1+0x358], R66 ;  /* 0x0003584201007387 */ /* 0x0003e80000100a00 */
[----:B------:R-:W4:Y:S04]  /*55e90*/  LDL.LU R61, [R1+0x284] ;  /* 0x00028400013d7983 */ /* 0x000f280000300800 */
[----:B------:R-:W4:Y:S04]  /*55ea0*/  LDL.LU R62, [R1+0x288] ;  /* 0x00028800013e7983 */ /* 0x000f280000300800 */
[----:B------:R-:W4:Y:S04]  /*55eb0*/  LDL.LU R63, [R1+0x28c] ;  /* 0x00028c00013f7983 */ /* 0x000f280000300800 */
[----:B---3--:R-:W3:Y:S04]  /*55ec0*/  LDL.LU R64, [R1+0x290] ;  /* 0x0002900001407983 */ /* 0x008ee80000300800 */
[----:B------:R-:W3:Y:S04]  /*55ed0*/  LDL.LU R65, [R1+0x294] ;  /* 0x0002940001417983 */ /* 0x000ee80000300800 */
[----:B-1----:R-:W3:Y:S04]  /*55ee0*/  LDL.LU R66, [R1+0x298] ;  /* 0x0002980001427983 */ /* 0x002ee80000300800 */
[----:B------:R-:W3:Y:S04]  /*55ef0*/  LDL.LU R67, [R1+0x29c] ;  /* 0x00029c0001437983 */ /* 0x000ee80000300800 */
        /* <DEDUP_REMOVED lines=135> */
[----:B------:R-:W1:Y:S05]  /*56770*/  LDS R67, [R252+0x45980] ;  /* 0x04598000fc437984 */ /* 0x000e6a0000000800 */
[----:B------:R-:W-:Y:S04]  /*56780*/  STL.64 [R1+0x5f0], R60 ;  /* 0x0005f03c01007387 */ /* 0x000fe80000100a00 */
[----:B------:R2:W-:Y:S01]  /*56790*/  STL.64 [R1+0x5f8], R62 ;  /* 0x0005f83e01007387 */ /* 0x0005e20000100a00 */
[C---:B------:R-:W-:Y:S03]  /*567a0*/  HMMA.1688.F32.TF32 R76, R240.reuse, R50, R76 ;  /* 0x00000032f04c723c */ /* 0x040fe6000008104c */
[----:B------:R-:W4:Y:S04]  /*567b0*/  LDL.LU R197, [R1+0x4e4] ;  /* 0x0004e40001c57983 */ /* 0x000f280000300800 */
[----:B------:R-:W4:Y:S01]  /*567c0*/  LDL.LU R198, [R1+0x4e8] ;  /* 0x0004e80001c67983 */ /* 0x000f220000300800 */
[C---:B---3--:R-:W-:Y:S03]  /*567d0*/  HMMA.1688.F32.TF32 R220, R240.reuse, R46, R220 ;  /* 0x0000002ef0dc723c */ /* 0x048fe600000810dc */
[----:B------:R-:W4:Y:S05]  /*567e0*/  LDL.LU R199, [R1+0x4ec] ;  /* 0x0004ec0001c77983 */ /* 0x000f2a0000300800 */
[C---:B------:R-:W-:Y:S08]  /*567f0*/  HMMA.1688.F32.TF32 R72, R240.reuse, R42, R72 ;  /* 0x0000002af048723c */ /* 0x040ff00000081048 */
[C---:B--2---:R-:W-:Y:S01]  /*56800*/  HMMA.1688.F32.TF32 R60, R240.reuse, R58, R68 ;  /* 0x0000003af03c723c */ /* 0x044fe20000081044 */
[----:B------:R-:W2:Y:S11]  /*56810*/  LDL.LU R68, [R1+0x4f0] ;  /* 0x0004f00001447983 */ /* 0x000eb60000300800 */
[----:B------:R-:W-:Y:S11]  /*56820*/  @!UPT UIADD3 URZ, URZ, URZ, URZ ;  /* 0x0000003f3f3ff290 */ /* 0x000ff6000fffe03f */
[----:B------:R-:W-:Y:S04]  /*56830*/  STL.64 [R1+0x5e0], R60 ;  /* 0x0005e03c01007387 */ /* 0x000fe80000100a00 */
[----:B------:R-:W-:Y:S04]  /*56840*/  STL.64 [R1+0x5e8], R62 ;  /* 0x0005e83e01007387 */ /* 0x000fe80000100a00 */
[----:B------:R-:W2:Y:S04]  /*56850*/  LDL.LU R69, [R1+0x4f4] ;  /* 0x0004f40001457983 */ /* 0x000ea80000300800 */
[----:B------:R-:W2:Y:S04]  /*56860*/  LDL.LU R70, [R1+0x4f8] ;  /* 0x0004f80001467983 */ /* 0x000ea80000300800 */
[----:B------:R-:W2:Y:S04]  /*56870*/  LDL.LU R71, [R1+0x4fc] ;  /* 0x0004fc0001477983 */ /* 0x000ea80000300800 */
[----:B------:R-:W-:Y:S04]  /*56880*/  STL.64 [R1+0x540], R228 ;  /* 0x000540e401007387 */ /* 0x000fe80000100a00 */
[----:B------:R3:W-:Y:S01]  /*56890*/  STL.64 [R1+0x548], R230 ;  /* 0x000548e601007387 */ /* 0x0007e20000100a00 */
[C---:B----4-:R-:W-:Y:S03]  /*568a0*/  HMMA.1688.F32.TF32 R196, R240.reuse, R34, R196 ;  /* 0x00000022f0c4723c */ /* 0x050fe600000810c4 */
[----:B------:R-:W-:Y:S04]  /*568b0*/  LDS R60, [R3+0x45180] ;  /* 0x04518000033c7984 */ /* 0x000fe80000000800 */
[----:B------:R-:W-:Y:S04]  /*568c0*/  LDS R62, [R3+0x45980] ;  /* 0x04598000033e7984 */ /* 0x000fe80000000800 */
[----:B---3--:R-:W3:Y:S04]  /*568d0*/  LDL.LU.64 R230, [R1+0x3948] ;  /* 0x0039480001e67983 */ /* 0x008ee80000300a00 */
[----:B------:R-:W3:Y:S04]  /*568e0*/  LDL.LU.64 R228, [R1+0x3940] ;  /* 0x0039400001e47983 */ /* 0x000ee80000300a00 */
[----:B------:R-:W-:Y:S04]  /*568f0*/  STL.64 [R1+0x530], R76 ;  /* 0x0005304c01007387 */ /* 0x000fe80000100a00 */
[----:B------:R4:W-:Y:S01]  /*56900*/  STL.64 [R1+0x538], R78 ;  /* 0x0005384e01007387 */ /* 0x0009e20000100a00 */
[C---:B------:R-:W-:Y:S03]  /*56910*/  HMMA.1688.F32.TF32 R248, R240.reuse, R30, R248 ;  /* 0x0000001ef0f8723c */ /* 0x040fe600000810f8 */
[----:B------:R-:W-:Y:S04]  /*56920*/  LDS R61, [R2+0x45180] ;  /* 0x04518000023d7984 */ /* 0x000fe80000000800 */
[----:B------:R-:W1:Y:S04]  /*56930*/  LDS R63, [R2+0x45980] ;  /* 0x04598000023f7984 */ /* 0x000e680000000800 */
[----:B----4-:R-:W4:Y:S04]  /*56940*/  LDL.LU.64 R78, [R1+0x3938] ;  /* 0x00393800014e7983 */ /* 0x010f280000300a00 */
[----:B------:R-:W4:Y:S04]  /*56950*/  LDL.LU.64 R76, [R1+0x3930] ;  /* 0x00393000014c7983 */ /* 0x000f280000300a00 */
        /* <DEDUP_REMOVED lines=8> */
[C---:B------:R-:W-:Y:S08]  /*569e0*/  HMMA.1688.F32.TF32 R104, R240.reuse, R238, R104 ;  /* 0x000000eef068723c */ /* 0x040ff00000081068 */
[C---:B--2---:R-:W-:Y:S11]  /*569f0*/  HMMA.1688.F32.TF32 R68, R240.reuse, R38, R68 ;  /* 0x00000026f044723c */ /* 0x044ff60000081044 */
[----:B------:R-:W-:Y:S11]  /*56a00*/  @!UPT UIADD3 URZ, URZ, URZ, URZ ;  /* 0x0000003f3f3ff290 */ /* 0x000ff6000fffe03f */
[----:B------:R-:W-:Y:S01]  /*56a10*/  @!UPT UIADD3 URZ, URZ, URZ, URZ ;  /* 0x0000003f3f3ff290 */ /* 0x000fe2000fffe03f */
[----:B------:R-:W-:Y:S04]  /*56a20*/  STL.64 [R1+0x500], R68 ;  /* 0x0005004401007387 */ /* 0x000fe80000100a00 */
[----:B------:R-:W-:Y:S04]  /*56a30*/  STL.64 [R1+0x508], R70 ;  /* 0x0005084601007387 */ /* 0x000fe80000100a00 */
[----:B------:R-:W-:Y:S04]  /*56a40*/  STL.64 [R1+0x4f0], R196 ;  /* 0x0004f0c401007387 */ /* 0x000fe80000100a00 */
[----:B------:R3:W-:Y:S04]  /*56a50*/  STL.64 [R1+0x4f8], R198 ;  /* 0x0004f8c601007387 */ /* 0x0007e80000100a00 */
[----:B------:R-:W-:Y:S04]  /*56a60*/  STL.64 [R1+0x4e0], R248 ;  /* 0x0004e0f801007387 */ /* 0x000fe80000100a00 */
[----:B------:R-:W-:Y:S04]  /*56a70*/  STL.64 [R1+0x4e8], R250 ;  /* 0x0004e8fa01007387 */ /* 0x000fe80000100a00 */
[----:B------:R-:W-:Y:S04]  /*56a80*/  LDS R248, [R0+0x46000] ;  /* 0x0460000000f87984 */ /* 0x000fe80000000800 */
[----:B------:R-:W-:Y:S04]  /*56a90*/  LDS R250, [R0+0x46800] ;  /* 0x0468000000fa7984 */ /* 0x000fe80000000800 */
[----:B------:R-:W-:Y:S04]  /*56aa0*/  LDS R249, [R252+0x46000] ;  /* 0x04600000fcf97984 */ /* 0x000fe80000000800 */
[----:B------:R-:W-:Y:S01]  /*56ab0*/  LDS R251, [R252+0x46800] ;  /* 0x04680000fcfb7984 */ /* 0x000fe20000000800 */
[C---:B---3--:R-:W-:Y:S08]  /*56ac0*/  HMMA.1688.F32.TF32 R196, R240.reuse, R22, R220 ;  /* 0x00000016f0c4723c */ /* 0x048ff000000810dc */
[C---:B----4-:R-:W-:Y:S08]  /*56ad0*/  HMMA.1688.F32.TF32 R68, R240.reuse, R26, R72 ;  /* 0x0000001af044723c */ /* 0x050ff00000081048 */
[C---:B------:R-:W-:Y:S11]  /*56ae0*/  HMMA.1688.F32.TF32 R72, R240.reuse, R18, R76 ;  /* 0x00000012f048723c */ /* 0x040ff6000008104c */
[----:B------:R-:W-:Y:S04]  /*56af0*/  @!UPT UIADD3 URZ, URZ, URZ, URZ ;  /* 0x0000003f3f3ff290 */ /* 0x000fe8000fffe03f */
[----:B------:R-:W-:Y:S04]  /*56b00*/  STL.64 [R1+0x5d0], R68 ;  /* 0x0005d04401007387 */ /* 0x000fe80000100a00 */
[----:B------:R1:W-:Y:S02]  /*56b10*/  STL.64 [R1+0x5d8], R70 ;  /* 0x0005d84601007387 */ /* 0x0003e40000100a00 */
[C---:B-1----:R-:W-:Y:S02]  /*56b20*/  HMMA.1688.F32.TF32 R68, R240.reuse, R14, R228 ;  /* 0x0000000ef044723c */ /* 0x042fe400000810e4 */
[----:B------:R-:W-:Y:S04]  /*56b30*/  STL.64 [R1+0x5c0], R196 ;  /* 0x0005c0c401007387 */ /* 0x000fe80000100a00 */
[----:B------:R-:W-:Y:S04]  /*56b40*/  STL.64 [R1+0x5c8], R198 ;  /* 0x0005c8c601007387 */ /* 0x000fe80000100a00 */
[----:B------:R-:W-:Y:S01]  /*56b50*/  STL.64 [R1+0x5b0], R72 ;  /* 0x0005b04801007387 */ /* 0x000fe20000100a00 */
[C---:B------:R-:W-:Y:S03]  /*56b60*/  HMMA.1688.F32.TF32 R76, R240.reuse, R10, R80 ;  /* 0x0000000af04c723c */ /* 0x040fe60000081050 */
[----:B------:R1:W-:Y:S09]  /*56b70*/  STL.64 [R1+0x5b8], R74 ;  /* 0x0005b84a01007387 */ /* 0x0003f20000100a00 */
[----:B------:R-:W-:Y:S01]  /*56b80*/  STL.64 [R1+0x5a0], R68 ;  /* 0x0005a04401007387 */ /* 0x000fe20000100a00 */
[C---:B-1----:R-:W-:Y:S03]  /*56b90*/  HMMA.1688.F32.TF32 R72, R240.reuse, R6, R112 ;  /* 0x00000006f048723c */ /* 0x042fe60000081070 */
[----:B------:R1:W-:Y:S05]  /*56ba0*/  STL.64 [R1+0x5a8], R70 ;  /* 0x0005a84601007387 */ /* 0x0003ea0000100a00 */
[----:B-1----:R-:W-:Y:S02]  /*56bb0*/  HMMA.1688.F32.TF32 R68, R240, R210, R84 ;  /* 0x000000d2f044723c */ /* 0x002fe40000081054 */
[----:B------:R-:W-:Y:S04]  /*56bc0*/  STL.64 [R1+0x710], R76 ;  /* 0x0007104c01007387 */ /* 0x000fe80000100a00 */
[----:B------:R-:W-:Y:S11]  /*56bd0*/  STL.64 [R1+0x718], R78 ;  /* 0x0007184e01007387 */ /* 0x000ff60000100a00 */
[----:B------:R-:W-:Y:S06]  /*56be0*/  @!UPT UIADD3 URZ, URZ, URZ, URZ ;  /* 0x0000003f3f3ff290 */ /* 0x000fec000fffe03f */
[----:B------:R-:W-:Y:S01]  /*56bf0*/  STL.64 [R1+0x6f0], R68 ;  /* 0x0006f04401007387 */ /* 0x000fe20000100a00 */
[----:B------:R-:W-:-:S03]  /*56c00*/  IMAD.MOV.U32 R3, RZ, RZ, R71 ;  /* 0x000000ffff037224 */ /* 0x000fc600078e0047 */
[----:B------:R-:W-:Y:S04]  /*56c10*/  STL.64 [R1+0x700], R72 ;  /* 0x0007004801007387 */ /* 0x000fe80000100a00 */
[----:B------:R1:W-:Y:S04]  /*56c20*/  STL.64 [R1+0x708], R74 ;  /* 0x0007084a01007387 */ /* 0x0003e80000100a00 */
[----:B------:R2:W-:Y:S01]  /*56c30*/  STL [R1+0x6f8], R70 ;  /* 0x0006f84601007387 */ /* 0x0005e20000100800 */
[C---:B-1----:R-:W-:Y:S08]  /*56c40*/  HMMA.1688.F32.TF32 R72, R64.reuse, R58, R88 ;  /* 0x0000003a4048723c */ /* 0x042ff00000081058 */
[C---:B--2---:R-:W-:Y:S01]  /*56c50*/  HMMA.1688.F32.TF32 R68, R64.reuse, R54, R152 ;  /* 0x000000364044723c */ /* 0x044fe20000081098 */
[----:B------:R-:W-:Y:S04]  /*56c60*/  STL [R1+0x38ec], R104 ;  /* 0x0038ec6801007387 */ /* 0x000fe80000100800 */
[----:B------:R-:W-:Y:S04]  /*56c70*/  STL [R1+0x38e8], R105 ;  /* 0x0038e86901007387 */ /* 0x000fe80000100800 */
[----:B------:R-:W-:Y:S04]  /*56c80*/  STL [R1+0x38e4], R106 ;  /* 0x0038e46a01007387 */ /* 0x000fe80000100800 */
[----:B------:R-:W-:Y:S04]  /*56c90*/  STL [R1+0x38e0], R107 ;  /* 0x0038e06b01007387 */ /* 0x000fe80000100800 */
[----:B------:R-:W-:Y:S04]  /*56ca0*/  STL.64 [R1+0x6e0], R72 ;  /* 0x0006e04801007387 */ /* 0x000fe80000100a00 */
[----:B------:R-:W-:Y:S04]  /*56cb0*/  STL.64 [R1+0x6e8], R74 ;  /* 0x0006e84a01007387 */ /* 0x000fe80000100a00 */
[----:B------:R-:W-:Y:S04]  /*56cc0*/  STL.64 [R1+0x6d0], R68 ;  /* 0x0006d04401007387 */ /* 0x000fe80000100a00 */
[----:B------:R1:W-:Y:S02]  /*56cd0*/  STL.64 [R1+0x6d8], R70 ;  /* 0x0006d84601007387 */ /* 0x0003e40000100a00 */
[C---:B-1----:R-:W-:Y:S08]  /*56ce0*/  HMMA.1688.F32.TF32 R68, R64.reuse, R42, R96 ;  /* 0x0000002a4044723c */ /* 0x042ff00000081060 */
[C---:B------:R-:W-:Y:S08]  /*56cf0*/  HMMA.1688.F32.TF32 R76, R64.reuse, R50, R92 ;  /* 0x00000032404c723c */ /* 0x040ff0000008105c */
[----:B------:R-:W-:Y:S08]  /*56d00*/  HMMA.1688.F32.TF32 R72, R64, R46, R160 ;  /* 0x0000002e4048723c */ /* 0x000ff000000810a0 */
[----:B------:R-:W-:-:S02]  /*56d10*/  IMAD.MOV.U32 R99, RZ, RZ, R68 ;  /* 0x000000ffff637224 */ /* 0x000fc400078e0044 */
[----:B------:R-:W-:Y:S02]  /*56d20*/  IMAD.MOV.U32 R98, RZ, RZ, R69 ;  /* 0x000000ffff627224 */ /* 0x000fe400078e0045 */
[----:B------:R-:W-:Y:S02]  /*56d30*/  IMAD.MOV.U32 R97, RZ, RZ, R70 ;  /* 0x000000ffff617224 */ /* 0x000fe400078e0046 */
[----:B------:R-:W-:Y:S02]  /*56d40*/  IMAD.MOV.U32 R96, RZ, RZ, R71 ;  /* 0x000000ffff607224 */ /* 0x000fe400078e0047 */
[C---:B------:R-:W-:Y:S01]  /*56d50*/  HMMA.1688.F32.TF32 R68, R64.reuse, R38, R168 ;  /* 0x000000264044723c */ /* 0x040fe200000810a8 */
[----:B------:R-:W-:Y:S04]  /*56d60*/  STL.64 [R1+0x6c0], R76 ;  /* 0x0006c04c01007387 */ /* 0x000fe80000100a00 */
[----:B------:R-:W-:Y:S04]  /*56d70*/  STL.64 [R1+0x6c8], R78 ;  /* 0x0006c84e01007387 */ /* 0x000fe80000100a00 */
[----:B------:R-:W-:Y:S01]  /*56d80*/  STL.64 [R1+0x6b0], R72 ;  /* 0x0006b04801007387 */ /* 0x000fe20000100a00 */
[----:B------:R-:W-:Y:S03]  /*56d90*/  HMMA.1688.F32.TF32 R112, R64, R34, R100 ;  /* 0x000000224070723c */ /* 0x000fe60000081064 */
[----:B------:R-:W-:Y:S04]  /*56da0*/  STL.64 [R1+0x6b8], R74 ;  /* 0x0006b84a01007387 */ /* 0x000fe80000100a00 */
[----:B------:R-:W-:Y:S04]  /*56db0*/  STL.64 [R1+0x38f8], R98 ;  /* 0x0038f86201007387 */ /* 0x000fe80000100a00 */
[----:B------:R-:W-:Y:S03]  /*56dc0*/  STL.64 [R1+0x38f0], R96 ;  /* 0x0038f06001007387 */ /* 0x000fe60000100a00 */
[----:B------:R-:W-:Y:S01]  /*56dd0*/  IMAD.MOV.U32 R104, RZ, RZ, R70 ;  /* 0x000000ffff687224 */ /* 0x000fe200078e0046 */
[----:B------:R1:W-:Y:S01]  /*56de0*/  STL.64 [R1+0x690], R68 ;  /* 0x0006904401007387 */ /* 0x0003e20000100a00 */
[----:B------:R-:W-:-:S02]  /*56df0*/  IMAD.MOV.U32 R105, RZ, RZ, R71 ;  /* 0x000000ffff697224 */ /* 0x000fc400078e0047 */
[C---:B-1----:R-:W-:Y:S05]  /*56e00*/  HMMA.1688.F32.TF32 R68, R64.reuse, R30, R176 ;  /* 0x0000001e4044723c */ /* 0x042fea00000810b0 */
[----:B------:R-:W-:Y:S04]  /*56e10*/  STL [R1+0x38dc], R114 ;  /* 0x0038dc7201007387 */ /* 0x000fe80000100800 */
[----:B------:R-:W-:Y:S11]  /*56e20*/  STL [R1+0x38d8], R115 ;  /* 0x0038d87301007387 */ /* 0x000ff60000100800 */
[----:B------:R-:W-:Y:S03]  /*56e30*/  @!UPT UIADD3 URZ, URZ, URZ, URZ ;  /* 0x0000003f3f3ff290 */ /* 0x000fe6000fffe03f */
[----:B------:R1:W-:Y:S01]  /*56e40*/  STL [R1+0x680], R68 ;  /* 0x0006804401007387 */ /* 0x0003e20000100800 */
[----:B------:R-:W-:Y:S02]  /*56e50*/  IMAD.MOV.U32 R242, RZ, RZ, R69 ;  /* 0x000000fffff27224 */ /* 0x000fe400078e0045 */
[----:B------:R-:W-:Y:S02]  /*56e60*/  IMAD.MOV.U32 R241, RZ, RZ, R70 ;  /* 0x000000fffff17224 */ /* 0x000fe400078e0046 */
[----:B------:R-:W-:Y:S02]  /*56e70*/  IMAD.MOV.U32 R240, RZ, RZ, R71 ;  /* 0x000000fffff07224 */ /* 0x000fe400078e0047 */
[C---:B-1----:R-:W-:Y:S08]  /*56e80*/  HMMA.1688.F32.TF32 R68, R64.reuse, R26, R108 ;  /* 0x0000001a4044723c */ /* 0x042ff0000008106c */
[C---:B------:R-:W-:Y:S11]  /*56e90*/  HMMA.1688.F32.TF32 R72, R64.reuse, R18, R116 ;  /* 0x000000124048723c */ /* 0x040ff60000081074 */
[----:B------:R-:W-:Y:S05]  /*56ea0*/  @!UPT UIADD3 URZ, URZ, URZ, URZ ;  /* 0x0000003f3f3ff290 */ /* 0x000fea000fffe03f */
[----:B------:R-:W-:Y:S02]  /*56eb0*/  IMAD.MOV.U32 R106, RZ, RZ, R68 ;  /* 0x000000ffff6a7224 */ /* 0x000fe400078e0044 */
[----:B------:R-:W-:Y:S02]  /*56ec0*/  IMAD.MOV.U32 R107, RZ, RZ, R69 ;  /* 0x000000ffff6b7224 */ /* 0x000fe400078e0045 */
[----:B------:R-:W-:Y:S02]  /*56ed0*/  IMAD.MOV.U32 R114, RZ, RZ, R70 ;  /* 0x000000ffff727224 */ /* 0x000fe400078e0046 */
[----:B------:R-:W-:Y:S02]  /*56ee0*/  IMAD.MOV.U32 R115, RZ, RZ, R71 ;  /* 0x000000ffff737224 */ /* 0x000fe400078e0047 */
[C---:B------:R-:W-:Y:S01]  /*56ef0*/  HMMA.1688.F32.TF32 R68, R64.reuse, R22, R184 ;  /* 0x000000164044723c */ /* 0x040fe200000810b8 */
[----:B------:R-:W-:Y:S04]  /*56f00*/  STL.64 [R1+0x3908], R106 ;  /* 0x0039086a01007387 */ /* 0x000fe80000100a00 */
[----:B------:R-:W-:Y:S03]  /*56f10*/  STL.64 [R1+0x3900], R104 ;  /* 0x0039006801007387 */ /* 0x000fe60000100a00 */
[----:B------:R-:W-:Y:S01]  /*56f20*/  HMMA.1688.F32.TF32 R76, R64, R10, R124 ;  /* 0x0000000a404c723c */ /* 0x000fe2000008107c */
[----:B------:R-:W-:Y:S04]  /*56f30*/  STL.64 [R1+0x650], R72 ;  /* 0x0006504801007387 */ /* 0x000fe80000100a00 */
[----:B------:R1:W-:Y:S03]  /*56f40*/  STL.64 [R1+0x658], R74 ;  /* 0x0006584a01007387 */ /* 0x0003e60000100a00 */
[----:B------:R-:W-:Y:S08]  /*56f50*/  HMMA.1688.F32.TF32 R152, R60, R58, R140 ;  /* 0x0000003a3c98723c */ /* 0x000ff0000008108c */
[----:B------:R-:W-:-:S02]  /*56f60*/  IMAD.MOV.U32 R103, RZ, RZ, R68 ;  /* 0x000000ffff677224 */ /* 0x000fc400078e0044 */
[----:B------:R-:W-:Y:S02]  /*56f70*/  IMAD.MOV.U32 R102, RZ, RZ, R69 ;  /* 0x000000ffff667224 */ /* 0x000fe400078e0045 */
[----:B------:R-:W-:Y:S02]  /*56f80*/  IMAD.MOV.U32 R101, RZ, RZ, R70 ;  /* 0x000000ffff657224 */ /* 0x000fe400078e0046 */
[----:B------:R-:W-:Y:S02]  /*56f90*/  IMAD.MOV.U32 R100, RZ, RZ, R71 ;  /* 0x000000ffff647224 */ /* 0x000fe400078e0047 */
[C---:B------:R-:W-:Y:S08]  /*56fa0*/  HMMA.1688.F32.TF32 R68, R64.reuse, R14, R120 ;  /* 0x0000000e4044723c */ /* 0x040ff00000081078 */
[----:B-1----:R-:W-:Y:S08]  /*56fb0*/  HMMA.1688.F32.TF32 R72, R64, R6, R128 ;  /* 0x000000064048723c */ /* 0x002ff00000081080 */
[C---:B------:R-:W-:Y:S08]  /*56fc0*/  HMMA.1688.F32.TF32 R160, R60.reuse, R50, R148 ;  /* 0x000000323ca0723c */ /* 0x040ff00000081094 */
        /* <DEDUP_REMOVED lines=14> */
[----:B------:R-:W-:Y:S04]  /*570b0*/  STL.64 [R1+0x580], R52 ;  /* 0x0005803401007387 */ /* 0x000fe80000100a00 */
[----:B------:R-:W-:Y:S04]  /*570c0*/  STL.64 [R1+0x588], R54 ;  /* 0x0005883601007387 */ /* 0x000fe80000100a00 */
[----:B------:R-:W-:Y:S04]  /*570d0*/  STL [R1+0x38d0], R161 ;  /* 0x0038d0a101007387 */ /* 0x000fe80000100800 */
[----:B------:R-:W-:Y:S04]  /*570e0*/  STL [R1+0x38cc], R162 ;  /* 0x0038cca201007387 */ /* 0x000fe80000100800 */
[----:B------:R-:W-:Y:S01]  /*570f0*/  STL [R1+0x38c8], R163 ;  /* 0x0038c8a301007387 */ /* 0x000fe20000100800 */
[----:B------:R-:W-:-:S03]  /*57100*/  IMAD.MOV.U32 R83, RZ, RZ, R5 ;  /* 0x000000ffff537224 */ /* 0x000fc600078e0005 */
[----:B------:R-:W-:Y:S04]  /*57110*/  STL.64 [R1+0x570], R44 ;  /* 0x0005702c01007387 */ /* 0x000fe80000100a00 */
[----:B------:R-:W-:Y:S04]  /*57120*/  STL.64 [R1+0x578], R46 ;  /* 0x0005782e01007387 */ /* 0x000fe80000100a00 */
[----:B------:R-:W-:Y:S04]  /*57130*/  STL.64 [R1+0x560], R36 ;  /* 0x0005602401007387 */ /* 0x000fe80000100a00 */
[----:B------:R1:W-:Y:S04]  /*57140*/  STL.64 [R1+0x568], R38 ;  /* 0x0005682601007387 */ /* 0x0003e80000100a00 */
[----:B------:R-:W2:Y:S01]  /*57150*/  LDL R5, [R1+0x1e44] ;  /* 0x001e440001057983 */ /* 0x000ea20000100800 */
[C---:B------:R-:W-:Y:S08]  /*57160*/  HMMA.1688.F32.TF32 R168, R60.reuse, R42, R156 ;  /* 0x0000002a3ca8723c */ /* 0x040ff0000008109c */
[C---:B------:R-:W-:Y:S08]  /*57170*/  HMMA.1688.F32.TF32 R40, R60.reuse, R18, R180 ;  /* 0x000000123c28723c */ /* 0x040ff000000810b4 */
[----:B-1----:R-:W-:Y:S08]  /*57180*/  HMMA.1688.F32.TF32 R36, R60, R10, R188 ;  /* 0x0000000a3c24723c */ /* 0x002ff000000810bc */
[C---:B------:R-:W-:Y:S08]  /*57190*/  HMMA.1688.F32.TF32 R68, R64.reuse, R210, R132 ;  /* 0x000000d24044723c */ /* 0x040ff00000081084 */
[----:B------:R-:W-:Y:S08]  /*571a0*/  HMMA.1688.F32.TF32 R64, R64, R238, R136 ;  /* 0x000000ee4040723c */ /* 0x000ff00000081088 */
        /* <DEDUP_REMOVED lines=34> */
[----:B------:R-:W-:Y:S01]  /*573d0*/  STL [R1+0x37f8], R204 ;  /* 0x0037f8cc01007387 */ /* 0x000fe20000100800 */
[----:B------:R-:W-:-:S03]  /*573e0*/  IMAD.MOV.U32 R79, RZ, RZ, R4 ;  /* 0x000000ffff4f7224 */ /* 0x000fc600078e0004 */
        /* <DEDUP_REMOVED lines=11> */
[----:B--2---:R-:W1:Y:S04]  /*574a0*/  LDSM.16.M88.4 R60, [R5+0x80] ;  /* 0x00008000053c783b */ /* 0x004e680000000200 */
[----:B------:R-:W2:Y:S04]  /*574b0*/  LDSM.16.M88.4 R56, [R5+0x4080] ;  /* 0x004080000538783b */ /* 0x000ea80000000200 */
[----:B------:R-:W3:Y:S04]  /*574c0*/  LDSM.16.M88.4 R52, [R5+0x8080] ;  /* 0x008080000534783b */ /* 0x000ee80000000200 */
[----:B------:R-:W4:Y:S04]  /*574d0*/  LDSM.16.M88.4 R48, [R5+0xc080] ;  /* 0x00c080000530783b */ /* 0x000f280000000200 */
[----:B------:R-:W1:Y:S04]  /*574e0*/  LDSM.16.M88.4 R44, [R5+0x10080] ;  /* 0x01008000052c783b */ /* 0x000e680000000200 */
[----:B------:R-:W1:Y:S04]  /*574f0*/  LDSM.16.M88.4 R40, [R5+0x14080] ;  /* 0x014080000528783b */ /* 0x000e680000000200 */
        /* <DEDUP_REMOVED lines=15> */
[----:B------:R-:W-:Y:S01]  /*575f0*/  STL [R1+0x3818], R55 ;  /* 0x0038183701007387 */ /* 0x000fe20000100800 */
[C---:B------:R-:W-:Y:S03]  /*57600*/  HMMA.1688.F32.TF32 R76, R248.reuse, R60, R76 ;  /* 0x0000003cf84c723c */ /* 0x040fe6000008104c */
[----:B----4-:R-:W-:Y:S04]  /*57610*/  STL [R1+0x3824], R50 ;  /* 0x0038243201007387 */ /* 0x010fe80000100800 */
[----:B------:R-:W-:Y:S04]  /*57620*/  STL [R1+0x3820], R51 ;  /* 0x0038203301007387 */ /* 0x000fe80000100800 */
[----:B------:R-:W-:Y:S04]  /*57630*/  STL [R1+0x382c], R46 ;  /* 0x00382c2e01007387 */ /* 0x000fe80000100800 */
[----:B------:R-:W-:Y:S01]  /*57640*/  STL [R1+0x3828], R47 ;  /* 0x0038282f01007387 */ /* 0x000fe20000100800 */
[C---:B------:R-:W-:Y:S03]  /*57650*/  HMMA.1688.F32.TF32 R72, R248.reuse, R56, R72 ;  /* 0x00000038f848723c */ /* 0x040fe60000081048 */
[----:B------:R1:W-:Y:S04]  /*57660*/  STL [R1+0x3834], R42 ;  /* 0x0038342a01007387 */ /* 0x0003e80000100800 */
[----:B------:R2:W-:Y:S04]  /*57670*/  STL [R1+0x3830], R43 ;  /* 0x0038302b01007387 */ /* 0x0005e80000100800 */
[----:B------:R-:W-:Y:S04]  /*57680*/  STL [R1+0x383c], R38 ;  /* 0x00383c2601007387 */ /* 0x000fe80000100800 */
[----:B------:R-:W-:Y:S04]  /*57690*/  STL [R1+0x3838], R39 ;  /* 0x0038382701007387 */ /* 0x000fe80000100800 */
[----:B------:R-:W-:Y:S04]  /*576a0*/  STL [R1+0x3844], R34 ;  /* 0x0038442201007387 */ /* 0x000fe80000100800 */
[----:B------:R-:W-:Y:S04]  /*576b0*/  STL [R1+0x3840], R35 ;  /* 0x0038402301007387 */ /* 0x000fe80000100800 */
[----:B------:R-:W-:Y:S04]  /*576c0*/  STL [R1+0x384c], R30 ;  /* 0x00384c1e01007387 */ /* 0x000fe80000100800 */
[----:B------:R-:W-:Y:S01]  /*576d0*/  STL [R1+0x3848], R31 ;  /* 0x0038481f01007387 */ /* 0x000fe20000100800 */
[C---:B------:R-:W-:Y:S03]  /*576e0*/  HMMA.1688.F32.TF32 R80, R248.reuse, R52, R80 ;  /* 0x00000034f850723c */ /* 0x040fe60000081050 */
        /* <DEDUP_REMOVED lines=11> */
[----:B------:R-:W-:Y:S04]  /*577a0*/  STL [R1+0x387c], R246 ;  /* 0x00387cf601007387 */ /* 0x000fe80000100800 */
[----:B------:R-:W-:Y:S04]  /*577b0*/  STL [R1+0x3878], R247 ;  /* 0x003878f701007387 */ /* 0x000fe80000100800 */
[----:B------:R-:W-:Y:S04]  /*577c0*/  STL [R1+0x3884], R6 ;  /* 0x0038840601007387 */ /* 0x000fe80000100800 */
[----:B------:R-:W-:Y:S04]  /*577d0*/  STL [R1+0x3880], R7 ;  /* 0x0038800701007387 */ /* 0x000fe80000100800 */
[----:B------:R3:W-:Y:S04]  /*577e0*/  STL.64 [R1+0xe0], R76 ;  /* 0x0000e04c01007387 */ /* 0x0007e80000100a00 */
[----:B------:R4:W-:Y:S01]  /*577f0*/  STL.64 [R1+0xe8], R78 ;  /* 0x0000e84e01007387 */ /* 0x0009e20000100a00 */
[----:B-1----:R-:W-:-:S02]  /*57800*/  IMAD.MOV.U32 R42, RZ, RZ, R72 ;  /* 0x000000ffff2a7224 */ /* 0x002fc400078e0048 */
[----:B--2---:R-:W-:Y:S01]  /*57810*/  IMAD.MOV.U32 R43, RZ, RZ, R73 ;  /* 0x000000ffff2b7224 */ /* 0x004fe200078e0049 */
[----:B---3--:R-:W2:Y:S04]  /*57820*/  LDL.LU R76, [R1+0xa0] ;  /* 0x0000a000014c7983 */ /* 0x008ea80000300800 */
[----:B------:R-:W2:Y:S01]  /*57830*/  LDL.LU R77, [R1+0xa4] ;  /* 0x0000a400014d7983 */ /* 0x000ea20000300800 */
[----:B------:R-:W-:-:S03]  /*57840*/  IMAD.MOV.U32 R46, RZ, RZ, R74 ;  /* 0x000000ffff2e7224 */ /* 0x000fc600078e004a */
[----:B----4-:R-:W2:Y:S01]  /*57850*/  LDL.LU R78, [R1+0xa8] ;  /* 0x0000a800014e7983 */ /* 0x010ea20000300800 */
[----:B------:R-:W-:-:S03]  /*57860*/  IMAD.MOV.U32 R47, RZ, RZ, R75 ;  /* 0x000000ffff2f7224 */ /* 0x000fc600078e004b */
[----:B------:R-:W2:Y:S04]  /*57870*/  LDL.LU R79, [R1+0xac] ;  /* 0x0000ac00014f7983 */ /* 0x000ea80000300800 */
[----:B------:R-:W3:Y:S04]  /*57880*/  LDL.LU R72, [R1+0x90] ;  /* 0x0000900001487983 */ /* 0x000ee80000300800 */
[----:B------:R-:W3:Y:S04]  /*57890*/  LDL.LU R73, [R1+0x94] ;  /* 0x0000940001497983 */ /* 0x000ee80000300800 */
[----:B------:R-:W3:Y:S04]  /*578a0*/  LDL.LU R74, [R1+0x98] ;  /* 0x00009800014a7983 */ /* 0x000ee80000300800 */
[----:B------:R-:W3:Y:S01]  /*578b0*/  LDL.LU R75, [R1+0x9c] ;  /* 0x00009c00014b7983 */ /* 0x000ee20000300800 */
[----:B------:R-:W-:-:S02]  /*578c0*/  IMAD.MOV.U32 R239, RZ, RZ, R83 ;  /* 0x000000ffffef7224 */ /* 0x000fc400078e0053 */
[----:B------:R-:W-:Y:S01]  /*578d0*/  IMAD.MOV.U32 R238, RZ, RZ, R82 ;  /* 0x000000ffffee7224 */ /* 0x000fe200078e0052 */
[----:B------:R1:W-:Y:S01]  /*578e0*/  STL [R1+0x3894], R47 ;  /* 0x0038942f01007387 */ /* 0x0003e20000100800 */
[----:B------:R-:W-:Y:S02]  /*578f0*/  IMAD.MOV.U32 R237, RZ, RZ, R81 ;  /* 0x000000ffffed7224 */ /* 0x000fe400078e0051 */
[----:B------:R-:W-:Y:S01]  /*57900*/  IMAD.MOV.U32 R236, RZ, RZ, R80 ;  /* 0x000000ffffec7224 */ /* 0x000fe200078e0050 */
[----:B------:R4:W-:Y:S04]  /*57910*/  STL [R1+0x3890], R46 ;  /* 0x0038902e01007387 */ /* 0x0009e80000100800 */
[----:B------:R1:W-:Y:S04]  /*57920*/  STL [R1+0x388c], R43 ;  /* 0x00388c2b01007387 */ /* 0x0003e80000100800 */
[----:B------:R1:W-:Y:S01]  /*57930*/  STL [R1+0x3888], R42 ;  /* 0x0038882a01007387 */ /* 0x0003e20000100800 */
[----:B------:R-:W-:-:S03]  /*57940*/  IMAD.MOV.U32 R208, RZ, RZ, R68 ;  /* 0x000000ffffd07224 */ /* 0x000fc600078e0044 */
[----:B------:R1:W-:Y:S01]  /*57950*/  STL [R1+0x38a4], R239 ;  /* 0x0038a4ef01007387 */ /* 0x0003e20000100800 */
[----:B------:R-:W-:-:S03]  /*57960*/  IMAD.MOV.U32 R209, RZ, RZ, R69 ;  /* 0x000000ffffd17224 */ /* 0x000fc600078e0045 */
[----:B------:R1:W-:Y:S01]  /*57970*/  STL [R1+0x38a0], R238 ;  /* 0x0038a0ee01007387 */ /* 0x0003e20000100800 */
[----:B------:R-:W-:-:S03]  /*57980*/  IMAD.MOV.U32 R210, RZ, RZ, R70 ;  /* 0x000000ffffd27224 */ /* 0x000fc600078e0046 */
[----:B------:R1:W-:Y:S01]  /*57990*/  STL [R1+0x389c], R237 ;  /* 0x00389ced01007387 */ /* 0x0003e20000100800 */
[----:B------:R-:W-:-:S03]  /*579a0*/  IMAD.MOV.U32 R204, RZ, RZ, R71 ;  /* 0x000000ffffcc7224 */ /* 0x000fc600078e0047 */
[----:B------:R1:W-:Y:S04]  /*579b0*/  STL [R1+0x3898], R236 ;  /* 0x003898ec01007387 */ /* 0x0003e80000100800 */
[----:B------:R-:W4:Y:S04]  /*579c0*/  LDL.LU R68, [R1+0x80] ;  /* 0x0000800001447983 */ /* 0x000f280000300800 */
[----:B------:R-:W4:Y:S04]  /*579d0*/  LDL.LU R69, [R1+0x84] ;  /* 0x0000840001457983 */ /* 0x000f280000300800 */
[----:B------:R-:W4:Y:S04]  /*579e0*/  LDL.LU R70, [R1+0x88] ;  /* 0x0000880001467983 */ /* 0x000f280000300800 */
[----:B------:R-:W4:Y:S04]  /*579f0*/  LDL.LU R71, [R1+0x8c] ;  /* 0x00008c0001477983 */ /* 0x000f280000300800 */
        /* <DEDUP_REMOVED lines=21> */
[----:B---3--:R-:W-:Y:S11]  /*57b50*/  HMMA.1688.F32.TF32 R72, R248, R40, R72 ;  /* 0x00000028f848723c */ /* 0x008ff60000081048 */
[----:B------:R-:W-:Y:S05]  /*57b60*/  @!UPT UIADD3 URZ, URZ, URZ, URZ ;  /* 0x0000003f3f3ff290 */ /* 0x000fea000fffe03f */
        /* <DEDUP_REMOVED lines=16> */
[C---:B----4-:R-:W-:Y:S11]  /*57c70*/  HMMA.1688.F32.TF32 R68, R248.reuse, R36, R68 ;  /* 0x00000024f844723c */ /* 0x050ff60000081044 */
[----:B------:R-:W-:Y:S11]  /*57c80*/  @!UPT UIADD3 URZ, URZ, URZ, URZ ;  /* 0x0000003f3f3ff290 */ /* 0x000ff6000fffe03f */
[----:B------:R-:W-:Y:S02]  /*57c90*/  @!UPT UIADD3 URZ, URZ, URZ, URZ ;  /* 0x0000003f3f3ff290 */ /* 0x000fe4000fffe03f */
[----:B------:R-:W-:Y:S02]  /*57ca0*/  IMAD.MOV.U32 R58, RZ, RZ, R68 ;  /* 0x000000ffff3a7224 */ /* 0x000fe400078e0044 */
[----:B------:R-:W-:Y:S01]  /*57cb0*/  IMAD.MOV.U32 R62, RZ, RZ, R69 ;  /* 0x000000ffff3e7224 */ /* 0x000fe200078e0045 */
[----:B------:R-:W4:Y:S01]  /*57cc0*/  LDL.LU R68, [R1+0x10] ;  /* 0x0000100001447983 */ /* 0x000f220000300800 */
[----:B------:R-:W-:Y:S02]  /*57cd0*/  IMAD.MOV.U32 R63, RZ, RZ, R70 ;  /* 0x000000ffff3f7224 */ /* 0x000fe400078e0046 */
[----:B------:R-:W-:Y:S01]  /*57ce0*/  IMAD.MOV.U32 R59, RZ, RZ, R71 ;  /* 0x000000ffff3b7224 */ /* 0x000fe200078e0047 */
[----:B------:R-:W4:Y:S04]  /*57cf0*/  LDL.LU R69, [R1+0x14] ;  /* 0x0000140001457983 */ /* 0x000f280000300800 */
[----:B------:R-:W4:Y:S04]  /*57d00*/  LDL.LU R70, [R1+0x18] ;  /* 0x0000180001467983 */ /* 0x000f280000300800 */
[----:B------:R-:W4:Y:S01]  /*57d10*/  LDL.LU R71, [R1+0x1c] ;  /* 0x00001c0001477983 */ /* 0x000f220000300800 */
[C---:B------:R-:W-:Y:S08]  /*57d20*/  HMMA.1688.F32.TF32 R92, R248.reuse, R32, R92 ;  /* 0x00000020f85c723c */ /* 0x040ff0000008105c */
[----:B------:R-:W-:Y:S11]  /*57d30*/  HMMA.1688.F32.TF32 R88, R248, R28, R88 ;  /* 0x0000001cf858723c */ /* 0x000ff60000081058 */
[----:B------:R-:W-:Y:S05]  /*57d40*/  @!UPT UIADD3 URZ, URZ, URZ, URZ ;  /* 0x0000003f3f3ff290 */ /* 0x000fea000fffe03f */
[----:B------:R-:W-:Y:S02]  /*57d50*/  IMAD.MOV.U32 R34, RZ, RZ, R92 ;  /* 0x000000ffff227224 */ /* 0x000fe400078e005c */
[----:B------:R-:W-:-:S06]  /*57d60*/  IMAD.MOV.U32 R35, RZ, RZ, R93 ;  /* 0x000000ffff237224 */ /* 0x000fcc00078e005d */
[----:B------:R-:W-:Y:S02]  /*57d70*/  IMAD.MOV.U32 R26, RZ, RZ, R88 ;  /* 0x000000ffff1a7224 */ /* 0x000fe400078e0058 */
[----:B------:R-:W-:Y:S02]  /*57d80*/  IMAD.MOV.U32 R27, RZ, RZ, R89 ;  /* 0x000000ffff1b7224 */ /* 0x000fe400078e0059 */
[----:B------:R-:W-:Y:S02]  /*57d90*/  IMAD.MOV.U32 R30, RZ, RZ, R90 ;  /* 0x000000ffff1e7224 */ /* 0x000fe400078e005a */
[----:B------:R-:W-:Y:S02]  /*57da0*/  IMAD.MOV.U32 R31, RZ, RZ, R91 ;  /* 0x000000ffff1f7224 */ /* 0x000fe400078e005b */
[----:B------:R-:W-:Y:S02]  /*57db0*/  IMAD.MOV.U32 R38, RZ, RZ, R94 ;  /* 0x000000ffff267224 */ /* 0x000fe400078e005e */
[----:B------:R-:W-:Y:S01]  /*57dc0*/  IMAD.MOV.U32 R39, RZ, RZ, R95 ;  /* 0x000000ffff277224 */ /* 0x000fe200078e005f */
[C---:B------:R-:W-:Y:S08]  /*57dd0*/  HMMA.1688.F32.TF32 R80, R248.reuse, R20, R80 ;  /* 0x00000014f850723c */ /* 0x040ff00000081050 */
[C---:B------:R-:W-:Y:S08]  /*57de0*/  HMMA.1688.F32.TF32 R84, R248.reuse, R24, R84 ;  /* 0x00000018f854723c */ /* 0x040ff00000081054 */
[C---:B--2---:R-:W-:Y:S08]  /*57df0*/  HMMA.1688.F32.TF32 R76, R248.reuse, R16, R76 ;  /* 0x00000010f84c723c */ /* 0x044ff0000008104c */
[----:B---3--:R-:W-:Y:S11]  /*57e00*/  HMMA.1688.F32.TF32 R72, R248, R12, R72 ;  /* 0x0000000cf848723c */ /* 0x008ff60000081048 */
[----:B------:R-:W-:Y:S05]  /*57e10*/  @!UPT UIADD3 URZ, URZ, URZ, URZ ;  /* 0x0000003f3f3ff290 */ /* 0x000fea000fffe03f */
[----:B------:R-:W-:Y:S02]  /*57e20*/  IMAD.MOV.U32 R6, RZ, RZ, R76 ;  /* 0x000000ffff067224 */ /* 0x000fe400078e004c */
[----:B------:R-:W-:Y:S02]  /*57e30*/  IMAD.MOV.U32 R7, RZ, RZ, R77 ;  /* 0x000000ffff077224 */ /* 0x000fe400078e004d */
[----:B------:R-:W-:Y:S02]  /*57e40*/  IMAD.MOV.U32 R246, RZ, RZ, R78 ;  /* 0x000000fffff67224 */ /* 0x000fe400078e004e */
[----:B------:R-:W-:Y:S02]  /*57e50*/  IMAD.MOV.U32 R247, RZ, RZ, R79 ;  /* 0x000000fffff77224 */ /* 0x000fe400078e004f */
[----:B-1----:R-:W-:Y:S02]  /*57e60*/  IMAD.MOV.U32 R47, RZ, RZ, R72 ;  /* 0x000000ffff2f7224 */ /* 0x002fe400078e0048 */
[----:B------:R-:W-:Y:S01]  /*57e70*/  IMAD.MOV.U32 R46, RZ, RZ, R73 ;  /* 0x000000ffff2e7224 */ /* 0x000fe200078e0049 */
[----:B------:R-:W2:Y:S01]  /*57e80*/  LDL.LU R72, [R1+0x490] ;  /* 0x0004900001487983 */ /* 0x000ea20000300800 */
[----:B------:R-:W-:-:S02]  /*57e90*/  IMAD.MOV.U32 R43, RZ, RZ, R74 ;  /* 0x000000ffff2b7224 */ /* 0x000fc400078e004a */
[----:B------:R-:W-:Y:S01]  /*57ea0*/  IMAD.MOV.U32 R42, RZ, RZ, R75 ;  /* 0x000000ffff2a7224 */ /* 0x000fe200078e004b */
[----:B------:R-:W2:Y:S04]  /*57eb0*/  LDL.LU R73, [R1+0x494] ;  /* 0x0004940001497983 */ /* 0x000ea80000300800 */
[----:B------:R-:W2:Y:S04]  /*57ec0*/  LDL.LU R74, [R1+0x498] ;  /* 0x00049800014a7983 */ /* 0x000ea80000300800 */
[----:B------:R-:W2:Y:S04]  /*57ed0*/  LDL.LU R75, [R1+0x49c] ;  /* 0x00049c00014b7983 */ /* 0x000ea80000300800 */
[----:B------:R-:W3:Y:S04]  /*57ee0*/  LDL.LU R76, [R1+0x4a0] ;  /* 0x0004a000014c7983 */ /* 0x000ee80000300800 */
[----:B------:R-:W3:Y:S01]  /*57ef0*/  LDL.LU R77, [R1+0x4a4] ;  /* 0x0004a400014d7983 */ /* 0x000ee20000300800 */
[----:B----4-:R-:W-:Y:S03]  /*57f00*/  HMMA.1688.F32.TF32 R68, R248, R8, R68 ;  /* 0x00000008f844723c */ /* 0x010fe60000081044 */
[----:B------:R-:W3:Y:S04]  /*57f10*/  LDL.LU R78, [R1+0x4a8] ;  /* 0x0004a800014e7983 */ /* 0x000ee80000300800 */
[----:B------:R-:W3:Y:S04]  /*57f20*/  LDL.LU R79, [R1+0x4ac] ;  /* 0x0004ac00014f7983 */ /* 0x000ee80000300800 */
[----:B------:R-:W4:Y:S04]  /*57f30*/  LDL.LU R88, [R1+0xf0] ;  /* 0x0000f00001587983 */ /* 0x000f280000300800 */
[----:B------:R-:W4:Y:S04]  /*57f40*/  LDL.LU R89, [R1+0xf4] ;  /* 0x0000f40001597983 */ /* 0x000f280000300800 */
[----:B------:R-:W4:Y:S04]  /*57f50*/  LDL.LU R90, [R1+0xf8] ;  /* 0x0000f800015a7983 */ /* 0x000f280000300800 */
[----:B------:R-:W4:Y:S01]  /*57f60*/  LDL.LU R91, [R1+0xfc] ;  /* 0x0000fc00015b7983 */ /* 0x000f220000300800 */
[----:B------:R-:W-:-:S03]  /*57f70*/  IMAD.MOV.U32 R239, RZ, RZ, R68 ;  /* 0x000000ffffef7224 */ /* 0x000fc600078e0044 */
[----:B------:R-:W2:Y:S01]  /*57f80*/  LDL.LU R92, [R1+0x100] ;  /* 0x00010000015c7983 */ /* 0x000ea20000300800 */
[----:B------:R-:W-:-:S03]  /*57f90*/  IMAD.MOV.U32 R238, RZ, RZ, R69 ;  /* 0x000000ffffee7224 */ /* 0x000fc600078e0045 */
[----:B------:R-:W2:Y:S01]  /*57fa0*/  LDL.LU R93, [R1+0x104] ;  /* 0x00010400015d7983 */ /* 0x000ea20000300800 */
[----:B------:R-:W-:-:S03]  /*57fb0*/  IMAD.MOV.U32 R237, RZ, RZ, R70 ;  /* 0x000000ffffed7224 */ /* 0x000fc600078e0046 */
[----:B------:R-:W2:Y:S01]  /*57fc0*/  LDL.LU R94, [R1+0x108] ;  /* 0x00010800015e7983 */ /* 0x000ea20000300800 */
[----:B------:R-:W-:-:S03]  /*57fd0*/  IMAD.MOV.U32 R236, RZ, RZ, R71 ;  /* 0x000000ffffec7224 */ /* 0x000fc600078e0047 */
        /* <DEDUP_REMOVED lines=37> */
[----:B------:R-:W3:Y:S04]  /*58230*/  LDL.LU R172, [R1] ;  /* 0x0000000001ac7983 */ /* 0x000ee80000300800 */
        /* <DEDUP_REMOVED lines=32> */
[----:B------:R-:W3:Y:S01]  /*58440*/  LDL.LU R81, [R1+0x4b4] ;  /* 0x0004b40001517983 */ /* 0x000ee20000300800 */
[----:B------:R-:W-:-:S03]  /*58450*/  IMAD.MOV.U32 R18, RZ, RZ, R84 ;  /* 0x000000ffff127224 */ /* 0x000fc600078e0054 */
[----:B------:R-:W3:Y:S01]  /*58460*/  LDL.LU R82, [R1+0x4b8] ;  /* 0x0004b80001527983 */ /* 0x000ee20000300800 */
[----:B------:R-:W-:-:S03]  /*58470*/  IMAD.MOV.U32 R19, RZ, RZ, R85 ;  /* 0x000000ffff137224 */ /* 0x000fc600078e0055 */
[----:B------:R-:W3:Y:S01]  /*58480*/  LDL.LU R83, [R1+0x4bc] ;  /* 0x0004bc0001537983 */ /* 0x000ee20000300800 */
[----:B------:R-:W-:-:S03]  /*58490*/  IMAD.MOV.U32 R22, RZ, RZ, R86 ;  /* 0x000000ffff167224 */ /* 0x000fc600078e0056 */
[----:B------:R-:W3:Y:S01]  /*584a0*/  LDL.LU R84, [R1+0x4c0] ;  /* 0x0004c00001547983 */ /* 0x000ee20000300800 */
[----:B------:R-:W-:-:S03]  /*584b0*/  IMAD.MOV.U32 R23, RZ, RZ, R87 ;  /* 0x000000ffff177224 */ /* 0x000fc600078e0057 */
        /* <DEDUP_REMOVED lines=11> */
[----:B------:R-:W2:Y:S02]  /*58570*/  LDS R67, [R2+0x46800] ;  /* 0x0468000002437984 */ /* 0x000ea40000000800 */
[C---:B--2---:R-:W-:Y:S08]  /*58580*/  HMMA.1688.F32.TF32 R92, R64.reuse, R244, R92 ;  /* 0x000000f4405c723c */ /* 0x044ff0000008105c */
[----:B----4-:R-:W-:Y:S08]  /*58590*/  HMMA.1688.F32.TF32 R88, R64, R4, R88 ;  /* 0x000000044058723c */ /* 0x010ff00000081058 */
[----:B---3--:R-:W-:Y:S11]  /*585a0*/  HMMA.1688.F32.TF32 R172, R248, R244, R172 ;  /* 0x000000f4f8ac723c */ /* 0x008ff600000810ac */
[----:B------:R-:W-:Y:S11]  /*585b0*/  @!UPT UIADD3 URZ, URZ, URZ, URZ ;  /* 0x0000003f3f3ff290 */ /* 0x000ff6000fffe03f */
[----:B------:R-:W-:Y:S02]  /*585c0*/  @!UPT UIADD3 URZ, URZ, URZ, URZ ;  /* 0x0000003f3f3ff290 */ /* 0x000fe4000fffe03f */
[----:B------:R-:W-:Y:S02]  /*585d0*/  IMAD.MOV.U32 R204, RZ, RZ, R172 ;  /* 0x000000ffffcc7224 */ /* 0x000fe400078e00ac */
[----:B------:R-:W-:Y:S02]  /*585e0*/  IMAD.MOV.U32 R210, RZ, RZ, R173 ;  /* 0x000000ffffd27224 */ /* 0x000fe400078e00ad */
[----:B------:R-:W-:Y:S02]  /*585f0*/  IMAD.MOV.U32 R209, RZ, RZ, R174 ;  /* 0x000000ffffd17224 */ /* 0x000fe400078e00ae */
[----:B------:R-:W-:Y:S01]  /*58600*/  IMAD.MOV.U32 R208, RZ, RZ, R175 ;  /* 0x000000ffffd07224 */ /* 0x000fe200078e00af */
[C---:B------:R-:W-:Y:S08]  /*58610*/  HMMA.1688.F32.TF32 R180, R64.reuse, R60, R164 ;  /* 0x0000003c40b4723c */ /* 0x040ff000000810a4 */
        /* <DEDUP_REMOVED lines=39> */
[----:B------:R2:W-:Y:S05]  /*58890*/  STL.64 [R1+0x138], R106 ;  /* 0x0001386a01007387 */ /* 0x0005ea0000100a00 */
[----:B--2---:R-:W-:Y:S01]  /*588a0*/  HMMA.1688.F32.TF32 R104, R64, R12, R108 ;  /* 0x0000000c4068723c */ /* 0x004fe2000008106c */
[----:B------:R-:W-:Y:S04]  /*588b0*/  LDS R64, [R243+0x46080] ;  /* 0x04608000f3407984 */ /* 0x000fe80000000800 */
[----:B------:R-:W-:Y:S03]  /*588c0*/  LDS R66, [R243+0x46880] ;  /* 0x04688000f3427984 */ /* 0x000fe60000000800 */
[C---:B-1----:R-:W-:Y:S01]  /*588d0*/  HMMA.1688.F32.TF32 R72, R68.reuse, R48, R72 ;  /* 0x000000304448723c */ /* 0x042fe20000081048 */
[----:B------:R-:W-:Y:S04]  /*588e0*/  LDS R65, [R2+0x46080] ;  /* 0x0460800002417984 */ /* 0x000fe80000000800 */
[----:B------:R-:W1:Y:S10]  /*588f0*/  LDS R67, [R2+0x46880] ;  /* 0x0468800002437984 */ /* 0x000e740000000800 */
[----:B------:R-:W-:Y:S04]  /*58900*/  STL.64 [R1+0x120], R104 ;  /* 0x0001206801007387 */ /* 0x000fe80000100a00 */
[----:B------:R-:W-:Y:S04]  /*58910*/  STL.64 [R1+0x128], R106 ;  /* 0x0001286a01007387 */ /* 0x000fe80000100a00 */
[----:B------:R-:W-:Y:S04]  /*58920*/  STL.64 [R1+0x110], R96 ;  /* 0x0001106001007387 */ /* 0x000fe80000100a00 */
[----:B------:R-:W-:Y:S04]  /*58930*/  STL.64 [R1+0x118], R98 ;  /* 0x0001186201007387 */ /* 0x000fe80000100a00 */
[----:B------:R-:W-:Y:S04]  /*58940*/  STL.64 [R1+0x100], R92 ;  /* 0x0001005c01007387 */ /* 0x000fe80000100a00 */
[----:B------:R-:W-:Y:S04]  /*58950*/  STL.64 [R1+0x108], R94 ;  /* 0x0001085e01007387 */ /* 0x000fe80000100a00 */
[----:B------:R-:W-:Y:S04]  /*58960*/  STL.64 [R1+0xf0], R88 ;  /* 0x0000f05801007387 */ /* 0x000fe80000100a00 */
[----:B------:R2:W-:Y:S02]  /*58970*/  STL.64 [R1+0xf8], R90 ;  /* 0x0000f85a01007387 */ /* 0x0005e40000100a00 */
[C---:B--2---:R-:W-:Y:S08]  /*58980*/  HMMA.1688.F32.TF32 R88, R68.reuse, R60, R84 ;  /* 0x0000003c4458723c */ /* 0x044ff00000081054 */
[C---:B------:R-:W-:Y:S08]  /*58990*/  HMMA.1688.F32.TF32 R84, R68.reuse, R56, R80 ;  /* 0x000000384454723c */ /* 0x040ff00000081050 */
[----:B------:R-:W-:Y:S07]  /*589a0*/  HMMA.1688.F32.TF32 R80, R68, R52, R76 ;  /* 0x000000344450723c */ /* 0x000fee000008104c */
        /* <DEDUP_REMOVED lines=118> */
[C---:B------:R-:W-:Y:S08]  /*59110*/  HMMA.1688.F32.TF32 R136, R64.reuse, R44, R136 ;  /* 0x0000002c4088723c */ /* 0x040ff00000081088 */
[-C--:B------:R-:W-:Y:S08]  /*59120*/  HMMA.1688.F32.TF32 R124, R64, R40.reuse, R124 ;  /* 0x00000028407c723c */ /* 0x080ff0000008107c */
[C---:B---3--:R-:W-:Y:S08]  /*59130*/  HMMA.1688.F32.TF32 R96, R68.reuse, R40, R96 ;  /* 0x000000284460723c */ /* 0x048ff00000081060 */
[C---:B----4-:R-:W-:Y:S08]  /*59140*/  HMMA.1688.F32.TF32 R104, R68.reuse, R44, R104 ;  /* 0x0000002c4468723c */ /* 0x050ff00000081068 */
[C---:B------:R-:W-:Y:S11]  /*59150*/  HMMA.1688.F32.TF32 R200, R68.reuse, R36, R200 ;  /* 0x0000002444c8723c */ /* 0x040ff600000810c8 */
[----:B------:R-:W-:Y:S04]  /*59160*/  @!UPT UIADD3 URZ, URZ, URZ, URZ ;  /* 0x0000003f3f3ff290 */ /* 0x000fe8000fffe03f */
[----:B------:R-:W-:Y:S04]  /*59170*/  STL.64 [R1+0x480], R104 ;  /* 0x0004806801007387 */ /* 0x000fe80000100a00 */
[----:B------:R1:W-:Y:S04]  /*59180*/  STL.64 [R1+0x488], R106 ;  /* 0x0004886a01007387 */ /* 0x0003e80000100a00 */
[----:B-1----:R-:W2:Y:S04]  /*59190*/  LDL.LU.64 R106, [R1+0x3908] ;  /* 0x00390800016a7983 */ /* 0x002ea80000300a00 */
[----:B------:R-:W3:Y:S04]  /*591a0*/  LDL.LU.64 R104, [R1+0x3900] ;  /* 0x0039000001687983 */ /* 0x000ee80000300a00 */
[----:B------:R-:W-:Y:S04]  /*591b0*/  STL.64 [R1+0x470], R96 ;  /* 0x0004706001007387 */ /* 0x000fe80000100a00 */
[----:B------:R1:W-:Y:S01]  /*591c0*/  STL.64 [R1+0x478], R98 ;  /* 0x0004786201007387 */ /* 0x0003e20000100a00 */
[C---:B------:R-:W-:Y:S03]  /*591d0*/  HMMA.1688.F32.TF32 R180, R68.reuse, R20, R180 ;  /* 0x0000001444b4723c */ /* 0x040fe600000810b4 */
[----:B-1----:R-:W4:Y:S04]  /*591e0*/  LDL.LU.64 R98, [R1+0x38f8] ;  /* 0x0038f80001627983 */ /* 0x002f280000300a00 */
        /* <DEDUP_REMOVED lines=18> */
[----:B------:R-:W-:Y:S08]  /*59310*/  HMMA.1688.F32.TF32 R164, R68, R4, R212 ;  /* 0x0000000444a4723c */ /* 0x000ff000000810d4 */
[C---:B------:R-:W-:Y:S01]  /*59320*/  HMMA.1688.F32.TF32 R68, R64.reuse, R60, R156 ;  /* 0x0000003c4044723c */ /* 0x040fe2000008109c */
        /* <DEDUP_REMOVED lines=27> */
[----:B------:R-:W-:Y:S01]  /*594e0*/  STL.64 [R1+0x3e0], R68 ;  /* 0x0003e04401007387 */ /* 0x000fe20000100a00 */
[C---:B------:R-:W-:Y:S03]  /*594f0*/  HMMA.1688.F32.TF32 R88, R64.reuse, R20, R88 ;  /* 0x000000144058723c */ /* 0x040fe60000081058 */
[----:B------:R1:W-:Y:S05]  /*59500*/  STL.64 [R1+0x3e8], R70 ;  /* 0x0003e84601007387 */ /* 0x0003ea0000100a00 */
[C---:B------:R-:W-:Y:S08]  /*59510*/  HMMA.1688.F32.TF32 R84, R64.reuse, R16, R84 ;  /* 0x000000104054723c */ /* 0x040ff00000081054 */
        /* <DEDUP_REMOVED lines=16> */
[----:B------:R-:W-:Y:S04]  /*59620*/  LDS R68, [R0+0x46100] ;  /* 0x0461000000447984 */ /* 0x000fe80000000800 */
[----:B-1----:R-:W3:Y:S04]  /*59630*/  LDL.LU R80, [R1+0x520] ;  /* 0x0005200001507983 */ /* 0x002ee80000300800 */
[----:B------:R-:W-:Y:S04]  /*59640*/  STL.64 [R1+0x370], R76 ;  /* 0x0003704c01007387 */ /* 0x000fe80000100a00 */
[----:B------:R-:W-:Y:S04]  /*59650*/  STL.64 [R1+0x378], R78 ;  /* 0x0003784e01007387 */ /* 0x000fe80000100a00 */
[----:B------:R1:W-:Y:S04]  /*59660*/  STL.64 [R1+0x360], R72 ;  /* 0x0003604801007387 */ /* 0x0003e80000100a00 */
[----:B------:R1:W-:Y:S04]  /*59670*/  STL.64 [R1+0x368], R74 ;  /* 0x0003684a01007387 */ /* 0x0003e80000100a00 */
[----:B------:R-:W3:Y:S04]  /*59680*/  LDL.LU R81, [R1+0x524] ;  /* 0x0005240001517983 */ /* 0x000ee80000300800 */
[----:B--2---:R-:W3:Y:S04]  /*59690*/  LDL.LU R82, [R1+0x528] ;  /* 0x0005280001527983 */ /* 0x004ee80000300800 */
[----:B------:R-:W3:Y:S04]  /*596a0*/  LDL.LU R83, [R1+0x52c] ;  /* 0x00052c0001537983 */ /* 0x000ee80000300800 */
        /* <DEDUP_REMOVED lines=84> */
[----:B------:R-:W-:Y:S04]  /*59bf0*/  LDS R70, [R0+0x46900] ;  /* 0x0469000000467984 */ /* 0x000fe80000000800 */
[----:B------:R-:W-:Y:S04]  /*59c00*/  LDS R69, [R252+0x46100] ;  /* 0x04610000fc457984 */ /* 0x000fe80000000800 */
[----:B------:R-:W2:Y:S02]  /*59c10*/  LDS R71, [R252+0x46900] ;  /* 0x04690000fc477984 */ /* 0x000ea40000000800 */
[C---:B--2---:R-:W-:Y:S08]  /*59c20*/  HMMA.1688.F32.TF32 R140, R68.reuse, R20, R140 ;  /* 0x00000014448c723c */ /* 0x044ff0000008108c */
[----:B---3--:R-:W-:Y:S08]  /*59c30*/  HMMA.1688.F32.TF32 R156, R68, R32, R156 ;  /* 0x00000020449c723c */ /* 0x008ff0000008109c */
[----:B----4-:R-:W-:Y:S01]  /*59c40*/  HMMA.1688.F32.TF32 R64, R64, R4, R116 ;  /* 0x000000044040723c */ /* 0x010fe20000081074 */
[----:B------:R-:W-:Y:S04]  /*59c50*/  LDS R116, [R243+0x46100] ;  /* 0x04610000f3747984 */ /* 0x000fe80000000800 */
[----:B------:R-:W-:Y:S04]  /*59c60*/  LDS R118, [R243+0x46900] ;  /* 0x04690000f3767984 */ /* 0x000fe80000000800 */
[----:B------:R-:W-:Y:S04]  /*59c70*/  LDS R117, [R2+0x46100] ;  /* 0x0461000002757984 */ /* 0x000fe80000000800 */
[----:B------:R-:W1:Y:S01]  /*59c80*/  LDS R119, [R2+0x46900] ;  /* 0x0469000002777984 */ /* 0x000e620000000800 */
[C---:B------:R-:W-:Y:S09]  /*59c90*/  HMMA.1688.F32.TF32 R192, R68.reuse, R60, R232 ;  /* 0x0000003c44c0723c */ /* 0x040ff200000810e8 */
[----:B------:R-:W-:Y:S04]  /*59ca0*/  STL.64 [R1+0x270], R64 ;  /* 0x0002704001007387 */ /* 0x000fe80000100a00 */
[----:B------:R2:W-:Y:S01]  /*59cb0*/  STL.64 [R1+0x278], R66 ;  /* 0x0002784201007387 */ /* 0x0005e20000100a00 */
[C---:B------:R-:W-:Y:S08]  /*59cc0*/  HMMA.1688.F32.TF32 R188, R68.reuse, R56, R180 ;  /* 0x0000003844bc723c */ /* 0x040ff000000810b4 */
[C---:B--2---:R-:W-:Y:S01]  /*59cd0*/  HMMA.1688.F32.TF32 R64, R68.reuse, R52, R224 ;  /* 0x000000344440723c */ /* 0x044fe200000810e0 */
[----:B------:R-:W-:Y:S04]  /*59ce0*/  STL.64 [R1+0x350], R192 ;  /* 0x000350c001007387 */ /* 0x000fe80000100a00 */
[----:B------:R-:W-:Y:S03]  /*59cf0*/  STL.64 [R1+0x358], R194 ;  /* 0x000358c201007387 */ /* 0x000fe60000100a00 */
[C---:B------:R-:W-:Y:S07]  /*59d00*/  HMMA.1688.F32.TF32 R180, R68.reuse, R48, R172 ;  /* 0x0000003044b4723c */ /* 0x040fee00000810ac */
[----:B------:R-:W-:Y:S01]  /*59d10*/  STL.64 [R1+0x340], R188 ;  /* 0x000340bc01007387 */ /* 0x000fe20000100a00 */
[C---:B------:R-:W-:Y:S03]  /*59d20*/  HMMA.1688.F32.TF32 R172, R68.reuse, R44, R216 ;  /* 0x0000002c44ac723c */ /* 0x040fe600000810d8 */
[----:B------:R-:W-:Y:S04]  /*59d30*/  STL.64 [R1+0x348], R190 ;  /* 0x000348be01007387 */ /* 0x000fe80000100a00 */
[----:B------:R-:W-:Y:S04]  /*59d40*/  STL.64 [R1+0x330], R64 ;  /* 0x0003304001007387 */ /* 0x000fe80000100a00 */
[----:B------:R2:W-:Y:S02]  /*59d50*/  STL.64 [R1+0x338], R66 ;  /* 0x0003384201007387 */ /* 0x0005e40000100a00 */
[C---:B--2---:R-:W-:Y:S02]  /*59d60*/  HMMA.1688.F32.TF32 R64, R68.reuse, R40, R164 ;  /* 0x000000284440723c */ /* 0x044fe400000810a4 */
[----:B------:R-:W-:Y:S04]  /*59d70*/  STL.64 [R1+0x320], R180 ;  /* 0x000320b401007387 */ /* 0x000fe80000100a00 */
[----:B------:R-:W-:Y:S02]  /*59d80*/  STL.64 [R1+0x328], R182 ;  /* 0x000328b601007387 */ /* 0x000fe40000100a00 */
[C---:B------:R-:W-:Y:S02]  /*59d90*/  HMMA.1688.F32.TF32 R164, R68.reuse, R36, R212 ;  /* 0x0000002444a4723c */ /* 0x040fe400000810d4 */
[----:B------:R-:W-:Y:S04]  /*59da0*/  STL.64 [R1+0x310], R172 ;  /* 0x000310ac01007387 */ /* 0x000fe80000100a00 */
[----:B------:R-:W-:Y:S09]  /*59db0*/  STL.64 [R1+0x318], R174 ;  /* 0x000318ae01007387 */ /* 0x000ff20000100a00 */
[----:B------:R-:W-:Y:S04]  /*59dc0*/  STL.64 [R1+0x300], R64 ;  /* 0x0003004001007387 */ /* 0x000fe80000100a00 */
[----:B------:R2:W-:Y:S02]  /*59dd0*/  STL.64 [R1+0x308], R66 ;  /* 0x0003084201007387 */ /* 0x0005e40000100a00 */
[C---:B--2---:R-:W-:Y:S02]  /*59de0*/  HMMA.1688.F32.TF32 R64, R68.reuse, R28, R148 ;  /* 0x0000001c4440723c */ /* 0x044fe40000081094 */
        /* <DEDUP_REMOVED lines=13> */
[C---:B--2---:R-:W-:Y:S03]  /*59ec0*/  HMMA.1688.F32.TF32 R64, R68.reuse, R16, R136 ;  /* 0x000000104440723c */ /* 0x044fe60000081088 */
[----:B------:R-:W-:Y:S04]  /*59ed0*/  STL.64 [R1+0x2c0], R144 ;  /* 0x0002c09001007387 */ /* 0x000fe80000100a00 */
[----:B------:R-:W-:Y:S04]  /*59ee0*/  STL.64 [R1+0x2c8], R146 ;  /* 0x0002c89201007387 */ /* 0x000fe80000100a00 */
[----:B------:R-:W-:Y:S04]  /*59ef0*/  STL.64 [R1+0x2b0], R140 ;  /* 0x0002b08c01007387 */ /* 0x000fe80000100a00 */
[----:B------:R-:W-:Y:S08]  /*59f00*/  STL.64 [R1+0x2b8], R142 ;  /* 0x0002b88e01007387 */ /* 0x000ff00000100a00 */
[----:B------:R-:W-:Y:S04]  /*59f10*/  STL.64 [R1+0x2a0], R64 ;  /* 0x0002a04001007387 */ /* 0x000fe80000100a00 */
[----:B------:R2:W-:Y:S02]  /*59f20*/  STL.64 [R1+0x2a8], R66 ;  /* 0x0002a84201007387 */ /* 0x0005e40000100a00 */
[C---:B--2---:R-:W-:Y:S02]  /*59f30*/  HMMA.1688.F32.TF32 R64, R68.reuse, R244, R108 ;  /* 0x000000f44440723c */ /* 0x044fe4000008106c */
[----:B------:R-:W-:Y:S04]  /*59f40*/  STL.64 [R1+0x290], R124 ;  /* 0x0002907c01007387 */ /* 0x000fe80000100a00 */
[----:B------:R-:W-:Y:S02]  /*59f50*/  STL.64 [R1+0x298], R126 ;  /* 0x0002987e01007387 */ /* 0x000fe40000100a00 */
[----:B------:R-:W-:Y:S08]  /*59f60*/  HMMA.1688.F32.TF32 R68, R68, R4, R92 ;  /* 0x000000044444723c */ /* 0x000ff0000008105c */
[C---:B-1----:R-:W-:Y:S07]  /*59f70*/  HMMA.1688.F32.TF32 R72, R116.reuse, R60, R72 ;  /* 0x0000003c7448723c */ /* 0x042fee0000081048 */
[----:B------:R-:W-:Y:S04]  /*59f80*/  STL.64 [R1+0x3698], R66 ;  /* 0x0036984201007387 */ /* 0x000fe80000100a00 */
[----:B------:R-:W-:Y:S04]  /*59f90*/  STL.64 [R1+0x280], R120 ;  /* 0x0002807801007387 */ /* 0x000fe80000100a00 */
[----:B------:R-:W-:Y:S04]  /*59fa0*/  STL.64 [R1+0x288], R122 ;  /* 0x0002887a01007387 */ /* 0x000fe80000100a00 */
[----:B------:R1:W-:Y:S02]  /*59fb0*/  STL.64 [R1+0x3690], R64 ;  /* 0x0036904001007387 */ /* 0x0003e40000100a00 */
[C---:B-1----:R-:W-:Y:S02]  /*59fc0*/  HMMA.1688.F32.TF32 R64, R116.reuse, R56, R88 ;  /* 0x000000387440723c */ /* 0x042fe40000081058 */
[----:B------:R-:W-:Y:S04]  /*59fd0*/  STL.64 [R1+0x36a8], R70 ;  /* 0x0036a84601007387 */ /* 0x000fe80000100a00 */
[----:B------:R1:W-:Y:S02]  /*59fe0*/  STL.64 [R1+0x36a0], R68 ;  /* 0x0036a04401007387 */ /* 0x0003e40000100a00 */
[C---:B------:R-:W-:Y:S02]  /*59ff0*/  HMMA.1688.F32.TF32 R84, R116.reuse, R52, R84 ;  /* 0x000000347454723c */ /* 0x040fe40000081054 */
[----:B------:R-:W-:Y:S06]  /*5a000*/  STL [R1+0x368c], R75 ;  /* 0x00368c4b01007387 */ /* 0x000fec0000100800 */
[C---:B-1----:R-:W-:Y:S07]  /*5a010*/  HMMA.1688.F32.TF32 R68, R116.reuse, R48, R80 ;  /* 0x000000307444723c */ /* 0x042fee0000081050 */
[----:B------:R-:W-:Y:S04]  /*5a020*/  STL.64 [R1+0x540], R64 ;  /* 0x0005404001007387 */ /* 0x000fe80000100a00 */
[----:B------:R1:W-:Y:S02]  /*5a030*/  STL.64 [R1+0x548], R66 ;  /* 0x0005484201007387 */ /* 0x0003e40000100a00 */
[----:B-1----:R-:W-:Y:S02]  /*5a040*/  HMMA.1688.F32.TF32 R64, R116, R44, R76 ;  /* 0x0000002c7440723c */ /* 0x002fe4000008104c */
[----:B------:R1:W-:Y:S04]  /*5a050*/  STL.64 [R1+0x530], R84 ;  /* 0x0005305401007387 */ /* 0x0003e80000100a00 */
[----:B------:R2:W-:Y:S04]  /*5a060*/  STL.64 [R1+0x538], R86 ;  /* 0x0005385601007387 */ /* 0x0005e80000100a00 */
[----:B------:R-:W4:Y:S04]  /*5a070*/  LDL.LU R76, [R1+0x5d0] ;  /* 0x0005d000014c7983 */ /* 0x000f280000300800 */
[----:B------:R-:W-:Y:S04]  /*5a080*/  STL.64 [R1+0x520], R68 ;  /* 0x0005204401007387 */ /* 0x000fe80000100a00 */
[----:B------:R-:W-:Y:S05]  /*5a090*/  STL.64 [R1+0x528], R70 ;  /* 0x0005284601007387 */ /* 0x000fea0000100a00 */
[----:B------:R-:W-:Y:S04]  /*5a0a0*/  STL.64 [R1+0x510], R64 ;  /* 0x0005104001007387 */ /* 0x000fe80000100a00 */
[----:B------:R1:W-:Y:S04]  /*5a0b0*/  STL.64 [R1+0x518], R66 ;  /* 0x0005184201007387 */ /* 0x0003e80000100a00 */
[----:B------:R-:W4:Y:S04]  /*5a0c0*/  LDL.LU R77, [R1+0x5d4] ;  /* 0x0005d400014d7983 */ /* 0x000f280000300800 */
[----:B------:R-:W4:Y:S04]  /*5a0d0*/  LDL.LU R78, [R1+0x5d8] ;  /* 0x0005d800014e7983 */ /* 0x000f280000300800 */
        /* <DEDUP_REMOVED lines=33> */
[----:B------:R-:W-:-:S03]  /*5a2f0*/  IMAD.MOV.U32 R95, RZ, RZ, R3 ;  /* 0x000000ffff5f7224 */ /* 0x000fc600078e0003 */
[----:B------:R-:W2:Y:S04]  /*5a300*/  LDL.LU R92, [R1+0x6f0] ;  /* 0x0006f000015c7983 */ /* 0x000ea80000300800 */
[----:B------:R-:W2:Y:S04]  /*5a310*/  LDL.LU R93, [R1+0x6f4] ;  /* 0x0006f400015d7983 */ /* 0x000ea80000300800 */
[----:B------:R-:W2:Y:S01]  /*5a320*/  LDL.LU R94, [R1+0x6f8] ;  /* 0x0006f800015e7983 */ /* 0x000ea20000300800 */
[----:B------:R-:W-:Y:S02]  /*5a330*/  IMAD.MOV.U32 R147, RZ, RZ, R96 ;  /* 0x000000ffff937224 */ /* 0x000fe400078e0060 */
[----:B------:R-:W-:-:S02]  /*5a340*/  IMAD.MOV.U32 R146, RZ, RZ, R97 ;  /* 0x000000ffff927224 */ /* 0x000fc400078e0061 */
[----:B------:R-:W-:Y:S02]  /*5a350*/  IMAD.MOV.U32 R145, RZ, RZ, R98 ;  /* 0x000000ffff917224 */ /* 0x000fe400078e0062 */
[----:B------:R-:W-:Y:S01]  /*5a360*/  IMAD.MOV.U32 R144, RZ, RZ, R99 ;  /* 0x000000ffff907224 */ /* 0x000fe200078e0063 */
[----:B---3--:R-:W-:Y:S11]  /*5a370*/  HMMA.1688.F32.TF32 R64, R116, R40, R140 ;  /* 0x000000287440723c */ /* 0x008ff6000008108c */
[----:B------:R-:W-:Y:S11]  /*5a380*/  @!UPT UIADD3 URZ, URZ, URZ, URZ ;  /* 0x0000003f3f3ff290 */ /* 0x000ff6000fffe03f */
[----:B------:R-:W-:Y:S01]  /*5a390*/  @!UPT UIADD3 URZ, URZ, URZ, URZ ;  /* 0x0000003f3f3ff290 */ /* 0x000fe2000fffe03f */
[----:B------:R-:W-:Y:S01]  /*5a3a0*/  STL.64 [R1+0x500], R64 ;  /* 0x0005004001007387 */ /* 0x000fe20000100a00 */
[----:B------:R-:W-:-:S03]  /*5a3b0*/  IMAD.MOV.U32 R3, RZ, RZ, R67 ;  /* 0x000000ffff037224 */ /* 0x000fc600078e0043 */
[----:B------:R4:W-:Y:S02]  /*5a3c0*/  STL [R1+0x508], R66 ;  /* 0x0005084201007387 */ /* 0x0009e40000100800 */
[C---:B----4-:R-:W-:Y:S02]  /*5a3d0*/  HMMA.1688.F32.TF32 R64, R116.reuse, R36, R136 ;  /* 0x000000247440723c */ /* 0x050fe40000081088 */
[----:B------:R-:W-:Y:S06]  /*5a3e0*/  STL [R1+0x3720], R3 ;  /* 0x0037200301007387 */ /* 0x000fec0000100800 */
[C---:B------:R-:W-:Y:S08]  /*5a3f0*/  HMMA.1688.F32.TF32 R76, R116.reuse, R28, R76 ;  /* 0x0000001c744c723c */ /* 0x040ff0000008104c */
[----:B------:R-:W-:Y:S07]  /*5a400*/  HMMA.1688.F32.TF32 R224, R116, R24, R120 ;  /* 0x0000001874e0723c */ /* 0x000fee0000081078 */
[----:B------:R-:W-:Y:S01]  /*5a410*/  STL [R1+0x4f4], R65 ;  /* 0x0004f44101007387 */ /* 0x000fe20000100800 */
[----:B------:R-:W-:-:S03]  /*5a420*/  IMAD.MOV.U32 R75, RZ, RZ, R64 ;  /* 0x000000ffff4b7224 */ /* 0x000fc600078e0040 */
[----:B------:R1:W-:Y:S01]  /*5a430*/  STL.64 [R1+0x4f8], R66 ;  /* 0x0004f84201007387 */ /* 0x0003e20000100a00 */
[C---:B------:R-:W-:Y:S08]  /*5a440*/  HMMA.1688.F32.TF32 R80, R116.reuse, R20, R80 ;  /* 0x000000147450723c */ /* 0x040ff00000081050 */
[C---:B-1----:R-:W-:Y:S08]  /*5a450*/  HMMA.1688.F32.TF32 R64, R116.reuse, R32, R124 ;  /* 0x000000207440723c */ /* 0x042ff0000008107c */
[C---:B--2---:R-:W-:Y:S01]  /*5a460*/  HMMA.1688.F32.TF32 R84, R116.reuse, R16, R84 ;  /* 0x000000107454723c */ /* 0x044fe20000081054 */
[----:B------:R-:W-:Y:S07]  /*5a470*/  STL.64 [R1+0x36b8], R74 ;  /* 0x0036b84a01007387 */ /* 0x000fee0000100a00 */
[C---:B------:R-:W-:Y:S01]  /*5a480*/  HMMA.1688.F32.TF32 R88, R116.reuse, R12, R88 ;  /* 0x0000000c7458723c */ /* 0x040fe20000081058 */
[----:B------:R-:W-:Y:S06]  /*5a490*/  STL.64 [R1+0x36b0], R72 ;  /* 0x0036b04801007387 */ /* 0x000fec0000100a00 */
[----:B------:R1:W-:Y:S01]  /*5a4a0*/  STL.64 [R1+0x4e0], R64 ;  /* 0x0004e04001007387 */ /* 0x0003e20000100a00 */
[----:B------:R-:W-:Y:S03]  /*5a4b0*/  HMMA.1688.F32.TF32 R108, R116, R8, R108 ;  /* 0x00000008746c723c */ /* 0x000fe6000008106c */
[----:B------:R2:W-:Y:S04]  /*5a4c0*/  STL [R1+0x4e8], R66 ;  /* 0x0004e84201007387 */ /* 0x0005e80000100800 */
[----:B------:R-:W-:Y:S04]  /*5a4d0*/  STL.64 [R1+0x3650], R78 ;  /* 0x0036504e01007387 */ /* 0x000fe80000100a00 */
[----:B------:R3:W-:Y:S04]  /*5a4e0*/  STL.64 [R1+0x3648], R76 ;  /* 0x0036484c01007387 */ /* 0x0007e80000100a00 */
        /* <DEDUP_REMOVED lines=9> */
[----:B------:R-:W-:Y:S04]  /*5a580*/  STL.64 [R1+0x36d0], R108 ;  /* 0x0036d06c01007387 */ /* 0x000fe80000100a00 */
[----:B------:R-:W2:Y:S04]  /*5a590*/  LDL.LU R96, [R1+0x6e0] ;  /* 0x0006e00001607983 */ /* 0x000ea80000300800 */
[----:B------:R-:W2:Y:S04]  /*5a5a0*/  LDL.LU R97, [R1+0x6e4] ;  /* 0x0006e40001617983 */ /* 0x000ea80000300800 */
[----:B------:R-:W2:Y:S04]  /*5a5b0*/  LDL.LU R98, [R1+0x6e8] ;  /* 0x0006e80001627983 */ /* 0x000ea80000300800 */
[----:B------:R-:W2:Y:S01]  /*5a5c0*/  LDL.LU R99, [R1+0x6ec] ;  /* 0x0006ec0001637983 */ /* 0x000ea20000300800 */
        /* <DEDUP_REMOVED lines=25> */
[----:B------:R-:W4:Y:S01]  /*5a760*/  LDL.LU R107, [R1+0x38e0] ;  /* 0x0038e000016b7983 */ /* 0x000f220000300800 */
[----:B------:R-:W-:-:S02]  /*5a770*/  IMAD.MOV.U32 R122, RZ, RZ, R114 ;  /* 0x000000ffff7a7224 */ /* 0x000fc400078e0072 */
[----:B------:R-:W-:Y:S01]  /*5a780*/  IMAD.MOV.U32 R123, RZ, RZ, R115 ;  /* 0x000000ffff7b7224 */ /* 0x000fe200078e0073 */
[----:B------:R-:W4:Y:S04]  /*5a790*/  LDL.LU R114, [R1+0x38dc] ;  /* 0x0038dc0001727983 */ /* 0x000f280000300800 */
[----:B------:R-:W4:Y:S04]  /*5a7a0*/  LDL.LU R115, [R1+0x38d8] ;  /* 0x0038d80001737983 */ /* 0x000f280000300800 */
[----:B------:R-:W4:Y:S01]  /*5a7b0*/  LDL.LU R136, [R1+0x680] ;  /* 0x0006800001887983 */ /* 0x000f220000300800 */
[----:B------:R-:W-:Y:S01]  /*5a7c0*/  HMMA.1688.F32.TF32 R92, R116, R244, R92 ;  /* 0x000000f4745c723c */ /* 0x000fe2000008105c */
[----:B------:R-:W-:-:S02]  /*5a7d0*/  IMAD.MOV.U32 R137, RZ, RZ, R242 ;  /* 0x000000ffff897224 */ /* 0x000fc400078e00f2 */
[----:B------:R-:W-:Y:S01]  /*5a7e0*/  IMAD.MOV.U32 R138, RZ, RZ, R241 ;  /* 0x000000ffff8a7224 */ /* 0x000fe200078e00f1 */
[----:B------:R-:W-:Y:S01]  /*5a7f0*/  LDS R242, [R243+0x46980] ;  /* 0x04698000f3f27984 */ /* 0x000fe20000000800 */
[----:B------:R-:W-:-:S03]  /*5a800*/  IMAD.MOV.U32 R139, RZ, RZ, R240 ;  /* 0x000000ffff8b7224 */ /* 0x000fc600078e00f0 */
[C---:B------:R-:W-:Y:S01]  /*5a810*/  HMMA.1688.F32.TF32 R120, R148.reuse, R28, R120 ;  /* 0x0000001c9478723c */ /* 0x040fe20000081078 */
[----:B------:R-:W-:Y:S01]  /*5a820*/  IMAD.MOV.U32 R235, RZ, RZ, R132 ;  /* 0x000000ffffeb7224 */ /* 0x000fe200078e0084 */
[----:B------:R-:W-:Y:S01]  /*5a830*/  LDS R240, [R243+0x46180] ;  /* 0x04618000f3f07984 */ /* 0x000fe20000000800 */
[----:B------:R-:W-:Y:S02]  /*5a840*/  IMAD.MOV.U32 R234, RZ, RZ, R133 ;  /* 0x000000ffffea7224 */ /* 0x000fe400078e0085 */
[----:B------:R-:W-:Y:S01]  /*5a850*/  IMAD.MOV.U32 R233, RZ, RZ, R134 ;  /* 0x000000ffffe97224 */ /* 0x000fe200078e0086 */
[----:B------:R-:W-:Y:S01]  /*5a860*/  LDS R241, [R2+0x46180] ;  /* 0x0461800002f17984 */ /* 0x000fe20000000800 */
[----:B------:R-:W-:Y:S01]  /*5a870*/  IMAD.MOV.U32 R232, RZ, RZ, R135 ;  /* 0x000000ffffe87224 */ /* 0x000fe200078e0087 */
[C---:B--2---:R-:W-:Y:S08]  /*5a880*/  HMMA.1688.F32.TF32 R96, R148.reuse, R60, R96 ;  /* 0x0000003c9460723c */ /* 0x044ff00000081060 */
[C---:B---3--:R-:W-:Y:S01]  /*5a890*/  HMMA.1688.F32.TF32 R164, R148.reuse, R56, R212 ;  /* 0x0000003894a4723c */ /* 0x048fe200000810d4 */
[----:B------:R-:W-:Y:S07]  /*5a8a0*/  STL.64 [R1+0x36e8], R94 ;  /* 0x0036e85e01007387 */ /* 0x000fee0000100a00 */
[C---:B----4-:R-:W-:Y:S01]  /*5a8b0*/  HMMA.1688.F32.TF32 R100, R148.reuse, R52, R100 ;  /* 0x000000349464723c */ /* 0x050fe20000081064 */
[----:B------:R-:W-:Y:S07]  /*5a8c0*/  STL.64 [R1+0x36e0], R92 ;  /* 0x0036e05c01007387 */ /* 0x000fee0000100a00 */
[C---:B------:R-:W-:Y:S08]  /*5a8d0*/  HMMA.1688.F32.TF32 R172, R148.reuse, R48, R156 ;  /* 0x0000003094ac723c */ /* 0x040ff0000008109c */
[----:B------:R-:W-:Y:S08]  /*5a8e0*/  HMMA.1688.F32.TF32 R180, R148, R40, R140 ;  /* 0x0000002894b4723c */ /* 0x000ff0000008108c */
[----:B------:R-:W-:Y:S01]  /*5a8f0*/  HMMA.1688.F32.TF32 R116, R116, R4, R104 ;  /* 0x000000047474723c */ /* 0x000fe20000081068 */
[----:B------:R-:W-:Y:S01]  /*5a900*/  IMAD.MOV.U32 R192, RZ, RZ, R160 ;  /* 0x000000ffffc07224 */ /* 0x000fe200078e00a0 */
[----:B------:R-:W2:Y:S06]  /*5a910*/  LDS R243, [R2+0x46980] ;  /* 0x0469800002f37984 */ /* 0x000eac0000000800 */
        /* <DEDUP_REMOVED lines=68> */
[----:B------:R-:W3:Y:S04]  /*5ad60*/  LDL.LU R153, [R1+0x38c0] ;  /* 0x0038c00001997983 */ /* 0x000ee80000300800 */
[----:B------:R-:W3:Y:S04]  /*5ad70*/  LDL.LU R154, [R1+0x38bc] ;  /* 0x0038bc00019a7983 */ /* 0x000ee80000300800 */
[----:B------:R-:W3:Y:S04]  /*5ad80*/  LDL.LU R155, [R1+0x38b8] ;  /* 0x0038b800019b7983 */ /* 0x000ee80000300800 */
[----:B------:R-:W-:Y:S04]  /*5ad90*/  STL.64 [R1+0x37a0], R126 ;  /* 0x0037a07e01007387 */ /* 0x000fe80000100a00 */
[----:B------:R-:W-:Y:S01]  /*5ada0*/  STL.64 [R1+0x3798], R124 ;  /* 0x0037987c01007387 */ /* 0x000fe20000100a00 */
[----:B-1----:R-:W-:-:S02]  /*5adb0*/  IMAD.MOV.U32 R64, RZ, RZ, R204 ;  /* 0x000000ffff407224 */ /* 0x002fc400078e00cc */
        /* <DEDUP_REMOVED lines=11> */
[----:B------:R-:W-:Y:S01]  /*5ae70*/  IMAD.MOV.U32 R75, RZ, RZ, R42 ;  /* 0x000000ffff4b7224 */ /* 0x000fe200078e002a */
[C---:B----4-:R-:W-:Y:S08]  /*5ae80*/  HMMA.1688.F32.TF32 R132, R148.reuse, R16, R132 ;  /* 0x000000109484723c */ /* 0x050ff00000081084 */
[C---:B--2---:R-:W-:Y:S08]  /*5ae90*/  HMMA.1688.F32.TF32 R128, R148.reuse, R20, R128 ;  /* 0x000000149480723c */ /* 0x044ff00000081080 */
[----:B---3--:R-:W-:Y:S11]  /*5aea0*/  HMMA.1688.F32.TF32 R136, R148, R12, R136 ;  /* 0x0000000c9488723c */ /* 0x008ff60000081088 */
        /* <DEDUP_REMOVED lines=75> */
[----:B--2---:R-:W-:-:S02]  /*5b360*/  IMAD.MOV.U32 R99, RZ, RZ, R204 ;  /* 0x000000ffff637224 */ /* 0x004fc400078e00cc */
[----:B---3--:R-:W-:Y:S02]  /*5b370*/  IMAD.MOV.U32 R98, RZ, RZ, R210 ;  /* 0x000000ffff627224 */ /* 0x008fe400078e00d2 */
[----:B----4-:R-:W-:Y:S02]  /*5b380*/  IMAD.MOV.U32 R97, RZ, RZ, R209 ;  /* 0x000000ffff617224 */ /* 0x010fe400078e00d1 */
        /* <DEDUP_REMOVED lines=47> */
[C---:B------:R-:W-:Y:S08]  /*5b680*/  HMMA.1688.F32.TF32 R84, R232.reuse, R30, R84 ;  /* 0x0000001ee854723c */ /* 0x040ff00000081054 */
[C---:B------:R-:W-:Y:S08]  /*5b690*/  HMMA.1688.F32.TF32 R80, R232.reuse, R26, R80 ;  /* 0x0000001ae850723c */ /* 0x040ff00000081050 */
[C---:B----4-:R-:W-:Y:S08]  /*5b6a0*/  HMMA.1688.F32.TF32 R96, R232.reuse, R50, R96 ;  /* 0x00000032e860723c */ /* 0x050ff00000081060 */
[C---:B--2---:R-:W-:Y:S11]  /*5b6b0*/  HMMA.1688.F32.TF32 R100, R232.reuse, R58, R100 ;  /* 0x0000003ae864723c */ /* 0x044ff60000081064 */
        /* <DEDUP_REMOVED lines=17> */
[C---:B---3--:R-:W-:Y:S11]  /*5b7d0*/  HMMA.1688.F32.TF32 R100, R232.reuse, R46, R116 ;  /* 0x0000002ee864723c */ /* 0x048ff60000081074 */
        /* <DEDUP_REMOVED lines=36> */
[----:B-1----:R-:W4:Y:S04]  /*5ba20*/  LDL.LU R68, [R1+0x450] ;  /* 0x0004500001447983 */ /* 0x002f280000300800 */
[----:B------:R-:W4:Y:S04]  /*5ba30*/  LDL.LU R69, [R1+0x454] ;  /* 0x0004540001457983 */ /* 0x000f280000300800 */
[----:B---3--:R-:W4:Y:S04]  /*5ba40*/  LDL.LU R70, [R1+0x458] ;  /* 0x0004580001467983 */ /* 0x008f280000300800 */
[----:B------:R-:W4:Y:S04]  /*5ba50*/  LDL.LU R71, [R1+0x45c] ;  /* 0x00045c0001477983 */ /* 0x000f280000300800 */
[----:B------:R-:W3:Y:S04]  /*5ba60*/  LDL.LU R76, [R1+0x470] ;  /* 0x00047000014c7983 */ /* 0x000ee80000300800 */
[----:B------:R-:W3:Y:S04]  /*5ba70*/  LDL.LU R77, [R1+0x474] ;  /* 0x00047400014d7983 */ /* 0x000ee80000300800 */
[----:B------:R-:W3:Y:S04]  /*5ba80*/  LDL.LU R78, [R1+0x478] ;  /* 0x00047800014e7983 */ /* 0x000ee80000300800 */
[----:B------:R-:W3:Y:S01]  /*5ba90*/  LDL.LU R79, [R1+0x47c] ;  /* 0x00047c00014f7983 */ /* 0x000ee20000300800 */
[----:B------:R-:W-:Y:S03]  /*5baa0*/  HMMA.1688.F32.TF32 R104, R232, R62, R172 ;  /* 0x0000003ee868723c */ /* 0x000fe600000810ac */
        /* <DEDUP_REMOVED lines=23> */
[----:B------:R-:W-:Y:S03]  /*5bc20*/  HMMA.1688.F32.TF32 R204, R240, R8, R204 ;  /* 0x00000008f0cc723c */ /* 0x000fe600000810cc */
[----:B------:R-:W2:Y:S04]  /*5bc30*/  LDL.LU R167, [R1+0x12c] ;  /* 0x00012c0001a77983 */ /* 0x000ea80000300800 */
[----:B------:R-:W2:Y:S01]  /*5bc40*/  LDL.LU R100, [R1+0x130] ;  /* 0x0001300001647983 */ /* 0x000ea20000300800 */
[----:B------:R-:W-:-:S03]  /*5bc50*/  IMAD.MOV.U32 R9, RZ, RZ, R104 ;  /* 0x000000ffff097224 */ /* 0x000fc600078e0068 */
[----:B------:R-:W2:Y:S01]  /*5bc60*/  LDL.LU R101, [R1+0x134] ;  /* 0x0001340001657983 */ /* 0x000ea20000300800 */
[----:B------:R-:W-:Y:S01]  /*5bc70*/  HMMA.1688.F32.TF32 R236, R240, R4, R236 ;  /* 0x00000004f0ec723c */ /* 0x000fe200000810ec */
[----:B------:R-:W-:Y:S02]  /*5bc80*/  IMAD.MOV.U32 R8, RZ, RZ, R105 ;  /* 0x000000ffff087224 */ /* 0x000fe400078e0069 */
[----:B------:R-:W2:Y:S04]  /*5bc90*/  LDL.LU R102, [R1+0x138] ;  /* 0x0001380001667983 */ /* 0x000ea80000300800 */
        /* <DEDUP_REMOVED lines=64> */
[----:B------:R-:W-:Y:S04]  /*5c0a0*/  LDS R232, [R0+0x47080] ;  /* 0x0470800000e87984 */ /* 0x000fe80000000800 */
[----:B------:R-:W-:Y:S01]  /*5c0b0*/  LOP3.LUT R61, R0, 0x40, RZ, 0x3c, !PT ;  /* 0x00000040003d7812 */ /* 0x000fe200078e3cff */
[C---:B------:R-:W-:Y:S01]  /*5c0c0*/  HMMA.1688.F32.TF32 R156, R240.reuse, R56, R156 ;  /* 0x00000038f09c723c */ /* 0x040fe2000008109c */
[----:B------:R-:W-:Y:S04]  /*5c0d0*/  LDS R234, [R0+0x47880] ;  /* 0x0478800000ea7984 */ /* 0x000fe80000000800 */
[----:B------:R-:W-:Y:S03]  /*5c0e0*/  LDS R233, [R252+0x47080] ;  /* 0x04708000fce97984 */ /* 0x000fe60000000800 */
[C---:B------:R-:W-:Y:S01]  /*5c0f0*/  HMMA.1688.F32.TF32 R160, R240.reuse, R52, R160 ;  /* 0x00000034f0a0723c */ /* 0x040fe200000810a0 */
[----:B------:R-:W-:Y:S07]  /*5c100*/  LDS R235, [R252+0x47880] ;  /* 0x04788000fceb7984 */ /* 0x000fee0000000800 */
        /* <DEDUP_REMOVED lines=8> */
[----:B------:R-:W2:Y:S02]  /*5c190*/  LDS R243, [R2+0x47800] ;  /* 0x0478000002f37984 */ /* 0x000ea40000000800 */
[C---:B--2---:R-:W-:Y:S08]  /*5c1a0*/  HMMA.1688.F32.TF32 R104, R240.reuse, R26, R104 ;  /* 0x0000001af068723c */ /* 0x044ff00000081068 */
[C---:B---3--:R-:W-:Y:S08]  /*5c1b0*/  HMMA.1688.F32.TF32 R128, R240.reuse, R50, R128 ;  /* 0x00000032f080723c */ /* 0x048ff00000081080 */
[C---:B----4-:R-:W-:Y:S08]  /*5c1c0*/  HMMA.1688.F32.TF32 R132, R240.reuse, R58, R132 ;  /* 0x0000003af084723c */ /* 0x050ff00000081084 */
        /* <DEDUP_REMOVED lines=51> */
[----:B------:R-:W-:Y:S04]  /*5c500*/  LDS R240, [R61+0x47080] ;  /* 0x047080003df07984 */ /* 0x000fe80000000800 */
[----:B------:R-:W-:Y:S01]  /*5c510*/  LDS R242, [R61+0x47880] ;  /* 0x047880003df27984 */ /* 0x000fe20000000800 */
[C---:B----4-:R-:W-:Y:S03]  /*5c520*/  HMMA.1688.F32.TF32 R92, R232.reuse, R58, R88 ;  /* 0x0000003ae85c723c */ /* 0x050fe60000081058 */
[----:B------:R-:W-:Y:S04]  /*5c530*/  LDS R241, [R2+0x47080] ;  /* 0x0470800002f17984 */ /* 0x000fe80000000800 */
[----:B------:R-:W1:Y:S01]  /*5c540*/  LDS R243, [R2+0x47880] ;  /* 0x0478800002f37984 */ /* 0x000e620000000800 */
        /* <DEDUP_REMOVED lines=184> */
[----:B------:R-:W-:Y:S01]  /*5d0d0*/  STL.64 [R1+0x3f0], R96 ;  /* 0x0003f06001007387 */ /* 0x000fe20000100a00 */
[C---:B------:R-:W-:Y:S03]  /*5d0e0*/  HMMA.1688.F32.TF32 R92, R240.reuse, R26, R88 ;  /* 0x0000001af05c723c */ /* 0x040fe60000081058 */
[----:B------:R1:W-:Y:S05]  /*5d0f0*/  STL.64 [R1+0x3f8], R98 ;  /* 0x0003f86201007387 */ /* 0x0003ea0000100a00 */
[C---:B------:R-:W-:Y:S08]  /*5d100*/  HMMA.1688.F32.TF32 R88, R240.reuse, R22, R84 ;  /* 0x00000016f058723c */ /* 0x040ff00000081054 */
[C---:B-1----:R-:W-:Y:S08]  /*5d110*/  HMMA.1688.F32.TF32 R96, R240.reuse, R30, R108 ;  /* 0x0000001ef060723c */ /* 0x042ff0000008106c */
[C---:B------:R-:W-:Y:S08]  /*5d120*/  HMMA.1688.F32.TF32 R84, R240.reuse, R18, R80 ;  /* 0x00000012f054723c */ /* 0x040ff00000081050 */
        /* <DEDUP_REMOVED lines=27> */
[C---:B----4-:R-:W-:Y:S03]  /*5d2e0*/  HMMA.1688.F32.TF32 R68, R232.reuse, R62, R64 ;  /* 0x0000003ee844723c */ /* 0x050fe60000081040 */
        /* <DEDUP_REMOVED lines=193> */
[C---:B-1----:R-:W-:Y:S02]  /*5df00*/  HMMA.1688.F32.TF32 R72, R240.reuse, R34, R248 ;  /* 0x00000022f048723c */ /* 0x042fe400000810f8 */
[----:B------:R-:W-:Y:S04]  /*5df10*/  STL.64 [R1+0x4f0], R232 ;  /* 0x0004f0e801007387 */ /* 0x000fe80000100a00 */
[----:B------:R-:W-:Y:S04]  /*5df20*/  STL.64 [R1+0x4f8], R234 ;  /* 0x0004f8ea01007387 */ /* 0x000fe80000100a00 */
[----:B------:R-:W-:Y:S04]  /*5df30*/  LDS R248, [R0+0x48000] ;  /* 0x0480000000f87984 */ /* 0x000fe80000000800 */
[----:B------:R-:W-:Y:S04]  /*5df40*/  LDS R250, [R0+0x48800] ;  /* 0x0488000000fa7984 */ /* 0x000fe80000000800 */
[----:B------:R-:W-:Y:S04]  /*5df50*/  LDS R249, [R252+0x48000] ;  /* 0x04800000fcf97984 */ /* 0x000fe80000000800 */
[----:B------:R-:W-:Y:S04]  /*5df60*/  LDS R251, [R252+0x48800] ;  /* 0x04880000fcfb7984 */ /* 0x000fe80000000800 */
[----:B------:R-:W-:Y:S04]  /*5df70*/  STL.64 [R1+0x4e0], R72 ;  /* 0x0004e04801007387 */ /* 0x000fe80000100a00 */
[----:B------:R3:W-:Y:S02]  /*5df80*/  STL.64 [R1+0x4e8], R74 ;  /* 0x0004e84a01007387 */ /* 0x0007e40000100a00 */
[C---:B---3--:R-:W-:Y:S08]  /*5df90*/  HMMA.1688.F32.TF32 R72, R240.reuse, R22, R80 ;  /* 0x00000016f048723c */ /* 0x048ff00000081050 */
[C---:B----4-:R-:W-:Y:S08]  /*5dfa0*/  HMMA.1688.F32.TF32 R232, R240.reuse, R30, R76 ;  /* 0x0000001ef0e8723c */ /* 0x050ff0000008104c */
        /* <DEDUP_REMOVED lines=9> */
[C---:B--2---:R-:W-:Y:S08]  /*5e040*/  HMMA.1688.F32.TF32 R72, R240.reuse, R10, R108 ;  /* 0x0000000af048723c */ /* 0x044ff0000008106c */
[----:B------:R-:W-:Y:S01]  /*5e050*/  HMMA.1688.F32.TF32 R108, R240, R246, R92 ;  /* 0x000000f6f06c723c */ /* 0x000fe2000008105c */
[----:B------:R-:W-:Y:S04]  /*5e060*/  STL.64 [R1+0x5b0], R80 ;  /* 0x0005b05001007387 */ /* 0x000fe80000100a00 */
[----:B------:R-:W-:Y:S04]  /*5e070*/  STL.64 [R1+0x5b8], R82 ;  /* 0x0005b85201007387 */ /* 0x000fe80000100a00 */
[----:B------:R-:W-:Y:S04]  /*5e080*/  STL.64 [R1+0x700], R76 ;  /* 0x0007004c01007387 */ /* 0x000fe80000100a00 */
[----:B------:R1:W-:Y:S10]  /*5e090*/  STL.64 [R1+0x708], R78 ;  /* 0x0007084e01007387 */ /* 0x0003f40000100a00 */
[----:B------:R-:W-:Y:S01]  /*5e0a0*/  STL [R1+0x3614], R108 ;  /* 0x0036146c01007387 */ /* 0x000fe20000100800 */
[C---:B-1----:R-:W-:Y:S03]  /*5e0b0*/  HMMA.1688.F32.TF32 R76, R68.reuse, R62, R96 ;  /* 0x0000003e444c723c */ /* 0x042fe60000081060 */
[----:B------:R-:W-:Y:S04]  /*5e0c0*/  STL.64 [R1+0x6f0], R72 ;  /* 0x0006f04801007387 */ /* 0x000fe80000100a00 */
[----:B------:R1:W-:Y:S02]  /*5e0d0*/  STL.64 [R1+0x6f8], R74 ;  /* 0x0006f84a01007387 */ /* 0x0003e40000100a00 */
[C---:B-1----:R-:W-:Y:S02]  /*5e0e0*/  HMMA.1688.F32.TF32 R72, R68.reuse, R58, R164 ;  /* 0x0000003a4448723c */ /* 0x042fe400000810a4 */
        /* <DEDUP_REMOVED lines=8> */
[----:B------:R-:W-:Y:S04]  /*5e170*/  STL.64 [R1+0x6e0], R76 ;  /* 0x0006e04c01007387 */ /* 0x000fe80000100a00 */
[----:B------:R1:W-:Y:S04]  /*5e180*/  STL.64 [R1+0x6e8], R78 ;  /* 0x0006e84e01007387 */ /* 0x0003e80000100a00 */
[----:B------:R-:W-:Y:S04]  /*5e190*/  STL.64 [R1+0x6d0], R72 ;  /* 0x0006d04801007387 */ /* 0x000fe80000100a00 */
[----:B------:R2:W-:Y:S01]  /*5e1a0*/  STL.64 [R1+0x6d8], R74 ;  /* 0x0006d84a01007387 */ /* 0x0005e20000100a00 */
[C---:B-1----:R-:W-:Y:S08]  /*5e1b0*/  HMMA.1688.F32.TF32 R76, R68.reuse, R50, R172 ;  /* 0x00000032444c723c */ /* 0x042ff000000810ac */
[----:B--2---:R-:W-:Y:S01]  /*5e1c0*/  HMMA.1688.F32.TF32 R72, R68, R46, R104 ;  /* 0x0000002e4448723c */ /* 0x004fe20000081068 */
[----:B------:R-:W-:Y:S04]  /*5e1d0*/  STL.64 [R1+0x6c0], R80 ;  /* 0x0006c05001007387 */ /* 0x000fe80000100a00 */
[----:B------:R-:W-:Y:S10]  /*5e1e0*/  STL.64 [R1+0x6c8], R82 ;  /* 0x0006c85201007387 */ /* 0x000ff40000100a00 */
[----:B------:R-:W-:Y:S04]  /*5e1f0*/  STL.64 [R1+0x6b0], R76 ;  /* 0x0006b04c01007387 */ /* 0x000fe80000100a00 */
[----:B------:R-:W-:Y:S04]  /*5e200*/  STL.64 [R1+0x6b8], R78 ;  /* 0x0006b84e01007387 */ /* 0x000fe80000100a00 */
[----:B------:R1:W-:Y:S01]  /*5e210*/  STL [R1+0x6a0], R72 ;  /* 0x0006a04801007387 */ /* 0x0003e20000100800 */
[----:B------:R-:W-:-:S02]  /*5e220*/  IMAD.MOV.U32 R116, RZ, RZ, R73 ;  /* 0x000000ffff747224 */ /* 0x000fc400078e0049 */
[----:B------:R-:W-:Y:S02]  /*5e230*/  IMAD.MOV.U32 R117, RZ, RZ, R74 ;  /* 0x000000ffff757224 */ /* 0x000fe400078e004a */
[----:B------:R-:W-:Y:S02]  /*5e240*/  IMAD.MOV.U32 R118, RZ, RZ, R75 ;  /* 0x000000ffff767224 */ /* 0x000fe400078e004b */
[C---:B-1----:R-:W-:Y:S03]  /*5e250*/  HMMA.1688.F32.TF32 R72, R68.reuse, R42, R180 ;  /* 0x0000002a4448723c */ /* 0x042fe600000810b4 */
[----:B------:R-:W-:Y:S11]  /*5e260*/  STL [R1+0x362c], R118 ;  /* 0x00362c7601007387 */ /* 0x000ff60000100800 */
[----:B------:R-:W-:Y:S10]  /*5e270*/  @!UPT UIADD3 URZ, URZ, URZ, URZ ;  /* 0x0000003f3f3ff290 */ /* 0x000ff4000fffe03f */
[----:B------:R-:W-:Y:S02]  /*5e280*/  IMAD.MOV.U32 R108, RZ, RZ, R72 ;  /* 0x000000ffff6c7224 */ /* 0x000fe400078e0048 */
[----:B------:R-:W-:Y:S02]  /*5e290*/  IMAD.MOV.U32 R109, RZ, RZ, R73 ;  /* 0x000000ffff6d7224 */ /* 0x000fe400078e0049 */
[----:B------:R-:W-:Y:S02]  /*5e2a0*/  IMAD.MOV.U32 R110, RZ, RZ, R74 ;  /* 0x000000ffff6e7224 */ /* 0x000fe400078e004a */
[----:B------:R-:W-:Y:S02]  /*5e2b0*/  IMAD.MOV.U32 R111, RZ, RZ, R75 ;  /* 0x000000ffff6f7224 */ /* 0x000fe400078e004b */
[----:B------:R-:W-:Y:S01]  /*5e2c0*/  HMMA.1688.F32.TF32 R72, R68, R38, R112 ;  /* 0x000000264448723c */ /* 0x000fe20000081070 */
[----:B------:R-:W-:Y:S04]  /*5e2d0*/  STL [R1+0x3628], R117 ;  /* 0x0036287501007387 */ /* 0x000fe80000100800 */
[----:B------:R-:W-:Y:S04]  /*5e2e0*/  STL [R1+0x3624], R116 ;  /* 0x0036247401007387 */ /* 0x000fe80000100800 */
[----:B------:R-:W-:Y:S11]  /*5e2f0*/  STL [R1+0x3630], R108 ;  /* 0x0036306c01007387 */ /* 0x000ff60000100800 */
[----:B------:R-:W-:Y:S03]  /*5e300*/  @!UPT UIADD3 URZ, URZ, URZ, URZ ;  /* 0x0000003f3f3ff290 */ /* 0x000fe6000fffe03f */
[----:B------:R-:W-:Y:S01]  /*5e310*/  STL [R1+0x684], R73 ;  /* 0x0006844901007387 */ /* 0x000fe20000100800 */
[----:B------:R-:W-:-:S03]  /*5e320*/  IMAD.MOV.U32 R119, RZ, RZ, R72 ;  /* 0x000000ffff777224 */ /* 0x000fc600078e0048 */
[----:B------:R1:W-:Y:S02]  /*5e330*/  STL.64 [R1+0x688], R74 ;  /* 0x0006884a01007387 */ /* 0x0003e40000100a00 */
[C---:B-1----:R-:W-:Y:S11]  /*5e340*/  HMMA.1688.F32.TF32 R72, R68.reuse, R34, R188 ;  /* 0x000000224448723c */ /* 0x042ff600000810bc */
[----:B------:R-:W-:Y:S11]  /*5e350*/  @!UPT UIADD3 URZ, URZ, URZ, URZ ;  /* 0x0000003f3f3ff290 */ /* 0x000ff6000fffe03f */
[----:B------:R-:W-:Y:S02]  /*5e360*/  @!UPT UIADD3 URZ, URZ, URZ, URZ ;  /* 0x0000003f3f3ff290 */ /* 0x000fe4000fffe03f */
[----:B------:R-:W-:Y:S02]  /*5e370*/  IMAD.MOV.U32 R108, RZ, RZ, R72 ;  /* 0x000000ffff6c7224 */ /* 0x000fe400078e0048 */
[----:B------:R-:W-:Y:S02]  /*5e380*/  IMAD.MOV.U32 R118, RZ, RZ, R73 ;  /* 0x000000ffff767224 */ /* 0x000fe400078e0049 */
[----:B------:R-:W-:Y:S02]  /*5e390*/  IMAD.MOV.U32 R117, RZ, RZ, R74 ;  /* 0x000000ffff757224 */ /* 0x000fe400078e004a */
[----:B------:R-:W-:Y:S02]  /*5e3a0*/  IMAD.MOV.U32 R116, RZ, RZ, R75 ;  /* 0x000000ffff747224 */ /* 0x000fe400078e004b */
[C---:B------:R-:W-:Y:S08]  /*5e3b0*/  HMMA.1688.F32.TF32 R72, R68.reuse, R30, R120 ;  /* 0x0000001e4448723c */ /* 0x040ff00000081078 */
        /* <DEDUP_REMOVED lines=12> */
[----:B------:R-:W-:Y:S06]  /*5e480*/  STL [R1+0x35ec], R164 ;  /* 0x0035eca401007387 */ /* 0x000fec0000100800 */
[----:B------:R-:W-:Y:S04]  /*5e490*/  STL.64 [R1+0x640], R72 ;  /* 0x0006404801007387 */ /* 0x000fe80000100a00 */
[----:B------:R1:W-:Y:S01]  /*5e4a0*/  STL.64 [R1+0x648], R74 ;  /* 0x0006484a01007387 */ /* 0x0003e20000100a00 */
[----:B------:R-:W-:Y:S08]  /*5e4b0*/  HMMA.1688.F32.TF32 R40, R64, R42, R216 ;  /* 0x0000002a4028723c */ /* 0x000ff000000810d8 */
[----:B-1----:R-:W-:Y:S01]  /*5e4c0*/  HMMA.1688.F32.TF32 R72, R68, R14, R136 ;  /* 0x0000000e4448723c */ /* 0x002fe20000081088 */
[----:B------:R1:W-:Y:S04]  /*5e4d0*/  STL [R1+0x35e8], R165 ;  /* 0x0035e8a501007387 */ /* 0x0003e80000100800 */
[----:B------:R-:W-:Y:S04]  /*5e4e0*/  STL [R1+0x35e4], R166 ;  /* 0x0035e4a601007387 */ /* 0x000fe80000100800 */
[----:B------:R-:W-:Y:S04]  /*5e4f0*/  STL [R1+0x35e0], R167 ;  /* 0x0035e0a701007387 */ /* 0x000fe80000100800 */
[----:B------:R2:W-:Y:S01]  /*5e500*/  STL [R1+0x35f0], R172 ;  /* 0x0035f0ac01007387 */ /* 0x0005e20000100800 */
[----:B------:R-:W-:Y:S02]  /*5e510*/  HMMA.1688.F32.TF32 R188, R64, R58, R156 ;  /* 0x0000003a40bc723c */ /* 0x000fe4000008109c */
[----:B------:R-:W-:-:S02]  /*5e520*/  IMAD.MOV.U32 R164, RZ, RZ, R41 ;  /* 0x000000ffffa47224 */ /* 0x000fc400078e0029 */
[----:B-1----:R-:W-:Y:S01]  /*5e530*/  IMAD.MOV.U32 R165, RZ, RZ, R42 ;  /* 0x000000ffffa57224 */ /* 0x002fe200078e002a */
[----:B------:R-:W-:Y:S04]  /*5e540*/  LDSM.16.M88.4 R56, [R3+0x30100] ;  /* 0x030100000338783b */ /* 0x000fe80000000200 */
[----:B------:R-:W-:Y:S04]  /*5e550*/  STL.64 [R1+0x630], R72 ;  /* 0x0006304801007387 */ /* 0x000fe80000100a00 */
[----:B------:R1:W-:Y:S01]  /*5e560*/  STL.64 [R1+0x638], R74 ;  /* 0x0006384a01007387 */ /* 0x0003e20000100a00 */
[----:B--2---:R-:W-:Y:S01]  /*5e570*/  IMAD.MOV.U32 R172, RZ, RZ, R40 ;  /* 0x000000ffffac7224 */ /* 0x004fe200078e0028 */
[----:B------:R-:W-:Y:S01]  /*5e580*/  HMMA.1688.F32.TF32 R60, R64, R62, R152 ;  /* 0x0000003e403c723c */ /* 0x000fe20000081098 */
[----:B------:R-:W-:-:S07]  /*5e590*/  IMAD.MOV.U32 R166, RZ, RZ, R43 ;  /* 0x000000ffffa67224 */ /* 0x000fce00078e002b */
[C---:B-1----:R-:W-:Y:S08]  /*5e5a0*/  HMMA.1688.F32.TF32 R72, R68.reuse, R246, R144 ;  /* 0x000000f64448723c */ /* 0x042ff00000081090 */
[----:B------:R-:W-:Y:S08]  /*5e5b0*/  HMMA.1688.F32.TF32 R68, R68, R6, R148 ;  /* 0x000000064444723c */ /* 0x000ff00000081094 */
[----:B------:R-:W-:Y:S01]  /*5e5c0*/  HMMA.1688.F32.TF32 R40, R64, R14, R200 ;  /* 0x0000000e4028723c */ /* 0x000fe200000810c8 */
[----:B------:R-:W-:-:S07]  /*5e5d0*/  IMAD.MOV.U32 R88, RZ, RZ, R9 ;  /* 0x000000ffff587224 */ /* 0x000fce00078e0009 */
[----:B------:R-:W-:Y:S01]  /*5e5e0*/  HMMA.1688.F32.TF32 R44, R64, R46, R168 ;  /* 0x0000002e402c723c */ /* 0x000fe200000810a8 */
[----:B------:R-:W-:-:S07]  /*5e5f0*/  IMAD.MOV.U32 R89, RZ, RZ, R8 ;  /* 0x000000ffff597224 */ /* 0x000fce00078e0008 */
[C---:B------:R-:W-:Y:S01]  /*5e600*/  HMMA.1688.F32.TF32 R48, R64.reuse, R50, R212 ;  /* 0x000000324030723c */ /* 0x040fe200000810d4 */
[----:B------:R-:W-:Y:S02]  /*5e610*/  IMAD.MOV.U32 R82, RZ, RZ, R13 ;  /* 0x000000ffff527224 */ /* 0x000fe400078e000d */
[----:B------:R-:W-:Y:S02]  /*5e620*/  IMAD.MOV.U32 R83, RZ, RZ, R12 ;  /* 0x000000ffff537224 */ /* 0x000fe400078e000c */
[----:B------:R-:W-:Y:S03]  /*5e630*/  LDSM.16.M88.4 R12, [R3+0x4100] ;  /* 0x00410000030c783b */ /* 0x000fe60000000200 */
[----:B------:R-:W-:Y:S01]  /*5e640*/  HMMA.1688.F32.TF32 R52, R64, R54, R160 ;  /* 0x000000364034723c */ /* 0x000fe200000810a0 */
[----:B------:R-:W-:Y:S02]  /*5e650*/  IMAD.MOV.U32 R80, RZ, RZ, R17 ;  /* 0x000000ffff507224 */ /* 0x000fe400078e0011 */
[----:B------:R-:W-:-:S05]  /*5e660*/  IMAD.MOV.U32 R81, RZ, RZ, R16 ;  /* 0x000000ffff517224 */ /* 0x000fca00078e0010 */
[C---:B------:R-:W-:Y:S01]  /*5e670*/  HMMA.1688.F32.TF32 R240, R64.reuse, R10, R204 ;  /* 0x0000000a40f0723c */ /* 0x040fe200000810cc */
[----:B------:R-:W1:Y:S01]  /*5e680*/  LDSM.16.M88.4 R8, [R3+0x100] ;  /* 0x000100000308783b */ /* 0x000e620000000200 */
[----:B------:R-:W-:Y:S02]  /*5e690*/  IMAD.MOV.U32 R86, RZ, RZ, R21 ;  /* 0x000000ffff567224 */ /* 0x000fe400078e0015 */
[----:B------:R-:W-:Y:S01]  /*5e6a0*/  IMAD.MOV.U32 R87, RZ, RZ, R20 ;  /* 0x000000ffff577224 */ /* 0x000fe200078e0014 */
[----:B------:R2:W-:Y:S03]  /*5e6b0*/  STL [R1+0x35dc], R173 ;  /* 0x0035dcad01007387 */ /* 0x0005e60000100800 */
[----:B------:R-:W-:Y:S01]  /*5e6c0*/  HMMA.1688.F32.TF32 R232, R64, R18, R196 ;  /* 0x0000001240e8723c */ /* 0x000fe200000810c4 */
[----:B------:R-:W3:Y:S01]  /*5e6d0*/  LDSM.16.M88.4 R16, [R3+0x8100] ;  /* 0x008100000310783b */ /* 0x000ee20000000200 */
[----:B------:R-:W-:-:S02]  /*5e6e0*/  IMAD.MOV.U32 R84, RZ, RZ, R25 ;  /* 0x000000ffff547224 */ /* 0x000fc400078e0019 */
[----:B------:R-:W-:Y:S01]  /*5e6f0*/  IMAD.MOV.U32 R85, RZ, RZ, R24 ;  /* 0x000000ffff557224 */ /* 0x000fe200078e0018 */
[----:B------:R4:W-:Y:S03]  /*5e700*/  STL [R1+0x35d8], R174 ;  /* 0x0035d8ae01007387 */ /* 0x0009e60000100800 */
[C---:B------:R-:W-:Y:S01]  /*5e710*/  HMMA.1688.F32.TF32 R224, R64.reuse, R26, R228 ;  /* 0x0000001a40e0723c */ /* 0x040fe200000810e4 */
[----:B------:R1:W-:Y:S01]  /*5e720*/  STL [R1+0x35d4], R175 ;  /* 0x0035d4af01007387 */ /* 0x0003e20000100800 */
[----:B------:R-:W-:Y:S02]  /*5e730*/  IMAD.MOV.U32 R78, RZ, RZ, R29 ;  /* 0x000000ffff4e7224 */ /* 0x000fe400078e001d */
[----:B------:R-:W-:Y:S01]  /*5e740*/  IMAD.MOV.U32 R79, RZ, RZ, R28 ;  /* 0x000000ffff4f7224 */ /* 0x000fe200078e001c */
[----:B------:R-:W-:Y:S03]  /*5e750*/  LDSM.16.M88.4 R24, [R3+0x10100] ;  /* 0x010100000318783b */ /* 0x000fe60000000200 */
[----:B------:R-:W-:Y:S01]  /*5e760*/  HMMA.1688.F32.TF32 R228, R64, R22, R192 ;  /* 0x0000001640e4723c */ /* 0x000fe200000810c0 */
[----:B------:R-:W3:Y:S01]  /*5e770*/  LDSM.16.M88.4 R20, [R3+0xc100] ;  /* 0x00c100000314783b */ /* 0x000ee20000000200 */
[----:B------:R-:W-:-:S03]  /*5e780*/  IMAD.MOV.U32 R76, RZ, RZ, R33 ;  /* 0x000000ffff4c7224 */ /* 0x000fc600078e0021 */
[----:B------:R-:W-:Y:S03]  /*5e790*/  STL.64 [R1+0x620], R72 ;  /* 0x0006204801007387 */ /* 0x000fe60000100a00 */
[C---:B------:R-:W-:Y:S01]  /*5e7a0*/  HMMA.1688.F32.TF32 R216, R64.reuse, R34, R220 ;  /* 0x0000002240d8723c */ /* 0x040fe200000810dc */
[----:B------:R-:W-:Y:S01]  /*5e7b0*/  STL.64 [R1+0x628], R74 ;  /* 0x0006284a01007387 */ /* 0x000fe20000100a00 */
[----:B------:R-:W-:Y:S02]  /*5e7c0*/  IMAD.MOV.U32 R77, RZ, RZ, R32 ;  /* 0x000000ffff4d7224 */ /* 0x000fe400078e0020 */
[----:B------:R-:W-:Y:S01]  /*5e7d0*/  IMAD.MOV.U32 R90, RZ, RZ, R5 ;  /* 0x000000ffff5a7224 */ /* 0x000fe200078e0005 */
[----:B------:R-:W-:Y:S03]  /*5e7e0*/  STL.64 [R1+0x5a0], R68 ;  /* 0x0005a04401007387 */ /* 0x000fe60000100a00 */
[----:B------:R-:W-:Y:S01]  /*5e7f0*/  HMMA.1688.F32.TF32 R220, R64, R30, R184 ;  /* 0x0000001e40dc723c */ /* 0x000fe200000810b8 */
[----:B------:R-:W3:Y:S01]  /*5e800*/  LDSM.16.M88.4 R28, [R3+0x14100] ;  /* 0x01410000031c783b */ /* 0x000ee20000000200 */
[----:B------:R-:W-:-:S03]  /*5e810*/  IMAD.MOV.U32 R91, RZ, RZ, R4 ;  /* 0x000000ffff5b7224 */ /* 0x000fc600078e0004 */
[----:B------:R-:W-:Y:S03]  /*5e820*/  STL.64 [R1+0x5a8], R70 ;  /* 0x0005a84601007387 */ /* 0x000fe60000100a00 */
[----:B------:R-:W-:Y:S01]  /*5e830*/  HMMA.1688.F32.TF32 R244, R64, R246, R208 ;  /* 0x000000f640f4723c */ /* 0x000fe200000810d0 */
[----:B------:R-:W3:Y:S01]  /*5e840*/  LDSM.16.M88.4 R32, [R3+0x18100] ;  /* 0x018100000320783b */ /* 0x000ee20000000200 */
[----:B------:R-:W-:-:S03]  /*5e850*/  IMAD.MOV.U32 R167, RZ, RZ, R40 ;  /* 0x000000ffffa77224 */ /* 0x000fc600078e0028 */
[----:B------:R1:W-:Y:S01]  /*5e860*/  STL [R1+0x3600], R188 ;  /* 0x003600bc01007387 */ /* 0x0003e20000100800 */
[----:B--2---:R-:W-:Y:S02]  /*5e870*/  IMAD.MOV.U32 R173, RZ, RZ, R41 ;  /* 0x000000ffffad7224 */ /* 0x004fe400078e0029 */
[C---:B------:R-:W-:Y:S01]  /*5e880*/  HMMA.1688.F32.TF32 R212, R64.reuse, R38, R176 ;  /* 0x0000002640d4723c */ /* 0x040fe200000810b0 */
[----:B------:R-:W-:Y:S01]  /*5e890*/  STL.64 [R1+0x590], R60 ;  /* 0x0005903c01007387 */ /* 0x000fe20000100a00 */
[----:B----4-:R-:W-:Y:S02]  /*5e8a0*/  IMAD.MOV.U32 R174, RZ, RZ, R42 ;  /* 0x000000ffffae7224 */ /* 0x010fe400078e002a */
[----:B-1----:R-:W-:Y:S01]  /*5e8b0*/  IMAD.MOV.U32 R175, RZ, RZ, R43 ;  /* 0x000000ffffaf7224 */ /* 0x002fe200078e002b */
[----:B------:R-:W1:Y:S03]  /*5e8c0*/  LDSM.16.M88.4 R36, [R3+0x1c100] ;  /* 0x01c100000324783b */ /* 0x000e660000000200 */
[----:B------:R-:W-:Y:S01]  /*5e8d0*/  HMMA.1688.F32.TF32 R4, R64, R6, R236 ;  /* 0x000000064004723c */ /* 0x000fe200000810ec */
[----:B------:R-:W-:Y:S01]  /*5e8e0*/  STL.64 [R1+0x598], R62 ;  /* 0x0005983e01007387 */ /* 0x000fe20000100a00 */
[----:B------:R-:W-:-:S02]  /*5e8f0*/  IMAD.MOV.U32 R159, RZ, RZ, R44 ;  /* 0x000000ffff9f7224 */ /* 0x000fc400078e002c */
[----:B------:R-:W-:Y:S01]  /*5e900*/  IMAD.MOV.U32 R158, RZ, RZ, R45 ;  /* 0x000000ffff9e7224 */ /* 0x000fe200078e002d */
[----:B------:R2:W-:Y:S01]  /*5e910*/  STL [R1+0x35fc], R189 ;  /* 0x0035fcbd01007387 */ /* 0x0005e20000100800 */
[----:B------:R-:W-:Y:S02]  /*5e920*/  IMAD.MOV.U32 R157, RZ, RZ, R46 ;  /* 0x000000ffff9d7224 */ /* 0x000fe400078e002e */
[----:B------:R-:W-:Y:S01]  /*5e930*/  IMAD.MOV.U32 R156, RZ, RZ, R47 ;  /* 0x000000ffff9c7224 */ /* 0x000fe200078e002f */
[----:B------:R-:W4:Y:S01]  /*5e940*/  LDSM.16.M88.4 R40, [R3+0x20100] ;  /* 0x020100000328783b */ /* 0x000f220000000200 */
[----:B------:R-:W-:-:S03]  /*5e950*/  IMAD.MOV.U32 R188, RZ, RZ, R48 ;  /* 0x000000ffffbc7224 */ /* 0x000fc600078e0030 */
[----:B------:R3:W-:Y:S01]  /*5e960*/  STL [R1+0x35f8], R190 ;  /* 0x0035f8be01007387 */ /* 0x0007e20000100800 */
[----:B--2---:R-:W-:-:S03]  /*5e970*/  IMAD.MOV.U32 R189, RZ, RZ, R49 ;  /* 0x000000ffffbd7224 */ /* 0x004fc600078e0031 */
[----:B------:R2:W-:Y:S04]  /*5e980*/  STL [R1+0x35f4], R191 ;  /* 0x0035f4bf01007387 */ /* 0x0005e80000100800 */
[----:B------:R-:W1:Y:S01]  /*5e990*/  LDSM.16.M88.4 R44, [R3+0x24100] ;  /* 0x02410000032c783b */ /* 0x000e620000000200 */
[----:B---3--:R-:W-:-:S03]  /*5e9a0*/  IMAD.MOV.U32 R190, RZ, RZ, R50 ;  /* 0x000000ffffbe7224 */ /* 0x008fc600078e0032 */
[----:B------:R-:W-:Y:S01]  /*5e9b0*/  STL.64 [R1+0x580], R52 ;  /* 0x0005803401007387 */ /* 0x000fe20000100a00 */
[----:B--2---:R-:W-:-:S03]  /*5e9c0*/  IMAD.MOV.U32 R191, RZ, RZ, R51 ;  /* 0x000000ffffbf7224 */ /* 0x004fc600078e0033 */
[----:B------:R-:W2:Y:S04]  /*5e9d0*/  LDSM.16.M88.4 R48, [R3+0x28100] ;  /* 0x028100000330783b */ /* 0x000ea80000000200 */
[----:B------:R-:W-:Y:S04]  /*5e9e0*/  STL.64 [R1+0x588], R54 ;  /* 0x0005883601007387 */ /* 0x000fe80000100a00 */
[----:B------:R-:W3:Y:S04]  /*5e9f0*/  LDSM.16.M88.4 R52, [R3+0x2c100] ;  /* 0x02c100000334783b */ /* 0x000ee80000000200 */
[----:B------:R-:W1:Y:S04]  /*5ea00*/  LDSM.16.M88.4 R60, [R3+0x34100] ;  /* 0x03410000033c783b */ /* 0x000e680000000200 */
        /* <DEDUP_REMOVED lines=14> */
[----:B------:R-:W-:Y:S04]  /*5eaf0*/  STL [R1+0x34fc], R10 ;  /* 0x0034fc0a01007387 */ /* 0x000fe80000100800 */
        /* <DEDUP_REMOVED lines=9> */
[----:B------:R1:W-:Y:S04]  /*5eb90*/  STL [R1+0x3544], R27 ;  /* 0x0035441b01007387 */ /* 0x0003e80000100800 */
[----:B------:R-:W-:Y:S04]  /*5eba0*/  STL [R1+0x3550], R30 ;  /* 0x0035501e01007387 */ /* 0x000fe80000100800 */
[----:B------:R1:W-:Y:S04]  /*5ebb0*/  STL [R1+0x354c], R31 ;  /* 0x00354c1f01007387 */ /* 0x0003e80000100800 */
[----:B------:R-:W-:Y:S04]  /*5ebc0*/  STL [R1+0x3558], R34 ;  /* 0x0035582201007387 */ /* 0x000fe80000100800 */
[----:B------:R-:W-:Y:S04]  /*5ebd0*/  STL [R1+0x3554], R35 ;  /* 0x0035542301007387 */ /* 0x000fe80000100800 */
[----:B-1----:R-:W-:Y:S04]  /*5ebe0*/  STL [R1+0x3560], R38 ;  /* 0x0035602601007387 */ /* 0x002fe80000100800 */
[----:B------:R-:W-:Y:S04]  /*5ebf0*/  STL [R1+0x355c], R39 ;  /* 0x00355c2701007387 */ /* 0x000fe80000100800 */
[----:B----4-:R-:W-:Y:S04]  /*5ec00*/  STL [R1+0x3568], R42 ;  /* 0x0035682a01007387 */ /* 0x010fe80000100800 */
[----:B------:R-:W-:Y:S04]  /*5ec10*/  STL [R1+0x3564], R43 ;  /* 0x0035642b01007387 */ /* 0x000fe80000100800 */
[----:B------:R-:W-:Y:S04]  /*5ec20*/  STL [R1+0x3570], R46 ;  /* 0x0035702e01007387 */ /* 0x000fe80000100800 */
[----:B------:R-:W-:Y:S01]  /*5ec30*/  STL [R1+0x356c], R47 ;  /* 0x00356c2f01007387 */ /* 0x000fe20000100800 */
[C---:B------:R-:W-:Y:S03]  /*5ec40*/  HMMA.1688.F32.TF32 R4, R248.reuse, R12, R80 ;  /* 0x0000000cf804723c */ /* 0x040fe60000081050 */
[----:B--2---:R-:W-:Y:S04]  /*5ec50*/  STL [R1+0x3578], R50 ;  /* 0x0035783201007387 */ /* 0x004fe80000100800 */
[----:B------:R-:W-:Y:S04]  /*5ec60*/  STL [R1+0x3574], R51 ;  /* 0x0035743301007387 */ /* 0x000fe80000100800 */
[----:B---3--:R-:W-:Y:S04]  /*5ec70*/  STL [R1+0x3580], R54 ;  /* 0x0035803601007387 */ /* 0x008fe80000100800 */
        /* <DEDUP_REMOVED lines=12> */
[----:B------:R1:W-:Y:S04]  /*5ed40*/  STL.64 [R1+0xe0], R88 ;  /* 0x0000e05801007387 */ /* 0x0003e80000100a00 */
[----:B------:R2:W-:Y:S04]  /*5ed50*/  STL.64 [R1+0xe8], R90 ;  /* 0x0000e85a01007387 */ /* 0x0005e80000100a00 */
[----:B------:R-:W3:Y:S04]  /*5ed60*/  LDL.LU R80, [R1+0xa0] ;  /* 0x0000a00001507983 */ /* 0x000ee80000300800 */
[----:B------:R-:W3:Y:S04]  /*5ed70*/  LDL.LU R81, [R1+0xa4] ;  /* 0x0000a40001517983 */ /* 0x000ee80000300800 */
[----:B------:R-:W3:Y:S04]  /*5ed80*/  LDL.LU R82, [R1+0xa8] ;  /* 0x0000a80001527983 */ /* 0x000ee80000300800 */
[----:B------:R-:W3:Y:S01]  /*5ed90*/  LDL.LU R83, [R1+0xac] ;  /* 0x0000ac0001537983 */ /* 0x000ee20000300800 */
[----:B------:R-:W-:-:S02]  /*5eda0*/  IMAD.MOV.U32 R27, RZ, RZ, R7 ;  /* 0x000000ffff1b7224 */ /* 0x000fc400078e0007 */
[----:B------:R-:W-:Y:S01]  /*5edb0*/  IMAD.MOV.U32 R26, RZ, RZ, R6 ;  /* 0x000000ffff1a7224 */ /* 0x000fe200078e0006 */
[----:B------:R-:W-:Y:S01]  /*5edc0*/  LOP3.LUT R163, R0, 0x40, RZ, 0x3c, !PT ;  /* 0x0000004000a37812 */ /* 0x000fe200078e3cff */
[----:B------:R-:W-:Y:S01]  /*5edd0*/  IMAD.MOV.U32 R31, RZ, RZ, R5 ;  /* 0x000000ffff1f7224 */ /* 0x000fe200078e0005 */
[----:B------:R-:W-:Y:S01]  /*5ede0*/  LDS R73, [R2+0x48000] ;  /* 0x0480000002497984 */ /* 0x000fe20000000800 */
[----:B------:R-:W-:Y:S02]  /*5edf0*/  IMAD.MOV.U32 R30, RZ, RZ, R4 ;  /* 0x000000ffff1e7224 */ /* 0x000fe400078e0004 */
[----:B------:R-:W-:Y:S01]  /*5ee00*/  IMAD.MOV.U32 R7, RZ, RZ, R87 ;  /* 0x000000ffff077224 */ /* 0x000fe200078e0057 */
[----:B------:R-:W-:Y:S01]  /*5ee10*/  STL [R1+0x35b0], R27 ;  /* 0x0035b01b01007387 */ /* 0x000fe20000100800 */
[----:B------:R-:W-:Y:S02]  /*5ee20*/  IMAD.MOV.U32 R6, RZ, RZ, R86 ;  /* 0x000000ffff067224 */ /* 0x000fe400078e0056 */
[----:B------:R-:W-:Y:S01]  /*5ee30*/  IMAD.MOV.U32 R5, RZ, RZ, R85 ;  /* 0x000000ffff057224 */ /* 0x000fe200078e0055 */
[----:B------:R-:W-:Y:S01]  /*5ee40*/  STL [R1+0x35ac], R26 ;  /* 0x0035ac1a01007387 */ /* 0x000fe20000100800 */
[----:B------:R-:W-:-:S03]  /*5ee50*/  IMAD.MOV.U32 R4, RZ, RZ, R84 ;  /* 0x000000ffff047224 */ /* 0x000fc600078e0054 */
[----:B------:R-:W-:Y:S04]  /*5ee60*/  STL [R1+0x35a8], R31 ;  /* 0x0035a81f01007387 */ /* 0x000fe80000100800 */
[----:B------:R-:W-:Y:S01]  /*5ee70*/  STL [R1+0x35a4], R30 ;  /* 0x0035a41e01007387 */ /* 0x000fe20000100800 */
[----:B------:R-:W-:-:S03]  /*5ee80*/  IMAD.MOV.U32 R244, RZ, RZ, R76 ;  /* 0x000000fffff47224 */ /* 0x000fc600078e004c */
[----:B------:R-:W-:Y:S01]  /*5ee90*/  STL [R1+0x35c0], R7 ;  /* 0x0035c00701007387 */ /* 0x000fe20000100800 */
[----:B------:R-:W-:-:S03]  /*5eea0*/  IMAD.MOV.U32 R245, RZ, RZ, R77 ;  /* 0x000000fffff57224 */ /* 0x000fc600078e004d */
[----:B------:R-:W-:Y:S01]  /*5eeb0*/  STL [R1+0x35bc], R6 ;  /* 0x0035bc0601007387 */ /* 0x000fe20000100800 */
[----:B------:R-:W-:-:S03]  /*5eec0*/  IMAD.MOV.U32 R246, RZ, RZ, R78 ;  /* 0x000000fffff67224 */ /* 0x000fc600078e004e */
[----:B------:R-:W-:Y:S01]  /*5eed0*/  STL [R1+0x35b8], R5 ;  /* 0x0035b80501007387 */ /* 0x000fe20000100800 */
[----:B------:R-:W-:-:S03]  /*5eee0*/  IMAD.MOV.U32 R240, RZ, RZ, R79 ;  /* 0x000000fffff07224 */ /* 0x000fc600078e004f */
        /* <DEDUP_REMOVED lines=29> */
[----:B------:R-:W-:Y:S04]  /*5f0c0*/  LDS R72, [R163+0x48000] ;  /* 0x04800000a3487984 */ /* 0x000fe80000000800 */
[----:B------:R-:W-:Y:S04]  /*5f0d0*/  LDS R74, [R163+0x48800] ;  /* 0x04880000a34a7984 */ /* 0x000fe80000000800 */
[----:B------:R-:W1:Y:S01]  /*5f0e0*/  LDS R75, [R2+0x48800] ;  /* 0x04880000024b7984 */ /* 0x000e620000000800 */
        /* <DEDUP_REMOVED lines=9> */
[----:B----4-:R-:W-:Y:S01]  /*5f180*/  HMMA.1688.F32.TF32 R4, R248, R28, R76 ;  /* 0x0000001cf804723c */ /* 0x010fe2000008104c */
[----:B------:R-:W4:Y:S04]  /*5f190*/  LDL.LU R76, [R1+0x20] ;  /* 0x00002000014c7983 */ /* 0x000f280000300800 */
[----:B------:R-:W4:Y:S04]  /*5f1a0*/  LDL.LU R77, [R1+0x24] ;  /* 0x00002400014d7983 */ /* 0x000f280000300800 */
[----:B------:R-:W4:Y:S04]  /*5f1b0*/  LDL.LU R78, [R1+0x28] ;  /* 0x00002800014e7983 */ /* 0x000f280000300800 */
[----:B------:R-:W4:Y:S11]  /*5f1c0*/  LDL.LU R79, [R1+0x2c] ;  /* 0x00002c00014f7983 */ /* 0x000f360000300800 */
        /* <DEDUP_REMOVED lines=77> */
[----:B------:R-:W2:Y:S04]  /*5f6a0*/  LDL.LU R148, [R1] ;  /* 0x0000000001947983 */ /* 0x000ea80000300800 */
        /* <DEDUP_REMOVED lines=15> */
[----:B------:R-:W2:Y:S01]  /*5f7a0*/  LDL.LU R131, [R1+0x1bc] ;  /* 0x0001bc0001837983 */ /* 0x000ea20000300800 */
[----:B------:R-:W-:Y:S02]  /*5f7b0*/  IMAD.MOV.U32 R10, RZ, RZ, R5 ;  /* 0x000000ffff0a7224 */ /* 0x000fe400078e0005 */
[----:B------:R-:W-:Y:S01]  /*5f7c0*/  IMAD.MOV.U32 R11, RZ, RZ, R6 ;  /* 0x000000ffff0b7224 */ /* 0x000fe200078e0006 */
[----:B------:R-:W2:Y:S01]  /*5f7d0*/  LDL.LU R180, [R1+0x170] ;  /* 0x0001700001b47983 */ /* 0x000ea20000300800 */
[----:B------:R-:W-:Y:S02]  /*5f7e0*/  IMAD.MOV.U32 R15, RZ, RZ, R7 ;  /* 0x000000ffff0f7224 */ /* 0x000fe400078e0007 */
[C---:B---3--:R-:W-:Y:S01]  /*5f7f0*/  HMMA.1688.F32.TF32 R4, R248.reuse, R52, R80 ;  /* 0x00000034f804723c */ /* 0x048fe20000081050 */
[----:B------:R-:W3:Y:S04]  /*5f800*/  LDL.LU R181, [R1+0x174] ;  /* 0x0001740001b57983 */ /* 0x000ee80000300800 */
[----:B------:R-:W3:Y:S04]  /*5f810*/  LDL.LU R182, [R1+0x178] ;  /* 0x0001780001b67983 */ /* 0x000ee80000300800 */
[----:B------:R-:W3:Y:S11]  /*5f820*/  LDL.LU R183, [R1+0x17c] ;  /* 0x00017c0001b77983 */ /* 0x000ef60000300800 */
[----:B------:R-:W-:Y:S04]  /*5f830*/  @!UPT UIADD3 URZ, URZ, URZ, URZ ;  /* 0x0000003f3f3ff290 */ /* 0x000fe8000fffe03f */
[----:B------:R-:W-:Y:S02]  /*5f840*/  IMAD.MOV.U32 R70, RZ, RZ, R4 ;  /* 0x000000ffff467224 */ /* 0x000fe400078e0004 */
[----:B------:R-:W-:Y:S02]  /*5f850*/  IMAD.MOV.U32 R71, RZ, RZ, R5 ;  /* 0x000000ffff477224 */ /* 0x000fe400078e0005 */
[----:B------:R-:W-:Y:S02]  /*5f860*/  IMAD.MOV.U32 R66, RZ, RZ, R6 ;  /* 0x000000ffff427224 */ /* 0x000fe400078e0006 */
[----:B------:R-:W-:Y:S02]  /*5f870*/  IMAD.MOV.U32 R67, RZ, RZ, R7 ;  /* 0x000000ffff437224 */ /* 0x000fe400078e0007 */
[----:B----4-:R-:W-:Y:S01]  /*5f880*/  HMMA.1688.F32.TF32 R4, R248, R56, R76 ;  /* 0x00000038f804723c */ /* 0x010fe2000008104c */
        /* <DEDUP_REMOVED lines=13> */
[C---:B--2---:R-:W-:Y:S08]  /*5f960*/  HMMA.1688.F32.TF32 R88, R72.reuse, R60, R88 ;  /* 0x0000003c4858723c */ /* 0x044ff00000081058 */
[----:B------:R-:W-:Y:S08]  /*5f970*/  HMMA.1688.F32.TF32 R108, R72, R28, R108 ;  /* 0x0000001c486c723c */ /* 0x000ff0000008106c */
[C---:B------:R-:W-:Y:S08]  /*5f980*/  HMMA.1688.F32.TF32 R152, R248.reuse, R60, R152 ;  /* 0x0000003cf898723c */ /* 0x040ff00000081098 */
[C---:B------:R-:W-:Y:S08]  /*5f990*/  HMMA.1688.F32.TF32 R148, R248.reuse, R64, R148 ;  /* 0x00000040f894723c */ /* 0x040ff00000081094 */
[----:B------:R-:W-:Y:S08]  /*5f9a0*/  HMMA.1688.F32.TF32 R248, R248, R68, R144 ;  /* 0x00000044f8f8723c */ /* 0x000ff00000081090 */
[C---:B------:R-:W-:Y:S08]  /*5f9b0*/  HMMA.1688.F32.TF32 R144, R72.reuse, R8, R140 ;  /* 0x000000084890723c */ /* 0x040ff0000008108c */
[C---:B------:R-:W-:Y:S08]  /*5f9c0*/  HMMA.1688.F32.TF32 R140, R72.reuse, R12, R136 ;  /* 0x0000000c488c723c */ /* 0x040ff00000081088 */
[C---:B------:R-:W-:Y:S08]  /*5f9d0*/  HMMA.1688.F32.TF32 R136, R72.reuse, R16, R132 ;  /* 0x000000104888723c */ /* 0x040ff00000081084 */
[C---:B------:R-:W-:Y:S08]  /*5f9e0*/  HMMA.1688.F32.TF32 R132, R72.reuse, R20, R128 ;  /* 0x000000144884723c */ /* 0x040ff00000081080 */
[C---:B------:R-:W-:Y:S01]  /*5f9f0*/  HMMA.1688.F32.TF32 R128, R72.reuse, R24, R124 ;  /* 0x000000184880723c */ /* 0x040fe2000008107c */
[----:B------:R-:W-:Y:S04]  /*5fa00*/  STL.64 [R1+0x1e0], R144 ;  /* 0x0001e09001007387 */ /* 0x000fe80000100a00 */
[----:B------:R-:W-:Y:S04]  /*5fa10*/  STL.64 [R1+0x1e8], R146 ;  /* 0x0001e89201007387 */ /* 0x000fe80000100a00 */
[----:B------:R-:W-:Y:S04]  /*5fa20*/  STL.64 [R1+0x1d0], R140 ;  /* 0x0001d08c01007387 */ /* 0x000fe80000100a00 */
[----:B------:R-:W-:Y:S04]  /*5fa30*/  STL.64 [R1+0x1d8], R142 ;  /* 0x0001d88e01007387 */ /* 0x000fe80000100a00 */
[----:B------:R-:W-:Y:S01]  /*5fa40*/  STL.64 [R1+0x1c0], R136 ;  /* 0x0001c08801007387 */ /* 0x000fe20000100a00 */
[C---:B------:R-:W-:Y:S03]  /*5fa50*/  HMMA.1688.F32.TF32 R124, R72.reuse, R32, R112 ;  /* 0x00000020487c723c */ /* 0x040fe60000081070 */
[----:B------:R-:W-:Y:S04]  /*5fa60*/  STL.64 [R1+0x1c8], R138 ;  /* 0x0001c88a01007387 */ /* 0x000fe80000100a00 */
[----:B------:R-:W-:Y:S01]  /*5fa70*/  STL.64 [R1+0x1b0], R132 ;  /* 0x0001b08401007387 */ /* 0x000fe20000100a00 */
[C---:B---3--:R-:W-:Y:S03]  /*5fa80*/  HMMA.1688.F32.TF32 R112, R72.reuse, R36, R180 ;  /* 0x000000244870723c */ /* 0x048fe600000810b4 */
[----:B------:R-:W-:Y:S04]  /*5fa90*/  STL.64 [R1+0x1b8], R134 ;  /* 0x0001b88601007387 */ /* 0x000fe80000100a00 */
[----:B------:R-:W-:Y:S04]  /*5faa0*/  STL.64 [R1+0x1a0], R128 ;  /* 0x0001a08001007387 */ /* 0x000fe80000100a00 */
[----:B------:R-:W-:Y:S04]  /*5fab0*/  STL.64 [R1+0x1a8], R130 ;  /* 0x0001a88201007387 */ /* 0x000fe80000100a00 */
[----:B------:R-:W-:Y:S04]  /*5fac0*/  STL.64 [R1+0x190], R108 ;  /* 0x0001906c01007387 */ /* 0x000fe80000100a00 */
[----:B------:R1:W-:Y:S01]  /*5fad0*/  STL.64 [R1+0x198], R110 ;  /* 0x0001986e01007387 */ /* 0x0003e20000100a00 */
[C---:B----4-:R-:W-:Y:S08]  /*5fae0*/  HMMA.1688.F32.TF32 R92, R72.reuse, R56, R92 ;  /* 0x00000038485c723c */ /* 0x050ff0000008105c */
[C---:B-1----:R-:W-:Y:S08]  /*5faf0*/  HMMA.1688.F32.TF32 R108, R72.reuse, R40, R104 ;  /* 0x00000028486c723c */ /* 0x042ff00000081068 */
[C---:B------:R-:W-:Y:S08]  /*5fb00*/  HMMA.1688.F32.TF32 R104, R72.reuse, R44, R100 ;  /* 0x0000002c4868723c */ /* 0x040ff00000081064 */
[C---:B------:R-:W-:Y:S08]  /*5fb10*/  HMMA.1688.F32.TF32 R100, R72.reuse, R48, R96 ;  /* 0x000000304864723c */ /* 0x040ff00000081060 */
        /* <DEDUP_REMOVED lines=21> */
[----:B------:R-:W-:Y:S04]  /*5fc70*/  STL.64 [R1+0xf0], R72 ;  /* 0x0000f04801007387 */ /* 0x000fe80000100a00 */
[----:B------:R-:W-:Y:S04]  /*5fc80*/  STL.64 [R1+0xf8], R74 ;  /* 0x0000f84a01007387 */ /* 0x000fe80000100a00 */
        /* <DEDUP_REMOVED lines=51> */
[----:B------:R-:W3:Y:S01]  /*5ffc0*/  LDL.LU R147, [R1+0x22c] ;  /* 0x00022c0001937983 */ /* 0x000ee20000300800 */
[----:B------:R-:W-:Y:S02]  /*5ffd0*/  IMAD.MOV.U32 R27, RZ, RZ, R4 ;  /* 0x000000ffff1b7224 */ /* 0x000fe400078e0004 */
[----:B------:R-:W-:Y:S01]  /*5ffe0*/  IMAD.MOV.U32 R5, RZ, RZ, R154 ;  /* 0x000000ffff057224 */ /* 0x000fe200078e009a */
[----:B------:R-:W3:Y:S01]  /*5fff0*/  LDL.LU R152, [R1+0x240] ;  /* 0x0002400001987983 */ /* 0x000ee20000300800 */
        /* <DEDUP_REMOVED lines=66> */
[----:B------:R-:W-:Y:S04]  /*60420*/  LDS R77, [R252+0x48080] ;  /* 0x04808000fc4d7984 */ /* 0x000fe80000000800 */
[----:B------:R-:W2:Y:S04]  /*60430*/  LDS R79, [R252+0x48880] ;  /* 0x04888000fc4f7984 */ /* 0x000ea80000000800 */
[----:B------:R-:W-:Y:S04]  /*60440*/  LDS R72, [R163+0x48080] ;  /* 0x04808000a3487984 */ /* 0x000fe80000000800 */
[----:B------:R-:W-:Y:S04]  /*60450*/  LDS R74, [R163+0x48880] ;  /* 0x04888000a34a7984 */ /* 0x000fe80000000800 */
[----:B------:R-:W-:Y:S04]  /*60460*/  LDS R73, [R2+0x48080] ;  /* 0x0480800002497984 */ /* 0x000fe80000000800 */
[----:B------:R-:W1:Y:S01]  /*60470*/  LDS R75, [R2+0x48880] ;  /* 0x04888000024b7984 */ /* 0x000e620000000800 */
        /* <DEDUP_REMOVED lines=12> */
[----:B------:R-:W-:Y:S01]  /*60540*/  STL.64 [R1+0x4c0], R108 ;  /* 0x0004c06c01007387 */ /* 0x000fe20000100a00 */
[----:B------:R-:W-:Y:S03]  /*60550*/  HMMA.1688.F32.TF32 R192, R76, R32, R192 ;  /* 0x000000204cc0723c */ /* 0x000fe600000810c0 */
[----:B------:R2:W-:Y:S01]  /*60560*/  STL.64 [R1+0x4c8], R110 ;  /* 0x0004c86e01007387 */ /* 0x0005e20000100a00 */
[----:B------:R-:W-:-:S03]  /*60570*/  IMAD.MOV.U32 R3, RZ, RZ, R199 ;  /* 0x000000ffff037224 */ /* 0x000fc600078e00c7 */
[----:B--2---:R-:W2:Y:S01]  /*60580*/  LDL.LU.64 R110, [R1+0x3640] ;  /* 0x00364000016e7983 */ /* 0x004ea20000300a00 */
[C---:B------:R-:W-:Y:S03]  /*60590*/  HMMA.1688.F32.TF32 R176, R76.reuse, R40, R176 ;  /* 0x000000284cb0723c */ /* 0x040fe600000810b0 */
[----:B------:R-:W3:Y:S04]  /*605a0*/  LDL.LU.64 R108, [R1+0x3638] ;  /* 0x00363800016c7983 */ /* 0x000ee80000300a00 */
[----:B------:R-:W-:Y:S04]  /*605b0*/  STL.64 [R1+0x4b0], R236 ;  /* 0x0004b0ec01007387 */ /* 0x000fe80000100a00 */
[----:B------:R-:W-:Y:S01]  /*605c0*/  STL.64 [R1+0x4b8], R238 ;  /* 0x0004b8ee01007387 */ /* 0x000fe20000100a00 */
[C---:B------:R-:W-:Y:S03]  /*605d0*/  HMMA.1688.F32.TF32 R136, R76.reuse, R64, R136 ;  /* 0x000000404c88723c */ /* 0x040fe60000081088 */
[----:B------:R-:W-:Y:S05]  /*605e0*/  STL.64 [R1+0x4a0], R208 ;  /* 0x0004a0d001007387 */ /* 0x000fea0000100a00 */
[----:B------:R-:W-:Y:S01]  /*605f0*/  HMMA.1688.F32.TF32 R148, R76, R52, R148 ;  /* 0x000000344c94723c */ /* 0x000fe20000081094 */
[----:B------:R-:W-:Y:S04]  /*60600*/  STL.64 [R1+0x4a8], R210 ;  /* 0x0004a8d201007387 */ /* 0x000fe80000100a00 */
[----:B------:R-:W-:Y:S04]  /*60610*/  STL.64 [R1+0x490], R204 ;  /* 0x000490cc01007387 */ /* 0x000fe80000100a00 */
[----:B------:R-:W-:Y:S01]  /*60620*/  STL.64 [R1+0x498], R206 ;  /* 0x000498ce01007387 */ /* 0x000fe20000100a00 */
[----:B-1----:R-:W-:Y:S03]  /*60630*/  HMMA.1688.F32.TF32 R128, R72, R8, R128 ;  /* 0x000000084880723c */ /* 0x002fe60000081080 */
[----:B------:R-:W-:Y:S04]  /*60640*/  STL.64 [R1+0x470], R196 ;  /* 0x000470c401007387 */ /* 0x000fe80000100a00 */
[----:B------:R-:W-:Y:S01]  /*60650*/  STL.64 [R1+0x480], R200 ;  /* 0x000480c801007387 */ /* 0x000fe20000100a00 */
[----:B------:R-:W-:Y:S03]  /*60660*/  HMMA.1688.F32.TF32 R132, R76, R68, R132 ;  /* 0x000000444c84723c */ /* 0x000fe60000081084 */
[----:B------:R-:W-:Y:S04]  /*60670*/  STL.64 [R1+0x488], R202 ;  /* 0x000488ca01007387 */ /* 0x000fe80000100a00 */
[----:B------:R-:W-:Y:S01]  /*60680*/  STL [R1+0x478], R198 ;  /* 0x000478c601007387 */ /* 0x000fe20000100800 */
[C---:B------:R-:W-:Y:S03]  /*60690*/  HMMA.1688.F32.TF32 R76, R72.reuse, R12, R124 ;  /* 0x0000000c484c723c */ /* 0x040fe6000008107c */
[----:B------:R-:W-:Y:S04]  /*606a0*/  STL [R1+0x34f0], R3 ;  /* 0x0034f00301007387 */ /* 0x000fe80000100800 */
[----:B------:R-:W-:Y:S04]  /*606b0*/  STL.64 [R1+0x450], R184 ;  /* 0x000450b801007387 */ /* 0x000fe80000100a00 */
[----:B------:R-:W-:Y:S04]  /*606c0*/  STL.64 [R1+0x460], R192 ;  /* 0x000460c001007387 */ /* 0x000fe80000100a00 */
[----:B------:R-:W-:Y:S04]  /*606d0*/  STL.64 [R1+0x468], R194 ;  /* 0x000468c201007387 */ /* 0x000fe80000100a00 */
[----:B------:R-:W-:Y:S04]  /*606e0*/  STL [R1+0x458], R186 ;  /* 0x000458ba01007387 */ /* 0x000fe80000100800 */
        /* <DEDUP_REMOVED lines=40> */
[----:B-1----:R-:W-:Y:S02]  /*60970*/  HMMA.1688.F32.TF32 R76, R72, R48, R80 ;  /* 0x00000030484c723c */ /* 0x002fe40000081050 */
[----:B------:R1:W-:Y:S04]  /*60980*/  STL.64 [R1+0x3c0], R92 ;  /* 0x0003c05c01007387 */ /* 0x0003e80000100a00 */
[----:B------:R4:W-:Y:S04]  /*60990*/  STL.64 [R1+0x3c8], R94 ;  /* 0x0003c85e01007387 */ /* 0x0009e80000100a00 */
[----:B------:R-:W2:Y:S04]  /*609a0*/  LDL.LU R84, [R1+0x710] ;  /* 0x0007100001547983 */ /* 0x000ea80000300800 */
[----:B------:R1:W-:Y:S04]  /*609b0*/  STL.64 [R1+0x3b0], R88 ;  /* 0x0003b05801007387 */ /* 0x0003e80000100a00 */
[----:B------:R1:W-:Y:S05]  /*609c0*/  STL.64 [R1+0x3b8], R90 ;  /* 0x0003b85a01007387 */ /* 0x0003ea0000100a00 */
[----:B------:R-:W-:Y:S04]  /*609d0*/  STL.64 [R1+0x3a0], R76 ;  /* 0x0003a04c01007387 */ /* 0x000fe80000100a00 */
[----:B------:R-:W-:Y:S04]  /*609e0*/  STL.64 [R1+0x3a8], R78 ;  /* 0x0003a84e01007387 */ /* 0x000fe80000100a00 */
        /* <DEDUP_REMOVED lines=87> */
[----:B------:R-:W2:Y:S02]  /*60f60*/  LDS R79, [R252+0x48900] ;  /* 0x04890000fc4f7984 */ /* 0x000ea40000000800 */
[C---:B--2---:R-:W-:Y:S08]  /*60f70*/  HMMA.1688.F32.TF32 R124, R76.reuse, R36, R124 ;  /* 0x000000244c7c723c */ /* 0x044ff0000008107c */
[C---:B---3--:R-:W-:Y:S08]  /*60f80*/  HMMA.1688.F32.TF32 R136, R76.reuse, R24, R136 ;  /* 0x000000184c88723c */ /* 0x048ff00000081088 */
[----:B----4-:R-:W-:Y:S08]  /*60f90*/  HMMA.1688.F32.TF32 R140, R76, R20, R140 ;  /* 0x000000144c8c723c */ /* 0x010ff0000008108c */
[C---:B------:R-:W-:Y:S08]  /*60fa0*/  HMMA.1688.F32.TF32 R168, R72.reuse, R64, R168 ;  /* 0x0000004048a8723c */ /* 0x040ff000000810a8 */
[C---:B------:R-:W-:Y:S08]  /*60fb0*/  HMMA.1688.F32.TF32 R192, R72.reuse, R52, R192 ;  /* 0x0000003448c0723c */ /* 0x040ff000000810c0 */
[C---:B------:R-:W-:Y:S08]  /*60fc0*/  HMMA.1688.F32.TF32 R184, R72.reuse, R56, R184 ;  /* 0x0000003848b8723c */ /* 0x040ff000000810b8 */
[C---:B------:R-:W-:Y:S08]  /*60fd0*/  HMMA.1688.F32.TF32 R176, R72.reuse, R60, R176 ;  /* 0x0000003c48b0723c */ /* 0x040ff000000810b0 */
[----:B------:R-:W-:Y:S01]  /*60fe0*/  HMMA.1688.F32.TF32 R72, R72, R68, R112 ;  /* 0x000000444848723c */ /* 0x000fe20000081070 */
[----:B------:R-:W-:Y:S04]  /*60ff0*/  STL.64 [R1+0x390], R192 ;  /* 0x000390c001007387 */ /* 0x000fe80000100a00 */
[----:B------:R-:W-:Y:S04]  /*61000*/  STL.64 [R1+0x398], R194 ;  /* 0x000398c201007387 */ /* 0x000fe80000100a00 */
[----:B------:R-:W-:Y:S01]  /*61010*/  STL.64 [R1+0x380], R184 ;  /* 0x000380b801007387 */ /* 0x000fe20000100a00 */
[C---:B------:R-:W-:Y:S03]  /*61020*/  HMMA.1688.F32.TF32 R152, R76.reuse, R8, R152 ;  /* 0x000000084c98723c */ /* 0x040fe60000081098 */
[----:B------:R-:W-:Y:S04]  /*61030*/  STL.64 [R1+0x388], R186 ;  /* 0x000388ba01007387 */ /* 0x000fe80000100a00 */
[----:B------:R-:W-:Y:S04]  /*61040*/  STL.64 [R1+0x370], R176 ;  /* 0x000370b001007387 */ /* 0x000fe80000100a00 */
[----:B------:R-:W-:Y:S04]  /*61050*/  STL.64 [R1+0x378], R178 ;  /* 0x000378b201007387 */ /* 0x000fe80000100a00 */
[----:B------:R-:W-:Y:S01]  /*61060*/  STL.64 [R1+0x360], R168 ;  /* 0x000360a801007387 */ /* 0x000fe20000100a00 */
[C---:B------:R-:W-:Y:S03]  /*61070*/  HMMA.1688.F32.TF32 R148, R76.reuse, R12, R148 ;  /* 0x0000000c4c94723c */ /* 0x040fe60000081094 */
        /* <DEDUP_REMOVED lines=8> */
[----:B------:R-:W-:Y:S04]  /*61100*/  STL.64 [R1+0x358], R154 ;  /* 0x0003589a01007387 */ /* 0x000fe80000100a00 */
[----:B------:R-:W-:Y:S04]  /*61110*/  STL.64 [R1+0x340], R148 ;  /* 0x0003409401007387 */ /* 0x000fe80000100a00 */
[----:B------:R-:W-:Y:S01]  /*61120*/  STL.64 [R1+0x348], R150 ;  /* 0x0003489601007387 */ /* 0x000fe20000100a00 */
[C---:B------:R-:W-:Y:S03]  /*61130*/  HMMA.1688.F32.TF32 R104, R76.reuse, R44, R104 ;  /* 0x0000002c4c68723c */ /* 0x040fe60000081068 */
[----:B------:R-:W-:Y:S04]  /*61140*/  LDS R113, [R2+0x48100] ;  /* 0x0481000002717984 */ /* 0x000fe80000000800 */
[----:B------:R-:W1:Y:S04]  /*61150*/  LDS R115, [R2+0x48900] ;  /* 0x0489000002737984 */ /* 0x000e680000000800 */
[----:B------:R-:W-:Y:S04]  /*61160*/  STL.64 [R1+0x330], R72 ;  /* 0x0003304801007387 */ /* 0x000fe80000100a00 */
[----:B------:R2:W-:Y:S02]  /*61170*/  STL.64 [R1+0x338], R74 ;  /* 0x0003384a01007387 */ /* 0x0005e40000100a00 */
[C---:B--2---:R-:W-:Y:S02]  /*61180*/  HMMA.1688.F32.TF32 R72, R76.reuse, R28, R132 ;  /* 0x0000001c4c48723c */ /* 0x044fe40000081084 */
[----:B------:R-:W-:Y:S04]  /*61190*/  STL.64 [R1+0x320], R140 ;  /* 0x0003208c01007387 */ /* 0x000fe80000100a00 */
[----:B------:R-:W-:Y:S04]  /*611a0*/  STL.64 [R1+0x328], R142 ;  /* 0x0003288e01007387 */ /* 0x000fe80000100a00 */
[----:B------:R-:W-:Y:S04]  /*611b0*/  STL.64 [R1+0x310], R136 ;  /* 0x0003108801007387 */ /* 0x000fe80000100a00 */
[----:B------:R-:W-:Y:S09]  /*611c0*/  STL.64 [R1+0x318], R138 ;  /* 0x0003188a01007387 */ /* 0x000ff20000100a00 */
[----:B------:R-:W-:Y:S04]  /*611d0*/  STL.64 [R1+0x300], R72 ;  /* 0x0003004801007387 */ /* 0x000fe80000100a00 */
[----:B------:R2:W-:Y:S02]  /*611e0*/  STL.64 [R1+0x308], R74 ;  /* 0x0003084a01007387 */ /* 0x0005e40000100a00 */
[C---:B--2---:R-:W-:Y:S02]  /*611f0*/  HMMA.1688.F32.TF32 R72, R76.reuse, R40, R180 ;  /* 0x000000284c48723c */ /* 0x044fe400000810b4 */
[----:B------:R-:W-:Y:S04]  /*61200*/  STL.64 [R1+0x2f0], R128 ;  /* 0x0002f08001007387 */ /* 0x000fe80000100a00 */
[----:B------:R-:W-:Y:S04]  /*61210*/  STL.64 [R1+0x2f8], R130 ;  /* 0x0002f88201007387 */ /* 0x000fe80000100a00 */
[----:B------:R-:W-:Y:S01]  /*61220*/  STL.64 [R1+0x2e0], R124 ;  /* 0x0002e07c01007387 */ /* 0x000fe20000100a00 */
[C---:B------:R-:W-:Y:S03]  /*61230*/  HMMA.1688.F32.TF32 R100, R76.reuse, R48, R100 ;  /* 0x000000304c64723c */ /* 0x040fe60000081064 */
        /* <DEDUP_REMOVED lines=8> */
[----:B------:R-:W-:Y:S05]  /*612c0*/  STL.64 [R1+0x2b8], R102 ;  /* 0x0002b86601007387 */ /* 0x000fea0000100a00 */
[C---:B------:R-:W-:Y:S04]  /*612d0*/  HMMA.1688.F32.TF32 R88, R76.reuse, R60, R88 ;  /* 0x0000003c4c58723c */ /* 0x040fe80000081058 */
[----:B------:R-:W-:Y:S04]  /*612e0*/  STL.64 [R1+0x2a0], R72 ;  /* 0x0002a04801007387 */ /* 0x000fe80000100a00 */
[----:B------:R2:W-:Y:S02]  /*612f0*/  STL.64 [R1+0x2a8], R74 ;  /* 0x0002a84a01007387 */ /* 0x0005e40000100a00 */
[C---:B--2---:R-:W-:Y:S05]  /*61300*/  HMMA.1688.F32.TF32 R72, R76.reuse, R64, R84 ;  /* 0x000000404c48723c */ /* 0x044fea0000081054 */
[----:B------:R-:W-:Y:S04]  /*61310*/  STL.64 [R1+0x290], R92 ;  /* 0x0002905c01007387 */ /* 0x000fe80000100a00 */
[----:B------:R-:W-:Y:S11]  /*61320*/  STL.64 [R1+0x298], R94 ;  /* 0x0002985e01007387 */ /* 0x000ff60000100a00 */
[----:B------:R-:W-:Y:S03]  /*61330*/  @!UPT UIADD3 URZ, URZ, URZ, URZ ;  /* 0x0000003f3f3ff290 */ /* 0x000fe6000fffe03f */
[----:B------:R-:W-:Y:S04]  /*61340*/  STL.64 [R1+0x33b8], R74 ;  /* 0x0033b84a01007387 */ /* 0x000fe80000100a00 */
[----:B------:R2:W-:Y:S04]  /*61350*/  STL.64 [R1+0x280], R88 ;  /* 0x0002805801007387 */ /* 0x0005e80000100a00 */
[----:B------:R3:W-:Y:S04]  /*61360*/  STL.64 [R1+0x288], R90 ;  /* 0x0002885a01007387 */ /* 0x0007e80000100a00 */
[----:B------:R-:W-:Y:S04]  /*61370*/  STL.64 [R1+0x33b0], R72 ;  /* 0x0033b04801007387 */ /* 0x000fe80000100a00 */
[----:B--2---:R-:W1:Y:S04]  /*61380*/  LDL.LU R88, [R1+0x5d0] ;  /* 0x0005d00001587983 */ /* 0x004e680000300800 */
[----:B------:R-:W1:Y:S04]  /*61390*/  LDL.LU R89, [R1+0x5d4] ;  /* 0x0005d40001597983 */ /* 0x000e680000300800 */
[----:B---3--:R-:W1:Y:S04]  /*613a0*/  LDL.LU R90, [R1+0x5d8] ;  /* 0x0005d800015a7983 */ /* 0x008e680000300800 */
        /* <DEDUP_REMOVED lines=47> */
[----:B------:R3:W-:Y:S04]  /*616a0*/  STL.64 [R1+0x33c0], R76 ;  /* 0x0033c04c01007387 */ /* 0x0007e80000100a00 */
        /* <DEDUP_REMOVED lines=11> */
[----:B------:R-:W-:Y:S01]  /*61760*/  IMAD.MOV.U32 R151, RZ, RZ, R116 ;  /* 0x000000ffff977224 */ /* 0x000fe200078e0074 */
[C---:B-1----:R-:W-:Y:S08]  /*61770*/  HMMA.1688.F32.TF32 R88, R112.reuse, R44, R88 ;  /* 0x0000002c7058723c */ /* 0x042ff00000081058 */
[C---:B--2---:R-:W-:Y:S08]  /*61780*/  HMMA.1688.F32.TF32 R80, R112.reuse, R8, R80 ;  /* 0x000000087050723c */ /* 0x044ff00000081050 */
[C---:B---3--:R-:W-:Y:S08]  /*61790*/  HMMA.1688.F32.TF32 R76, R112.reuse, R16, R140 ;  /* 0x00000010704c723c */ /* 0x048ff0000008108c */
[C---:B----4-:R-:W-:Y:S08]  /*617a0*/  HMMA.1688.F32.TF32 R144, R112.reuse, R12, R144 ;  /* 0x0000000c7090723c */ /* 0x050ff00000081090 */
[C---:B------:R-:W-:Y:S01]  /*617b0*/  HMMA.1688.F32.TF32 R72, R112.reuse, R20, R136 ;  /* 0x000000147048723c */ /* 0x040fe20000081088 */
[----:B------:R-:W-:Y:S11]  /*617c0*/  STL [R1+0x33a8], R83 ;  /* 0x0033a85301007387 */ /* 0x000ff60000100800 */
[----:B------:R-:W-:Y:S03]  /*617d0*/  @!UPT UIADD3 URZ, URZ, URZ, URZ ;  /* 0x0000003f3f3ff290 */ /* 0x000fe6000fffe03f */
[----:B------:R-:W-:Y:S01]  /*617e0*/  STL.64 [R1+0x540], R144 ;  /* 0x0005409001007387 */ /* 0x000fe20000100a00 */
[C---:B------:R-:W-:Y:S03]  /*617f0*/  HMMA.1688.F32.TF32 R132, R112.reuse, R24, R132 ;  /* 0x000000187084723c */ /* 0x040fe60000081084 */
[----:B------:R-:W-:Y:S04]  /*61800*/  STL.64 [R1+0x548], R146 ;  /* 0x0005489201007387 */ /* 0x000fe80000100a00 */
[----:B------:R-:W-:Y:S04]  /*61810*/  STL.64 [R1+0x530], R76 ;  /* 0x0005304c01007387 */ /* 0x000fe80000100a00 */
[----:B------:R1:W-:Y:S04]  /*61820*/  STL.64 [R1+0x538], R78 ;  /* 0x0005384e01007387 */ /* 0x0003e80000100a00 */
[----:B------:R-:W-:Y:S04]  /*61830*/  STL.64 [R1+0x520], R72 ;  /* 0x0005204801007387 */ /* 0x000fe80000100a00 */
[----:B------:R2:W-:Y:S01]  /*61840*/  STL.64 [R1+0x528], R74 ;  /* 0x0005284a01007387 */ /* 0x0005e20000100a00 */
[C---:B-1----:R-:W-:Y:S08]  /*61850*/  HMMA.1688.F32.TF32 R76, R112.reuse, R28, R128 ;  /* 0x0000001c704c723c */ /* 0x042ff00000081080 */
[C---:B--2---:R-:W-:Y:S01]  /*61860*/  HMMA.1688.F32.TF32 R72, R112.reuse, R32, R124 ;  /* 0x000000207048723c */ /* 0x044fe2000008107c */
[----:B------:R-:W-:Y:S04]  /*61870*/  STL.64 [R1+0x510], R132 ;  /* 0x0005108401007387 */ /* 0x000fe80000100a00 */
[----:B------:R-:W-:Y:S03]  /*61880*/  STL.64 [R1+0x518], R134 ;  /* 0x0005188601007387 */ /* 0x000fe60000100a00 */
[----:B------:R-:W-:Y:S11]  /*61890*/  HMMA.1688.F32.TF32 R84, R112, R40, R84 ;  /* 0x000000287054723c */ /* 0x000ff60000081054 */
[----:B------:R-:W-:Y:S04]  /*618a0*/  @!UPT UIADD3 URZ, URZ, URZ, URZ ;  /* 0x0000003f3f3ff290 */ /* 0x000fe8000fffe03f */
[----:B------:R-:W-:Y:S01]  /*618b0*/  STL [R1+0x4f4], R73 ;  /* 0x0004f44901007387 */ /* 0x000fe20000100800 */
[----:B------:R-:W-:-:S03]  /*618c0*/  IMAD.MOV.U32 R83, RZ, RZ, R72 ;  /* 0x000000ffff537224 */ /* 0x000fc600078e0048 */
[----:B------:R-:W-:Y:S04]  /*618d0*/  STL.64 [R1+0x500], R76 ;  /* 0x0005004c01007387 */ /* 0x000fe80000100a00 */
[----:B------:R-:W-:Y:S04]  /*618e0*/  STL.64 [R1+0x508], R78 ;  /* 0x0005084e01007387 */ /* 0x000fe80000100a00 */
[----:B------:R1:W-:Y:S01]  /*618f0*/  STL.64 [R1+0x4f8], R74 ;  /* 0x0004f84a01007387 */ /* 0x0003e20000100a00 */
[C---:B------:R-:W-:Y:S08]  /*61900*/  HMMA.1688.F32.TF32 R92, R112.reuse, R48, R92 ;  /* 0x00000030705c723c */ /* 0x040ff0000008105c */
        /* <DEDUP_REMOVED lines=47> */
[----:B------:R-:W-:Y:S04]  /*61c00*/  LDS R182, [R0+0x48980] ;  /* 0x0489800000b67984 */ /* 0x000fe80000000800 */
[----:B------:R-:W-:Y:S04]  /*61c10*/  LDS R181, [R252+0x48180] ;  /* 0x04818000fcb57984 */ /* 0x000fe80000000800 */
[----:B------:R-:W1:Y:S01]  /*61c20*/  LDS R183, [R252+0x48980] ;  /* 0x04898000fcb77984 */ /* 0x000e620000000800 */
[----:B--2---:R-:W-:-:S02]  /*61c30*/  IMAD.MOV.U32 R140, RZ, RZ, R108 ;  /* 0x000000ffff8c7224 */ /* 0x004fc400078e006c */
[----:B---3--:R-:W-:Y:S02]  /*61c40*/  IMAD.MOV.U32 R139, RZ, RZ, R118 ;  /* 0x000000ffff8b7224 */ /* 0x008fe400078e0076 */
[----:B----4-:R-:W-:Y:S02]  /*61c50*/  IMAD.MOV.U32 R138, RZ, RZ, R117 ;  /* 0x000000ffff8a7224 */ /* 0x010fe400078e0075 */
[----:B------:R-:W-:Y:S02]  /*61c60*/  IMAD.MOV.U32 R137, RZ, RZ, R116 ;  /* 0x000000ffff897224 */ /* 0x000fe400078e0074 */
[----:B------:R-:W2:Y:S04]  /*61c70*/  LDL.LU R116, [R1+0x3620] ;  /* 0x0036200001747983 */ /* 0x000ea80000300800 */
[----:B------:R-:W2:Y:S04]  /*61c80*/  LDL.LU R117, [R1+0x361c] ;  /* 0x00361c0001757983 */ /* 0x000ea80000300800 */
[----:B------:R-:W2:Y:S04]  /*61c90*/  LDL.LU R118, [R1+0x3618] ;  /* 0x0036180001767983 */ /* 0x000ea80000300800 */
[----:B------:R-:W3:Y:S04]  /*61ca0*/  LDL.LU R108, [R1+0x3614] ;  /* 0x00361400016c7983 */ /* 0x000ee80000300800 */
[----:B------:R-:W3:Y:S04]  /*61cb0*/  LDL.LU R109, [R1+0x3610] ;  /* 0x00361000016d7983 */ /* 0x000ee80000300800 */
[----:B------:R-:W3:Y:S04]  /*61cc0*/  LDL.LU R110, [R1+0x360c] ;  /* 0x00360c00016e7983 */ /* 0x000ee80000300800 */
[----:B------:R-:W3:Y:S04]  /*61cd0*/  LDL.LU R111, [R1+0x3608] ;  /* 0x00360800016f7983 */ /* 0x000ee80000300800 */
[----:B------:R-:W2:Y:S04]  /*61ce0*/  LDL.LU R119, [R1+0x3604] ;  /* 0x0036040001777983 */ /* 0x000ea80000300800 */
[----:B------:R-:W4:Y:S04]  /*61cf0*/  LDL.LU R145, [R1+0x684] ;  /* 0x0006840001917983 */ /* 0x000f280000300800 */
[----:B------:R-:W4:Y:S04]  /*61d00*/  LDL.LU R146, [R1+0x688] ;  /* 0x0006880001927983 */ /* 0x000f280000300800 */
[----:B------:R-:W4:Y:S01]  /*61d10*/  LDL.LU R147, [R1+0x68c] ;  /* 0x00068c0001937983 */ /* 0x000f220000300800 */
[----:B------:R-:W-:Y:S08]  /*61d20*/  HMMA.1688.F32.TF32 R104, R112, R60, R104 ;  /* 0x0000003c7068723c */ /* 0x000ff00000081068 */
[C---:B-1----:R-:W-:Y:S08]  /*61d30*/  HMMA.1688.F32.TF32 R120, R180.reuse, R8, R120 ;  /* 0x00000008b478723c */ /* 0x042ff00000081078 */
[C---:B------:R-:W-:Y:S08]  /*61d40*/  HMMA.1688.F32.TF32 R124, R180.reuse, R12, R124 ;  /* 0x0000000cb47c723c */ /* 0x040ff0000008107c */
[C---:B------:R-:W-:Y:S08]  /*61d50*/  HMMA.1688.F32.TF32 R128, R180.reuse, R16, R128 ;  /* 0x00000010b480723c */ /* 0x040ff00000081080 */
[C---:B------:R-:W-:Y:S08]  /*61d60*/  HMMA.1688.F32.TF32 R132, R180.reuse, R20, R132 ;  /* 0x00000014b484723c */ /* 0x040ff00000081084 */
[C---:B------:R-:W-:Y:S01]  /*61d70*/  HMMA.1688.F32.TF32 R136, R180.reuse, R24, R136 ;  /* 0x00000018b488723c */ /* 0x040fe20000081088 */
[----:B------:R-:W-:Y:S07]  /*61d80*/  STL.64 [R1+0x33f8], R106 ;  /* 0x0033f86a01007387 */ /* 0x000fee0000100a00 */
[C---:B------:R-:W-:Y:S01]  /*61d90*/  HMMA.1688.F32.TF32 R140, R180.reuse, R28, R140 ;  /* 0x0000001cb48c723c */ /* 0x040fe2000008108c */
[----:B------:R-:W-:Y:S07]  /*61da0*/  STL.64 [R1+0x33f0], R104 ;  /* 0x0033f06801007387 */ /* 0x000fee0000100a00 */
[----:B------:R-:W-:Y:S01]  /*61db0*/  HMMA.1688.F32.TF32 R148, R180, R36, R148 ;  /* 0x00000024b494723c */ /* 0x000fe20000081094 */
[----:B------:R-:W-:-:S02]  /*61dc0*/  IMAD.MOV.U32 R207, RZ, RZ, R156 ;  /* 0x000000ffffcf7224 */ /* 0x000fc400078e009c */
[----:B------:R-:W-:Y:S02]  /*61dd0*/  IMAD.MOV.U32 R206, RZ, RZ, R157 ;  /* 0x000000ffffce7224 */ /* 0x000fe400078e009d */
[----:B------:R-:W-:Y:S02]  /*61de0*/  IMAD.MOV.U32 R205, RZ, RZ, R158 ;  /* 0x000000ffffcd7224 */ /* 0x000fe400078e009e */
[----:B------:R-:W-:Y:S01]  /*61df0*/  IMAD.MOV.U32 R204, RZ, RZ, R159 ;  /* 0x000000ffffcc7224 */ /* 0x000fe200078e009f */
[----:B------:R-:W-:Y:S01]  /*61e00*/  HMMA.1688.F32.TF32 R152, R180, R40, R152 ;  /* 0x00000028b498723c */ /* 0x000fe20000081098 */
        /* <DEDUP_REMOVED lines=10> */
[----:B--2---:R-:W-:Y:S01]  /*61eb0*/  HMMA.1688.F32.TF32 R112, R112, R68, R116 ;  /* 0x000000447070723c */ /* 0x004fe20000081074 */
[----:B------:R-:W-:Y:S04]  /*61ec0*/  LDS R116, [R163+0x48180] ;  /* 0x04818000a3747984 */ /* 0x000fe80000000800 */
[----:B------:R1:W-:Y:S03]  /*61ed0*/  LDS R118, [R163+0x48980] ;  /* 0x04898000a3767984 */ /* 0x0003e60000000800 */
[----:B----4-:R-:W-:Y:S01]  /*61ee0*/  HMMA.1688.F32.TF32 R144, R180, R32, R144 ;  /* 0x00000020b490723c */ /* 0x010fe20000081090 */
[----:B------:R-:W-:Y:S01]  /*61ef0*/  IMAD.MOV.U32 R237, RZ, RZ, R173 ;  /* 0x000000ffffed7224 */ /* 0x000fe200078e00ad */
[----:B------:R-:W-:Y:S01]  /*61f00*/  LDS R117, [R2+0x48180] ;  /* 0x0481800002757984 */ /* 0x000fe20000000800 */
[----:B------:R-:W-:-:S02]  /*61f10*/  IMAD.MOV.U32 R238, RZ, RZ, R174 ;  /* 0x000000ffffee7224 */ /* 0x000fc400078e00ae */
[----:B------:R-:W-:Y:S01]  /*61f20*/  IMAD.MOV.U32 R239, RZ, RZ, R175 ;  /* 0x000000ffffef7224 */ /* 0x000fe200078e00af */
[----:B------:R-:W2:Y:S04]  /*61f30*/  LDS R119, [R2+0x48980] ;  /* 0x0489800002777984 */ /* 0x000ea80000000800 */
        /* <DEDUP_REMOVED lines=31> */
[----:B-1----:R-:W3:Y:S04]  /*62130*/  LDL.LU R163, [R1+0x64c] ;  /* 0x00064c0001a37983 */ /* 0x002ee80000300800 */
        /* <DEDUP_REMOVED lines=25> */
[----:B------:R-:W-:Y:S04]  /*622d0*/  STL.64 [R1+0x34a0], R152 ;  /* 0x0034a09801007387 */ /* 0x000fe80000100a00 */
        /* <DEDUP_REMOVED lines=17> */
[C---:B---3--:R-:W-:Y:S11]  /*623f0*/  HMMA.1688.F32.TF32 R160, R180.reuse, R48, R160 ;  /* 0x00000030b4a0723c */ /* 0x048ff600000810a0 */
[----:B------:R-:W-:Y:S04]  /*62400*/  @!UPT UIADD3 URZ, URZ, URZ, URZ ;  /* 0x0000003f3f3ff290 */ /* 0x000fe8000fffe03f */
[----:B------:R-:W-:Y:S04]  /*62410*/  STL.64 [R1+0x34b8], R158 ;  /* 0x0034b89e01007387 */ /* 0x000fe80000100a00 */
[----:B------:R-:W-:Y:S01]  /*62420*/  STL.64 [R1+0x34b0], R156 ;  /* 0x0034b09c01007387 */ /* 0x000fe20000100a00 */
[C---:B----4-:R-:W-:Y:S03]  /*62430*/  HMMA.1688.F32.TF32 R168, R180.reuse, R56, R168 ;  /* 0x00000038b4a8723c */ /* 0x050fe600000810a8 */
[----:B------:R-:W-:Y:S04]  /*62440*/  STL.64 [R1+0x34c8], R162 ;  /* 0x0034c8a201007387 */ /* 0x000fe80000100a00 */
[----:B------:R-:W-:Y:S01]  /*62450*/  STL.64 [R1+0x34c0], R160 ;  /* 0x0034c0a001007387 */ /* 0x000fe20000100a00 */
[----:B------:R-:W-:Y:S11]  /*62460*/  HMMA.1688.F32.TF32 R164, R180, R52, R164 ;  /* 0x00000034b4a4723c */ /* 0x000ff600000810a4 */
[----:B------:R-:W-:Y:S11]  /*62470*/  @!UPT UIADD3 URZ, URZ, URZ, URZ ;  /* 0x0000003f3f3ff290 */ /* 0x000ff6000fffe03f */
[----:B------:R-:W-:Y:S01]  /*62480*/  @!UPT UIADD3 URZ, URZ, URZ, URZ ;  /* 0x0000003f3f3ff290 */ /* 0x000fe2000fffe03f */
        /* <DEDUP_REMOVED lines=108> */
[C---:B------:R-:W-:Y:S08]  /*62b50*/  HMMA.1688.F32.TF32 R172, R180.reuse, R60, R172 ;  /* 0x0000003cb4ac723c */ /* 0x040ff000000810ac */
[C---:B------:R-:W-:Y:S08]  /*62b60*/  HMMA.1688.F32.TF32 R176, R180.reuse, R64, R176 ;  /* 0x00000040b4b0723c */ /* 0x040ff000000810b0 */
[----:B------:R-:W-:Y:S01]  /*62b70*/  HMMA.1688.F32.TF32 R180, R180, R68, R192 ;  /* 0x00000044b4b4723c */ /* 0x000fe200000810c0 */
[----:B------:R-:W-:Y:S04]  /*62b80*/  LDS R192, [R0+0x49000] ;  /* 0x0490000000c07984 */ /* 0x000fe80000000800 */
[----:B------:R-:W-:Y:S04]  /*62b90*/  LDS R194, [R0+0x49800] ;  /* 0x0498000000c27984 */ /* 0x000fe80000000800 */
[----:B------:R-:W-:Y:S04]  /*62ba0*/  LDS R193, [R252+0x49000] ;  /* 0x04900000fcc17984 */ /* 0x000fe80000000800 */
[----:B------:R-:W2:Y:S01]  /*62bb0*/  LDS R195, [R252+0x49800] ;  /* 0x04980000fcc37984 */ /* 0x000ea20000000800 */
[C---:B------:R-:W-:Y:S08]  /*62bc0*/  HMMA.1688.F32.TF32 R196, R116.reuse, R16, R196 ;  /* 0x0000001074c4723c */ /* 0x040ff000000810c4 */
[C---:B------:R-:W-:Y:S08]  /*62bd0*/  HMMA.1688.F32.TF32 R200, R116.reuse, R20, R200 ;  /* 0x0000001474c8723c */ /* 0x040ff000000810c8 */
[C---:B------:R-:W-:Y:S08]  /*62be0*/  HMMA.1688.F32.TF32 R204, R116.reuse, R24, R204 ;  /* 0x0000001874cc723c */ /* 0x040ff000000810cc */
[C---:B------:R-:W-:Y:S08]  /*62bf0*/  HMMA.1688.F32.TF32 R208, R116.reuse, R28, R208 ;  /* 0x0000001c74d0723c */ /* 0x040ff000000810d0 */
[C---:B------:R-:W-:Y:S08]  /*62c00*/  HMMA.1688.F32.TF32 R188, R116.reuse, R12, R188 ;  /* 0x0000000c74bc723c */ /* 0x040ff000000810bc */
[----:B------:R-:W-:Y:S08]  /*62c10*/  HMMA.1688.F32.TF32 R184, R116, R8, R184 ;  /* 0x0000000874b8723c */ /* 0x000ff000000810b8 */
[C---:B--2---:R-:W-:Y:S11]  /*62c20*/  HMMA.1688.F32.TF32 R124, R192.reuse, R18, R124 ;  /* 0x00000012c07c723c */ /* 0x044ff6000008107c */
[----:B------:R-:W-:Y:S11]  /*62c30*/  @!UPT UIADD3 URZ, URZ, URZ, URZ ;  /* 0x0000003f3f3ff290 */ /* 0x000ff6000fffe03f */
[----:B------:R-:W-:Y:S02]  /*62c40*/  @!UPT UIADD3 URZ, URZ, URZ, URZ ;  /* 0x0000003f3f3ff290 */ /* 0x000fe4000fffe03f */
[----:B------:R-:W-:Y:S02]  /*62c50*/  IMAD.MOV.U32 R29, RZ, RZ, R124 ;  /* 0x000000ffff1d7224 */ /* 0x000fe400078e007c */
[----:B------:R-:W-:Y:S02]  /*62c60*/  IMAD.MOV.U32 R28, RZ, RZ, R125 ;  /* 0x000000ffff1c7224 */ /* 0x000fe400078e007d */
[----:B------:R-:W-:Y:S02]  /*62c70*/  IMAD.MOV.U32 R25, RZ, RZ, R126 ;  /* 0x000000ffff197224 */ /* 0x000fe400078e007e */
[----:B------:R-:W-:Y:S02]  /*62c80*/  IMAD.MOV.U32 R24, RZ, RZ, R127 ;  /* 0x000000ffff187224 */ /* 0x000fe400078e007f */
[C---:B---3--:R-:W-:Y:S08]  /*62c90*/  HMMA.1688.F32.TF32 R124, R192.reuse, R26, R112 ;  /* 0x0000001ac07c723c */ /* 0x048ff00000081070 */
[C---:B----4-:R-:W-:Y:S08]  /*62ca0*/  HMMA.1688.F32.TF32 R128, R192.reuse, R14, R128 ;  /* 0x0000000ec080723c */ /* 0x050ff00000081080 */
[C---:B------:R-:W-:Y:S11]  /*62cb0*/  HMMA.1688.F32.TF32 R112, R192.reuse, R34, R104 ;  /* 0x00000022c070723c */ /* 0x040ff60000081068 */
[----:B------:R-:W-:Y:S05]  /*62cc0*/  @!UPT UIADD3 URZ, URZ, URZ, URZ ;  /* 0x0000003f3f3ff290 */ /* 0x000fea000fffe03f */
[----:B------:R-:W-:Y:S02]  /*62cd0*/  IMAD.MOV.U32 R21, RZ, RZ, R128 ;  /* 0x000000ffff157224 */ /* 0x000fe400078e0080 */
[----:B------:R-:W-:Y:S02]  /*62ce0*/  IMAD.MOV.U32 R20, RZ, RZ, R129 ;  /* 0x000000ffff147224 */ /* 0x000fe400078e0081 */
[----:B------:R-:W-:Y:S02]  /*62cf0*/  IMAD.MOV.U32 R17, RZ, RZ, R130 ;  /* 0x000000ffff117224 */ /* 0x000fe400078e0082 */
[----:B------:R-:W-:Y:S02]  /*62d00*/  IMAD.MOV.U32 R16, RZ, RZ, R131 ;  /* 0x000000ffff107224 */ /* 0x000fe400078e0083 */
        /* <DEDUP_REMOVED lines=34> */
[----:B------:R-:W-:Y:S04]  /*62f30*/  STL.64 [R1+0x10], R80 ;  /* 0x0000105001007387 */ /* 0x000fe80000100a00 */
[----:B------:R-:W-:Y:S04]  /*62f40*/  STL.64 [R1+0x18], R82 ;  /* 0x0000185201007387 */ /* 0x000fe80000100a00 */
[----:B------:R-:W-:Y:S04]  /*62f50*/  STL.64 [R1], R76 ;  /* 0x0000004c01007387 */ /* 0x000fe80000100a00 */
[----:B------:R1:W-:Y:S04]  /*62f60*/  STL.64 [R1+0x8], R78 ;  /* 0x0000084e01007387 */ /* 0x0003e80000100a00 */
[----:B------:R-:W2:Y:S04]  /*62f70*/  LDL.LU R73, [R1+0x264] ;  /* 0x0002640001497983 */ /* 0x000ea80000300800 */
[----:B------:R-:W2:Y:S04]  /*62f80*/  LDL.LU R74, [R1+0x268] ;  /* 0x00026800014a7983 */ /* 0x000ea80000300800 */
[----:B------:R-:W2:Y:S01]  /*62f90*/  LDL.LU R75, [R1+0x26c] ;  /* 0x00026c00014b7983 */ /* 0x000ea20000300800 */
[----:B-1----:R-:W-:-:S03]  /*62fa0*/  IMAD.MOV.U32 R79, RZ, RZ, R3 ;  /* 0x000000ffff4f7224 */ /* 0x002fc600078e0003 */
[----:B------:R-:W3:Y:S04]  /*62fb0*/  LDL.LU R76, [R1+0x450] ;  /* 0x00045000014c7983 */ /* 0x000ee80000300800 */
[----:B------:R-:W3:Y:S04]  /*62fc0*/  LDL.LU R77, [R1+0x454] ;  /* 0x00045400014d7983 */ /* 0x000ee80000300800 */
[----:B------:R-:W3:Y:S04]  /*62fd0*/  LDL.LU R78, [R1+0x458] ;  /* 0x00045800014e7983 */ /* 0x000ee80000300800 */
[----:B------:R-:W4:Y:S04]  /*62fe0*/  LDL.LU R3, [R1+0x34f0] ;  /* 0x0034f00001037983 */ /* 0x000f280000300800 */
[----:B------:R-:W2:Y:S04]  /*62ff0*/  LDL.LU R80, [R1+0x460] ;  /* 0x0004600001507983 */ /* 0x000ea80000300800 */
[----:B------:R-:W2:Y:S04]  /*63000*/  LDL.LU R81, [R1+0x464] ;  /* 0x0004640001517983 */ /* 0x000ea80000300800 */
[----:B------:R-:W2:Y:S04]  /*63010*/  LDL.LU R82, [R1+0x468] ;  /* 0x0004680001527983 */ /* 0x000ea80000300800 */
[----:B------:R-:W2:Y:S01]  /*63020*/  LDL.LU R83, [R1+0x46c] ;  /* 0x00046c0001537983 */ /* 0x000ea20000300800 */
        /* <DEDUP_REMOVED lines=94> */
[----:B------:R-:W-:Y:S01]  /*63610*/  LOP3.LUT R33, R0, 0x40, RZ, 0x3c, !PT ;  /* 0x0000004000217812 */ /* 0x000fe200078e3cff */
[C---:B------:R-:W-:Y:S01]  /*63620*/  HMMA.1688.F32.TF32 R216, R116.reuse, R36, R216 ;  /* 0x0000002474d8723c */ /* 0x040fe200000810d8 */
[----:B------:R-:W-:Y:S04]  /*63630*/  LDS R194, [R0+0x49880] ;  /* 0x0498800000c27984 */ /* 0x000fe80000000800 */
[----:B------:R-:W-:Y:S03]  /*63640*/  LDS R193, [R252+0x49080] ;  /* 0x04908000fcc17984 */ /* 0x000fe60000000800 */
[C---:B------:R-:W-:Y:S01]  /*63650*/  HMMA.1688.F32.TF32 R220, R116.reuse, R40, R220 ;  /* 0x0000002874dc723c */ /* 0x040fe200000810dc */
[----:B------:R-:W2:Y:S07]  /*63660*/  LDS R195, [R252+0x49880] ;  /* 0x04988000fcc37984 */ /* 0x000eae0000000800 */
        /* <DEDUP_REMOVED lines=10> */
[----:B------:R-:W3:Y:S01]  /*63710*/  LDS R119, [R2+0x49800] ;  /* 0x0498000002777984 */ /* 0x000ee20000000800 */
[----:B----4-:R-:W-:Y:S01]  /*63720*/  IMAD.MOV.U32 R87, RZ, RZ, R3 ;  /* 0x000000ffff577224 */ /* 0x010fe200078e0003 */
[C---:B--2---:R-:W-:Y:S08]  /*63730*/  HMMA.1688.F32.TF32 R96, R192.reuse, R18, R96 ;  /* 0x00000012c060723c */ /* 0x044ff00000081060 */
[----:B------:R-:W-:Y:S08]  /*63740*/  HMMA.1688.F32.TF32 R92, R192, R22, R92 ;  /* 0x00000016c05c723c */ /* 0x000ff0000008105c */
[C---:B---3--:R-:W-:Y:S08]  /*63750*/  HMMA.1688.F32.TF32 R152, R116.reuse, R30, R152 ;  /* 0x0000001e7498723c */ /* 0x048ff00000081098 */
        /* <DEDUP_REMOVED lines=8> */
[----:B------:R-:W-:Y:S04]  /*637e0*/  STL.64 [R1+0x1e0], R168 ;  /* 0x0001e0a801007387 */ /* 0x000fe80000100a00 */
[----:B------:R1:W-:Y:S03]  /*637f0*/  STL.64 [R1+0x1e8], R170 ;  /* 0x0001e8aa01007387 */ /* 0x0003e60000100a00 */
[C---:B------:R-:W-:Y:S08]  /*63800*/  HMMA.1688.F32.TF32 R132, R116.reuse, R50, R132 ;  /* 0x000000327484723c */ /* 0x040ff00000081084 */
[C---:B------:R-:W-:Y:S01]  /*63810*/  HMMA.1688.F32.TF32 R136, R116.reuse, R46, R136 ;  /* 0x0000002e7488723c */ /* 0x040fe20000081088 */
[----:B-1----:R-:W2:Y:S04]  /*63820*/  LDL.LU.64 R170, [R1+0x34e8] ;  /* 0x0034e80001aa7983 */ /* 0x002ea80000300a00 */
[----:B------:R-:W2:Y:S03]  /*63830*/  LDL.LU.64 R168, [R1+0x34e0] ;  /* 0x0034e00001a87983 */ /* 0x000ea60000300a00 */
[C---:B------:R-:W-:Y:S01]  /*63840*/  HMMA.1688.F32.TF32 R128, R116.reuse, R54, R128 ;  /* 0x000000367480723c */ /* 0x040fe20000081080 */
[----:B------:R-:W-:Y:S04]  /*63850*/  STL.64 [R1+0x1d0], R164 ;  /* 0x0001d0a401007387 */ /* 0x000fe80000100a00 */
[----:B------:R1:W-:Y:S03]  /*63860*/  STL.64 [R1+0x1d8], R166 ;  /* 0x0001d8a601007387 */ /* 0x0003e60000100a00 */
[C---:B------:R-:W-:Y:S08]  /*63870*/  HMMA.1688.F32.TF32 R124, R116.reuse, R58, R124 ;  /* 0x0000003a747c723c */ /* 0x040ff0000008107c */
[C---:B------:R-:W-:Y:S01]  /*63880*/  HMMA.1688.F32.TF32 R120, R116.reuse, R62, R120 ;  /* 0x0000003e7478723c */ /* 0x040fe20000081078 */
[----:B-1----:R-:W3:Y:S04]  /*63890*/  LDL.LU.64 R166, [R1+0x34d8] ;  /* 0x0034d80001a67983 */ /* 0x002ee80000300a00 */
[----:B------:R-:W3:Y:S03]  /*638a0*/  LDL.LU.64 R164, [R1+0x34d0] ;  /* 0x0034d00001a47983 */ /* 0x000ee60000300a00 */
[C---:B------:R-:W-:Y:S01]  /*638b0*/  HMMA.1688.F32.TF32 R112, R116.reuse, R66, R112 ;  /* 0x000000427470723c */ /* 0x040fe20000081070 */
[----:B------:R-:W-:Y:S04]  /*638c0*/  STL.64 [R1+0x1c0], R248 ;  /* 0x0001c0f801007387 */ /* 0x000fe80000100a00 */
[----:B------:R-:W-:Y:S03]  /*638d0*/  STL.64 [R1+0x1c8], R250 ;  /* 0x0001c8fa01007387 */ /* 0x000fe60000100a00 */
[----:B------:R-:W-:Y:S01]  /*638e0*/  HMMA.1688.F32.TF32 R108, R116, R70, R108 ;  /* 0x00000046746c723c */ /* 0x000fe2000008106c */
[----:B------:R-:W-:Y:S04]  /*638f0*/  STL.64 [R1+0x1b0], R160 ;  /* 0x0001b0a001007387 */ /* 0x000fe80000100a00 */
[----:B------:R-:W-:Y:S03]  /*63900*/  STL.64 [R1+0x1b8], R162 ;  /* 0x0001b8a201007387 */ /* 0x000fe60000100a00 */
[C---:B------:R-:W-:Y:S01]  /*63910*/  HMMA.1688.F32.TF32 R104, R192.reuse, R10, R104 ;  /* 0x0000000ac068723c */ /* 0x040fe20000081068 */
[----:B------:R-:W-:Y:S04]  /*63920*/  STL.64 [R1+0x1a0], R156 ;  /* 0x0001a09c01007387 */ /* 0x000fe80000100a00 */
[----:B------:R-:W-:Y:S03]  /*63930*/  STL.64 [R1+0x1a8], R158 ;  /* 0x0001a89e01007387 */ /* 0x000fe60000100a00 */
[C---:B------:R-:W-:Y:S01]  /*63940*/  HMMA.1688.F32.TF32 R100, R192.reuse, R14, R100 ;  /* 0x0000000ec064723c */ /* 0x040fe20000081064 */
[----:B------:R-:W-:Y:S04]  /*63950*/  STL.64 [R1+0x180], R148 ;  /* 0x0001809401007387 */ /* 0x000fe80000100a00 */
[----:B------:R-:W-:Y:S04]  /*63960*/  STL.64 [R1+0x190], R152 ;  /* 0x0001909801007387 */ /* 0x000fe80000100a00 */
[----:B------:R-:W-:Y:S04]  /*63970*/  STL.64 [R1+0x198], R154 ;  /* 0x0001989a01007387 */ /* 0x000fe80000100a00 */
[----:B------:R-:W-:Y:S01]  /*63980*/  STL [R1+0x188], R150 ;  /* 0x0001889601007387 */ /* 0x000fe20000100800 */
[C---:B------:R-:W-:Y:S03]  /*63990*/  HMMA.1688.F32.TF32 R88, R192.reuse, R26, R88 ;  /* 0x0000001ac058723c */ /* 0x040fe60000081058 */
        /* <DEDUP_REMOVED lines=8> */
[----:B------:R-:W-:Y:S01]  /*63a20*/  STL.64 [R1+0x140], R132 ;  /* 0x0001408401007387 */ /* 0x000fe20000100a00 */
[C---:B------:R-:W-:Y:S03]  /*63a30*/  HMMA.1688.F32.TF32 R76, R192.reuse, R38, R76 ;  /* 0x00000026c04c723c */ /* 0x040fe6000008104c */
[----:B------:R-:W-:Y:S04]  /*63a40*/  STL.64 [R1+0x148], R134 ;  /* 0x0001488601007387 */ /* 0x000fe80000100a00 */
[----:B------:R-:W-:Y:S01]  /*63a50*/  STL.64 [R1+0x130], R128 ;  /* 0x0001308001007387 */ /* 0x000fe20000100a00 */
[----:B------:R-:W-:Y:S03]  /*63a60*/  HMMA.1688.F32.TF32 R72, R192, R42, R72 ;  /* 0x0000002ac048723c */ /* 0x000fe60000081048 */
        /* <DEDUP_REMOVED lines=22> */
[----:B------:R4:W-:Y:S01]  /*63bd0*/  STL.64 [R1+0x998], R82 ;  /* 0x0009985201007387 */ /* 0x0009e20000100a00 */
[----:B------:R-:W-:-:S03]  /*63be0*/  IMAD.MOV.U32 R3, RZ, RZ, R151 ;  /* 0x000000ffff037224 */ /* 0x000fc600078e0097 */
[----:B------:R-:W-:Y:S04]  /*63bf0*/  LDS R116, [R33+0x49080] ;  /* 0x0490800021747984 */ /* 0x000fe80000000800 */
[----:B-1----:R-:W2:Y:S04]  /*63c00*/  LDL.LU R80, [R1+0x360] ;  /* 0x0003600001507983 */ /* 0x002ea80000300800 */
[----:B------:R-:W-:Y:S04]  /*63c10*/  STL.64 [R1+0x980], R76 ;  /* 0x0009804c01007387 */ /* 0x000fe80000100a00 */
[----:B------:R-:W-:Y:S04]  /*63c20*/  STL.64 [R1+0x988], R78 ;  /* 0x0009884e01007387 */ /* 0x000fe80000100a00 */
[----:B------:R1:W-:Y:S04]  /*63c30*/  STL.64 [R1+0x970], R72 ;  /* 0x0009704801007387 */ /* 0x0003e80000100a00 */
[----:B------:R1:W-:Y:S04]  /*63c40*/  STL.64 [R1+0x978], R74 ;  /* 0x0009784a01007387 */ /* 0x0003e80000100a00 */
[----:B------:R-:W2:Y:S04]  /*63c50*/  LDL.LU R81, [R1+0x364] ;  /* 0x0003640001517983 */ /* 0x000ea80000300800 */
[----:B----4-:R-:W2:Y:S04]  /*63c60*/  LDL.LU R82, [R1+0x368] ;  /* 0x0003680001527983 */ /* 0x010ea80000300800 */
        /* <DEDUP_REMOVED lines=91> */
[----:B------:R-:W3:Y:S01]  /*64220*/  LDS R119, [R2+0x49880] ;  /* 0x0498800002777984 */ /* 0x000ee20000000800 */
[C---:B--2---:R-:W-:Y:S11]  /*64230*/  HMMA.1688.F32.TF32 R72, R192.reuse, R46, R72 ;  /* 0x0000002ec048723c */ /* 0x044ff60000081048 */
[----:B------:R-:W-:Y:S11]  /*64240*/  @!UPT UIADD3 URZ, URZ, URZ, URZ ;  /* 0x0000003f3f3ff290 */ /* 0x000ff6000fffe03f */
[----:B------:R-:W-:Y:S01]  /*64250*/  @!UPT UIADD3 URZ, URZ, URZ, URZ ;  /* 0x0000003f3f3ff290 */ /* 0x000fe2000fffe03f */
[----:B------:R1:W-:Y:S04]  /*64260*/  STL.64 [R1+0x960], R72 ;  /* 0x0009604801007387 */ /* 0x0003e80000100a00 */
[----:B------:R2:W-:Y:S04]  /*64270*/  STL.64 [R1+0x968], R74 ;  /* 0x0009684a01007387 */ /* 0x0005e80000100a00 */
[----:B-1----:R-:W4:Y:S04]  /*64280*/  LDL.LU R72, [R1+0x350] ;  /* 0x0003500001487983 */ /* 0x002f280000300800 */
[----:B------:R-:W4:Y:S04]  /*64290*/  LDL.LU R73, [R1+0x354] ;  /* 0x0003540001497983 */ /* 0x000f280000300800 */
[----:B--2---:R-:W4:Y:S04]  /*642a0*/  LDL.LU R74, [R1+0x358] ;  /* 0x00035800014a7983 */ /* 0x004f280000300800 */
[----:B------:R-:W4:Y:S01]  /*642b0*/  LDL.LU R75, [R1+0x35c] ;  /* 0x00035c00014b7983 */ /* 0x000f220000300800 */
[C---:B---3--:R-:W-:Y:S08]  /*642c0*/  HMMA.1688.F32.TF32 R160, R192.reuse, R50, R160 ;  /* 0x00000032c0a0723c */ /* 0x048ff000000810a0 */
        /* <DEDUP_REMOVED lines=10> */
[----:B------:R-:W-:Y:S04]  /*64370*/  STL.64 [R1+0x250], R156 ;  /* 0x0002509c01007387 */ /* 0x000fe80000100a00 */
[----:B------:R1:W-:Y:S01]  /*64380*/  STL.64 [R1+0x258], R158 ;  /* 0x0002589e01007387 */ /* 0x0003e20000100a00 */
[C---:B------:R-:W-:Y:S03]  /*64390*/  HMMA.1688.F32.TF32 R132, R116.reuse, R14, R132 ;  /* 0x0000000e7484723c */ /* 0x040fe60000081084 */
[----:B-1----:R-:W3:Y:S04]  /*643a0*/  LDL.LU.64 R158, [R1+0x34b8] ;  /* 0x0034b800019e7983 */ /* 0x002ee80000300a00 */
[----:B------:R-:W3:Y:S01]  /*643b0*/  LDL.LU.64 R156, [R1+0x34b0] ;  /* 0x0034b000019c7983 */ /* 0x000ee20000300a00 */
[C---:B------:R-:W-:Y:S03]  /*643c0*/  HMMA.1688.F32.TF32 R128, R116.reuse, R18, R128 ;  /* 0x000000127480723c */ /* 0x040fe60000081080 */
[----:B------:R-:W-:Y:S04]  /*643d0*/  STL.64 [R1+0x240], R152 ;  /* 0x0002409801007387 */ /* 0x000fe80000100a00 */
[----:B------:R1:W-:Y:S01]  /*643e0*/  STL.64 [R1+0x248], R154 ;  /* 0x0002489a01007387 */ /* 0x0003e20000100a00 */
[C---:B------:R-:W-:Y:S03]  /*643f0*/  HMMA.1688.F32.TF32 R248, R116.reuse, R22, R248 ;  /* 0x0000001674f8723c */ /* 0x040fe600000810f8 */
[----:B-1----:R-:W2:Y:S04]  /*64400*/  LDL.LU.64 R154, [R1+0x34a8] ;  /* 0x0034a800019a7983 */ /* 0x002ea80000300a00 */
[----:B------:R-:W2:Y:S04]  /*64410*/  LDL.LU.64 R152, [R1+0x34a0] ;  /* 0x0034a00001987983 */ /* 0x000ea80000300a00 */
[----:B------:R-:W-:Y:S04]  /*64420*/  STL.64 [R1+0x230], R148 ;  /* 0x0002309401007387 */ /* 0x000fe80000100a00 */
[----:B------:R1:W-:Y:S01]  /*64430*/  STL.64 [R1+0x238], R150 ;  /* 0x0002389601007387 */ /* 0x0003e20000100a00 */
[C---:B------:R-:W-:Y:S03]  /*64440*/  HMMA.1688.F32.TF32 R124, R116.reuse, R26, R124 ;  /* 0x0000001a747c723c */ /* 0x040fe6000008107c */
[----:B-1----:R-:W2:Y:S04]  /*64450*/  LDL.LU.64 R150, [R1+0x3498] ;  /* 0x0034980001967983 */ /* 0x002ea80000300a00 */
[----:B------:R-:W2:Y:S01]  /*64460*/  LDL.LU.64 R148, [R1+0x3490] ;  /* 0x0034900001947983 */ /* 0x000ea20000300a00 */
[C---:B------:R-:W-:Y:S03]  /*64470*/  HMMA.1688.F32.TF32 R120, R116.reuse, R30, R120 ;  /* 0x0000001e7478723c */ /* 0x040fe60000081078 */
[----:B------:R-:W-:Y:S04]  /*64480*/  STL.64 [R1+0x220], R144 ;  /* 0x0002209001007387 */ /* 0x000fe80000100a00 */
[----:B------:R1:W-:Y:S01]  /*64490*/  STL.64 [R1+0x228], R146 ;  /* 0x0002289201007387 */ /* 0x0003e20000100a00 */
[C---:B------:R-:W-:Y:S03]  /*644a0*/  HMMA.1688.F32.TF32 R112, R116.reuse, R34, R112 ;  /* 0x000000227470723c */ /* 0x040fe60000081070 */
[----:B-1----:R-:W2:Y:S04]  /*644b0*/  LDL.LU.64 R146, [R1+0x3488] ;  /* 0x0034880001927983 */ /* 0x002ea80000300a00 */
[----:B------:R-:W2:Y:S01]  /*644c0*/  LDL.LU.64 R144, [R1+0x3480] ;  /* 0x0034800001907983 */ /* 0x000ea20000300a00 */
[C---:B------:R-:W-:Y:S03]  /*644d0*/  HMMA.1688.F32.TF32 R108, R116.reuse, R38, R108 ;  /* 0x00000026746c723c */ /* 0x040fe6000008106c */
[----:B------:R-:W2:Y:S04]  /*644e0*/  LDL.LU.64 R142, [R1+0x3478] ;  /* 0x00347800018e7983 */ /* 0x000ea80000300a00 */
[----:B------:R-:W2:Y:S01]  /*644f0*/  LDL.LU.64 R140, [R1+0x3470] ;  /* 0x00347000018c7983 */ /* 0x000ea20000300a00 */
[C---:B------:R-:W-:Y:S03]  /*64500*/  HMMA.1688.F32.TF32 R104, R116.reuse, R42, R104 ;  /* 0x0000002a7468723c */ /* 0x040fe60000081068 */
[----:B------:R-:W-:Y:S04]  /*64510*/  STL.64 [R1+0x210], R192 ;  /* 0x000210c001007387 */ /* 0x000fe80000100a00 */
[----:B------:R-:W-:Y:S01]  /*64520*/  STL.64 [R1+0x218], R194 ;  /* 0x000218c201007387 */ /* 0x000fe20000100a00 */
[C---:B------:R-:W-:Y:S03]  /*64530*/  HMMA.1688.F32.TF32 R100, R116.reuse, R46, R100 ;  /* 0x0000002e7464723c */ /* 0x040fe60000081064 */
[----:B------:R-:W-:Y:S04]  /*64540*/  LDS R192, [R0+0x49100] ;  /* 0x0491000000c07984 */ /* 0x000fe80000000800 */
[----:B------:R-:W-:Y:S04]  /*64550*/  LDS R194, [R0+0x49900] ;  /* 0x0499000000c27984 */ /* 0x000fe80000000800 */
[----:B------:R-:W-:Y:S04]  /*64560*/  LDS R193, [R252+0x49100] ;  /* 0x04910000fcc17984 */ /* 0x000fe80000000800 */
[----:B------:R-:W4:Y:S01]  /*64570*/  LDS R195, [R252+0x49900] ;  /* 0x04990000fcc37984 */ /* 0x000f220000000800 */
[C---:B------:R-:W-:Y:S03]  /*64580*/  HMMA.1688.F32.TF32 R96, R116.reuse, R50, R96 ;  /* 0x000000327460723c */ /* 0x040fe60000081060 */
        /* <DEDUP_REMOVED lines=14> */
[----:B------:R-:W-:Y:S03]  /*64670*/  HMMA.1688.F32.TF32 R76, R116, R70, R76 ;  /* 0x00000046744c723c */ /* 0x000fe6000008104c */
[----:B------:R-:W-:Y:S04]  /*64680*/  LDS R116, [R33+0x49100] ;  /* 0x0491000021747984 */ /* 0x000fe80000000800 */
[----:B------:R-:W-:Y:S04]  /*64690*/  LDS R118, [R33+0x49900] ;  /* 0x0499000021767984 */ /* 0x000fe80000000800 */
[----:B-1----:R-:W2:Y:S04]  /*646a0*/  LDL.LU.64 R130, [R1+0x3448] ;  /* 0x0034480001827983 */ /* 0x002ea80000300a00 */
[----:B------:R-:W2:Y:S04]  /*646b0*/  LDL.LU.64 R128, [R1+0x3440] ;  /* 0x0034400001807983 */ /* 0x000ea80000300a00 */
        /* <DEDUP_REMOVED lines=27> */
[----:B------:R-:W1:Y:S01]  /*64870*/  LDS R119, [R2+0x49900] ;  /* 0x0499000002777984 */ /* 0x000e620000000800 */
[C---:B----4-:R-:W-:Y:S03]  /*64880*/  HMMA.1688.F32.TF32 R76, R192.reuse, R10, R72 ;  /* 0x0000000ac04c723c */ /* 0x050fe60000081048 */
[----:B------:R-:W4:Y:S11]  /*64890*/  LDL.LU R72, [R1+0x280] ;  /* 0x0002800001487983 */ /* 0x000f360000300800 */
[----:B------:R-:W-:Y:S09]  /*648a0*/  @!UPT UIADD3 URZ, URZ, URZ, URZ ;  /* 0x0000003f3f3ff290 */ /* 0x000ff2000fffe03f */
        /* <DEDUP_REMOVED lines=162> */
[----:B------:R3:W-:Y:S04]  /*652d0*/  STL.64 [R1+0x628], R98 ;  /* 0x0006286201007387 */ /* 0x0007e80000100a00 */
[----:B------:R-:W-:Y:S04]  /*652e0*/  LDS R72, [R33+0x49180] ;  /* 0x0491800021487984 */ /* 0x000fe80000000800 */
[----:B------:R-:W-:Y:S04]  /*652f0*/  LDS R74, [R33+0x49980] ;  /* 0x04998000214a7984 */ /* 0x000fe80000000800 */
[----:B---3--:R-:W3:Y:S04]  /*65300*/  LDL.LU.64 R98, [R1+0x33a0] ;  /* 0x0033a00001627983 */ /* 0x008ee80000300a00 */
[----:B------:R-:W3:Y:S04]  /*65310*/  LDL.LU.64 R96, [R1+0x3398] ;  /* 0x0033980001607983 */ /* 0x000ee80000300a00 */
[----:B------:R-:W-:Y:S04]  /*65320*/  STL.64 [R1+0x610], R92 ;  /* 0x0006105c01007387 */ /* 0x000fe80000100a00 */
[----:B------:R1:W-:Y:S04]  /*65330*/  STL.64 [R1+0x618], R94 ;  /* 0x0006185e01007387 */ /* 0x0003e80000100a00 */
        /* <DEDUP_REMOVED lines=10> */
[----:B-1----:R-:W3:Y:S04]  /*653e0*/  LDL.LU.64 R86, [R1+0x3370] ;  /* 0x0033700001567983 */ /* 0x002ee80000300a00 */
[----:B------:R-:W3:Y:S01]  /*653f0*/  LDL.LU.64 R84, [R1+0x3368] ;  /* 0x0033680001547983 */ /* 0x000ee20000300a00 */
[C---:B--2---:R-:W-:Y:S11]  /*65400*/  HMMA.1688.F32.TF32 R80, R116.reuse, R30, R80 ;  /* 0x0000001e7450723c */ /* 0x044ff60000081050 */
[----:B------:R-:W-:Y:S11]  /*65410*/  @!UPT UIADD3 URZ, URZ, URZ, URZ ;  /* 0x0000003f3f3ff290 */ /* 0x000ff6000fffe03f */
[----:B------:R-:W-:Y:S01]  /*65420*/  @!UPT UIADD3 URZ, URZ, URZ, URZ ;  /* 0x0000003f3f3ff290 */ /* 0x000fe2000fffe03f */
[----:B------:R-:W-:Y:S04]  /*65430*/  STL.64 [R1+0x5e0], R80 ;  /* 0x0005e05001007387 */ /* 0x000fe80000100a00 */
[----:B------:R4:W-:Y:S02]  /*65440*/  STL.64 [R1+0x5e8], R82 ;  /* 0x0005e85201007387 */ /* 0x0009e40000100a00 */
[C---:B----4-:R-:W-:Y:S08]  /*65450*/  HMMA.1688.F32.TF32 R80, R116.reuse, R34, R192 ;  /* 0x000000227450723c */ /* 0x050ff000000810c0 */
[C---:B------:R-:W-:Y:S11]  /*65460*/  HMMA.1688.F32.TF32 R192, R116.reuse, R38, R248 ;  /* 0x0000002674c0723c */ /* 0x040ff600000810f8 */
[----:B------:R-:W-:Y:S04]  /*65470*/  @!UPT UIADD3 URZ, URZ, URZ, URZ ;  /* 0x0000003f3f3ff290 */ /* 0x000fe8000fffe03f */
[----:B------:R-:W-:Y:S04]  /*65480*/  STL.64 [R1+0x5d0], R80 ;  /* 0x0005d05001007387 */ /* 0x000fe80000100a00 */
[----:B------:R1:W-:Y:S04]  /*65490*/  STL.64 [R1+0x5d8], R82 ;  /* 0x0005d85201007387 */ /* 0x0003e80000100a00 */
[----:B------:R-:W-:Y:S01]  /*654a0*/  STL.64 [R1+0x5c0], R192 ;  /* 0x0005c0c001007387 */ /* 0x000fe20000100a00 */
[C---:B---3--:R-:W-:Y:S03]  /*654b0*/  HMMA.1688.F32.TF32 R88, R116.reuse, R46, R88 ;  /* 0x0000002e7458723c */ /* 0x048fe60000081058 */
[----:B------:R-:W-:Y:S05]  /*654c0*/  STL.64 [R1+0x5c8], R194 ;  /* 0x0005c8c201007387 */ /* 0x000fea0000100a00 */
[C---:B-1----:R-:W-:Y:S08]  /*654d0*/  HMMA.1688.F32.TF32 R80, R116.reuse, R42, R84 ;  /* 0x0000002a7450723c */ /* 0x042ff00000081054 */
[C---:B------:R-:W-:Y:S11]  /*654e0*/  HMMA.1688.F32.TF32 R84, R116.reuse, R50, R92 ;  /* 0x000000327454723c */ /* 0x040ff6000008105c */
[----:B------:R-:W-:Y:S04]  /*654f0*/  @!UPT UIADD3 URZ, URZ, URZ, URZ ;  /* 0x0000003f3f3ff290 */ /* 0x000fe8000fffe03f */
[----:B------:R-:W-:Y:S04]  /*65500*/  STL.64 [R1+0x5b0], R80 ;  /* 0x0005b05001007387 */ /* 0x000fe80000100a00 */
[----:B------:R1:W-:Y:S02]  /*65510*/  STL.64 [R1+0x5b8], R82 ;  /* 0x0005b85201007387 */ /* 0x0003e40000100a00 */
[C---:B-1----:R-:W-:Y:S02]  /*65520*/  HMMA.1688.F32.TF32 R80, R116.reuse, R54, R96 ;  /* 0x000000367450723c */ /* 0x042fe40000081060 */
[----:B------:R-:W-:Y:S04]  /*65530*/  STL.64 [R1+0x5a0], R88 ;  /* 0x0005a05801007387 */ /* 0x000fe80000100a00 */
[----:B------:R1:W-:Y:S04]  /*65540*/  STL.64 [R1+0x5a8], R90 ;  /* 0x0005a85a01007387 */ /* 0x0003e80000100a00 */
[----:B------:R-:W-:Y:S01]  /*65550*/  STL.64 [R1+0x590], R84 ;  /* 0x0005905401007387 */ /* 0x000fe20000100a00 */
[C---:B------:R-:W-:Y:S03]  /*65560*/  HMMA.1688.F32.TF32 R192, R116.reuse, R70, R112 ;  /* 0x0000004674c0723c */ /* 0x040fe60000081070 */
[----:B------:R2:W-:Y:S05]  /*65570*/  STL.64 [R1+0x598], R86 ;  /* 0x0005985601007387 */ /* 0x0005ea0000100a00 */
[C---:B-1----:R-:W-:Y:S04]  /*65580*/  HMMA.1688.F32.TF32 R88, R116.reuse, R58, R100 ;  /* 0x0000003a7458723c */ /* 0x042fe80000081064 */
[----:B------:R-:W-:Y:S04]  /*65590*/  STL.64 [R1+0x580], R80 ;  /* 0x0005805001007387 */ /* 0x000fe80000100a00 */
[C---:B--2---:R-:W-:Y:S01]  /*655a0*/  HMMA.1688.F32.TF32 R84, R116.reuse, R62, R104 ;  /* 0x0000003e7454723c */ /* 0x044fe20000081068 */
[----:B------:R1:W-:Y:S07]  /*655b0*/  STL.64 [R1+0x588], R82 ;  /* 0x0005885201007387 */ /* 0x0003ee0000100a00 */
[----:B-1----:R-:W-:Y:S07]  /*655c0*/  HMMA.1688.F32.TF32 R80, R116, R66, R108 ;  /* 0x000000427450723c */ /* 0x002fee000008106c */
[----:B------:R-:W-:Y:S04]  /*655d0*/  STL.64 [R1+0x830], R88 ;  /* 0x0008305801007387 */ /* 0x000fe80000100a00 */
[----:B------:R-:W-:Y:S04]  /*655e0*/  STL.64 [R1+0x838], R90 ;  /* 0x0008385a01007387 */ /* 0x000fe80000100a00 */
[----:B------:R-:W-:Y:S04]  /*655f0*/  STL.64 [R1+0x820], R84 ;  /* 0x0008205401007387 */ /* 0x000fe80000100a00 */
[----:B------:R1:W-:Y:S04]  /*65600*/  STL.64 [R1+0x828], R86 ;  /* 0x0008285601007387 */ /* 0x0003e80000100a00 */
[----:B------:R-:W-:Y:S04]  /*65610*/  STL [R1+0x3364], R192 ;  /* 0x003364c001007387 */ /* 0x000fe80000100800 */
[----:B------:R-:W-:Y:S04]  /*65620*/  STL.64 [R1+0x810], R80 ;  /* 0x0008105001007387 */ /* 0x000fe80000100a00 */
[----:B------:R2:W-:Y:S01]  /*65630*/  STL.64 [R1+0x818], R82 ;  /* 0x0008185201007387 */ /* 0x0005e20000100a00 */
[C---:B-1----:R-:W-:Y:S08]  /*65640*/  HMMA.1688.F32.TF32 R84, R76.reuse, R10, R120 ;  /* 0x0000000a4c54723c */ /* 0x042ff00000081078 */
[----:B--2---:R-:W-:Y:S01]  /*65650*/  HMMA.1688.F32.TF32 R80, R76, R14, R124 ;  /* 0x0000000e4c50723c */ /* 0x004fe2000008107c */
[----:B------:R-:W-:Y:S04]  /*65660*/  STL [R1+0x3360], R193 ;  /* 0x003360c101007387 */ /* 0x000fe80000100800 */
[----:B------:R-:W-:Y:S04]  /*65670*/  STL [R1+0x335c], R194 ;  /* 0x00335cc201007387 */ /* 0x000fe80000100800 */
[----:B------:R-:W-:Y:S11]  /*65680*/  STL [R1+0x3358], R195 ;  /* 0x003358c301007387 */ /* 0x000ff60000100800 */
[----:B------:R-:W-:Y:S03]  /*65690*/  @!UPT UIADD3 URZ, URZ, URZ, URZ ;  /* 0x0000003f3f3ff290 */ /* 0x000fe6000fffe03f */
[----:B------:R-:W-:Y:S01]  /*656a0*/  STL.64 [R1+0x7f0], R80 ;  /* 0x0007f05001007387 */ /* 0x000fe20000100a00 */
[----:B------:R-:W-:-:S03]  /*656b0*/  IMAD.MOV.U32 R192, RZ, RZ, R83 ;  /* 0x000000ffffc07224 */ /* 0x000fc600078e0053 */
[----:B------:R-:W-:Y:S04]  /*656c0*/  STL.64 [R1+0x800], R84 ;  /* 0x0008005401007387 */ /* 0x000fe80000100a00 */
[----:B------:R-:W-:Y:S04]  /*656d0*/  STL.64 [R1+0x808], R86 ;  /* 0x0008085601007387 */ /* 0x000fe80000100a00 */
[----:B------:R1:W-:Y:S02]  /*656e0*/  STL [R1+0x7f8], R82 ;  /* 0x0007f85201007387 */ /* 0x0003e40000100800 */
[C---:B-1----:R-:W-:Y:S08]  /*656f0*/  HMMA.1688.F32.TF32 R80, R76.reuse, R18, R128 ;  /* 0x000000124c50723c */ /* 0x042ff00000081080 */
[C---:B------:R-:W-:Y:S08]  /*65700*/  HMMA.1688.F32.TF32 R88, R76.reuse, R22, R132 ;  /* 0x000000164c58723c */ /* 0x040ff00000081084 */
[----:B------:R-:W-:Y:S07]  /*65710*/  HMMA.1688.F32.TF32 R84, R76, R26, R136 ;  /* 0x0000001a4c54723c */ /* 0x000fee0000081088 */
[----:B------:R1:W-:Y:S01]  /*65720*/  STL [R1+0x7ec], R83 ;  /* 0x0007ec5301007387 */ /* 0x0003e20000100800 */
[----:B------:R-:W-:-:S02]  /*65730*/  IMAD.MOV.U32 R193, RZ, RZ, R80 ;  /* 0x000000ffffc17224 */ /* 0x000fc400078e0050 */
[----:B------:R-:W-:Y:S02]  /*65740*/  IMAD.MOV.U32 R194, RZ, RZ, R81 ;  /* 0x000000ffffc27224 */ /* 0x000fe400078e0051 */
[----:B------:R-:W-:Y:S02]  /*65750*/  IMAD.MOV.U32 R195, RZ, RZ, R82 ;  /* 0x000000ffffc37224 */ /* 0x000fe400078e0052 */
[C---:B-1----:R-:W-:Y:S01]  /*65760*/  HMMA.1688.F32.TF32 R80, R76.reuse, R30, R140 ;  /* 0x0000001e4c50723c */ /* 0x042fe2000008108c */
[----:B------:R-:W-:Y:S04]  /*65770*/  STL.64 [R1+0x7d0], R88 ;  /* 0x0007d05801007387 */ /* 0x000fe80000100a00 */
[----:B------:R1:W-:Y:S04]  /*65780*/  STL.64 [R1+0x7d8], R90 ;  /* 0x0007d85a01007387 */ /* 0x0003e80000100a00 */
[----:B------:R-:W-:Y:S04]  /*65790*/  STL.64 [R1+0x7c0], R84 ;  /* 0x0007c05401007387 */ /* 0x000fe80000100a00 */
[----:B------:R2:W-:Y:S01]  /*657a0*/  STL.64 [R1+0x7c8], R86 ;  /* 0x0007c85601007387 */ /* 0x0005e20000100a00 */
[C---:B-1----:R-:W-:Y:S09]  /*657b0*/  HMMA.1688.F32.TF32 R88, R76.reuse, R34, R144 ;  /* 0x000000224c58723c */ /* 0x042ff20000081090 */
[----:B------:R-:W-:Y:S01]  /*657c0*/  STL.64 [R1+0x7b0], R80 ;  /* 0x0007b05001007387 */ /* 0x000fe20000100a00 */
[C---:B--2---:R-:W-:Y:S03]  /*657d0*/  HMMA.1688.F32.TF32 R84, R76.reuse, R38, R148 ;  /* 0x000000264c54723c */ /* 0x044fe60000081094 */
[----:B------:R1:W-:Y:S05]  /*657e0*/  STL.64 [R1+0x7b8], R82 ;  /* 0x0007b85201007387 */ /* 0x0003ea0000100a00 */
[C---:B-1----:R-:W-:Y:S05]  /*657f0*/  HMMA.1688.F32.TF32 R80, R76.reuse, R42, R152 ;  /* 0x0000002a4c50723c */ /* 0x042fea0000081098 */
[----:B------:R-:W-:Y:S04]  /*65800*/  STL.64 [R1+0x7a0], R88 ;  /* 0x0007a05801007387 */ /* 0x000fe80000100a00 */
[----:B------:R1:W-:Y:S06]  /*65810*/  STL.64 [R1+0x7a8], R90 ;  /* 0x0007a85a01007387 */ /* 0x0003ec0000100a00 */
        /* <DEDUP_REMOVED lines=15> */
[C---:B-1----:R-:W-:Y:S08]  /*65910*/  HMMA.1688.F32.TF32 R80, R76.reuse, R66, R176 ;  /* 0x000000424c50723c */ /* 0x042ff000000810b0 */
[----:B------:R-:W-:Y:S01]  /*65920*/  HMMA.1688.F32.TF32 R76, R76, R70, R180 ;  /* 0x000000464c4c723c */ /* 0x000fe200000810b4 */
[----:B------:R-:W-:Y:S04]  /*65930*/  STL.64 [R1+0x740], R88 ;  /* 0x0007405801007387 */ /* 0x000fe80000100a00 */
[----:B------:R-:W-:Y:S04]  /*65940*/  STL.64 [R1+0x748], R90 ;  /* 0x0007485a01007387 */ /* 0x000fe80000100a00 */
[----:B------:R-:W-:Y:S04]  /*65950*/  STL.64 [R1+0x730], R84 ;  /* 0x0007305401007387 */ /* 0x000fe80000100a00 */
[----:B------:R1:W-:Y:S04]  /*65960*/  STL.64 [R1+0x738], R86 ;  /* 0x0007385601007387 */ /* 0x0003e80000100a00 */
[----:B------:R-:W-:Y:S01]  /*65970*/  STL.64 [R1+0x720], R80 ;  /* 0x0007205001007387 */ /* 0x000fe20000100a00 */
[C---:B------:R-:W-:Y:S03]  /*65980*/  HMMA.1688.F32.TF32 R248, R72.reuse, R22, R200 ;  /* 0x0000001648f8723c */ /* 0x040fe600000810c8 */
[----:B------:R2:W-:Y:S05]  /*65990*/  STL.64 [R1+0x728], R82 ;  /* 0x0007285201007387 */ /* 0x0005ea0000100a00 */
[C---:B-1----:R-:W-:Y:S01]  /*659a0*/  HMMA.1688.F32.TF32 R84, R72.reuse, R10, R184 ;  /* 0x0000000a4854723c */ /* 0x042fe200000810b8 */
[----:B------:R-:W-:Y:S04]  /*659b0*/  STL.64 [R1+0x570], R76 ;  /* 0x0005704c01007387 */ /* 0x000fe80000100a00 */
[----:B------:R1:W-:Y:S03]  /*659c0*/  STL.64 [R1+0x578], R78 ;  /* 0x0005784e01007387 */ /* 0x0003e60000100a00 */
[C---:B--2---:R-:W-:Y:S08]  /*659d0*/  HMMA.1688.F32.TF32 R80, R72.reuse, R14, R188 ;  /* 0x0000000e4850723c */ /* 0x044ff000000810bc */
[C---:B-1----:R-:W-:Y:S07]  /*659e0*/  HMMA.1688.F32.TF32 R76, R72.reuse, R18, R196 ;  /* 0x00000012484c723c */ /* 0x042fee00000810c4 */
[----:B------:R-:W-:Y:S04]  /*659f0*/  STL.64 [R1+0x560], R84 ;  /* 0x0005605401007387 */ /* 0x000fe80000100a00 */
[----:B------:R-:W-:Y:S04]  /*65a00*/  STL.64 [R1+0x568], R86 ;  /* 0x0005685601007387 */ /* 0x000fe80000100a00 */
[----:B------:R-:W-:Y:S04]  /*65a10*/  STL.64 [R1+0x550], R80 ;  /* 0x0005505001007387 */ /* 0x000fe80000100a00 */
[----:B------:R1:W-:Y:S04]  /*65a20*/  STL.64 [R1+0x558], R82 ;  /* 0x0005585201007387 */ /* 0x0003e80000100a00 */
[----:B------:R-:W-:Y:S04]  /*65a30*/  STL [R1+0x3354], R248 ;  /* 0x003354f801007387 */ /* 0x000fe80000100800 */
[----:B------:R-:W-:Y:S01]  /*65a40*/  STL.64 [R1+0x540], R76 ;  /* 0x0005404c01007387 */ /* 0x000fe20000100a00 */
[C---:B-1----:R-:W-:Y:S03]  /*65a50*/  HMMA.1688.F32.TF32 R80, R72.reuse, R26, R204 ;  /* 0x0000001a4850723c */ /* 0x042fe600000810cc */
[----:B------:R1:W-:Y:S05]  /*65a60*/  STL.64 [R1+0x548], R78 ;  /* 0x0005484e01007387 */ /* 0x0003ea0000100a00 */
[C---:B-1----:R-:W-:Y:S01]  /*65a70*/  HMMA.1688.F32.TF32 R76, R72.reuse, R30, R208 ;  /* 0x0000001e484c723c */ /* 0x042fe200000810d0 */
[----:B------:R1:W-:Y:S04]  /*65a80*/  STL [R1+0x3350], R249 ;  /* 0x003350f901007387 */ /* 0x0003e80000100800 */
[----:B------:R2:W-:Y:S04]  /*65a90*/  STL [R1+0x334c], R250 ;  /* 0x00334cfa01007387 */ /* 0x0005e80000100800 */
[----:B------:R3:W-:Y:S06]  /*65aa0*/  STL [R1+0x3348], R251 ;  /* 0x003348fb01007387 */ /* 0x0007ec0000100800 */
[----:B------:R-:W-:Y:S04]  /*65ab0*/  STL.64 [R1+0x4a0], R80 ;  /* 0x0004a05001007387 */ /* 0x000fe80000100a00 */
[----:B------:R-:W-:Y:S04]  /*65ac0*/  STL.64 [R1+0x4a8], R82 ;  /* 0x0004a85201007387 */ /* 0x000fe80000100a00 */
[----:B------:R-:W-:Y:S04]  /*65ad0*/  STL.64 [R1+0x4c0], R76 ;  /* 0x0004c04c01007387 */ /* 0x000fe80000100a00 */
[----:B------:R-:W-:Y:S04]  /*65ae0*/  STL.64 [R1+0x4c8], R78 ;  /* 0x0004c84e01007387 */ /* 0x000fe80000100a00 */
[----:B------:R-:W4:Y:S01]  /*65af0*/  LDL R69, [R1+0x1e44] ;  /* 0x001e440001457983 */ /* 0x000f220000100800 */
[C---:B------:R-:W-:Y:S08]  /*65b00*/  HMMA.1688.F32.TF32 R32, R72.reuse, R34, R212 ;  /* 0x000000224820723c */ /* 0x040ff000000810d4 */
[----:B------:R-:W-:Y:S01]  /*65b10*/  HMMA.1688.F32.TF32 R36, R72, R38, R216 ;  /* 0x000000264824723c */ /* 0x000fe200000810d8 */
[----:B------:R-:W-:Y:S01]  /*65b20*/  IMAD.MOV.U32 R86, RZ, RZ, R9 ;  /* 0x000000ffff567224 */ /* 0x000fe200078e0009 */
[----:B------:R-:W-:Y:S01]  /*65b30*/  LDS R76, [R0+0x4a000] ;  /* 0x04a00000004c7984 */ /* 0x000fe20000000800 */
[----:B------:R-:W-:-:S02]  /*65b40*/  IMAD.MOV.U32 R87, RZ, RZ, R8 ;  /* 0x000000ffff577224 */ /* 0x000fc400078e0008 */
[----:B------:R-:W-:Y:S01]  /*65b50*/  IMAD.MOV.U32 R84, RZ, RZ, R13 ;  /* 0x000000ffff547224 */ /* 0x000fe200078e000d */
[----:B------:R-:W-:Y:S01]  /*65b60*/  LDS R78, [R0+0x4a800] ;  /* 0x04a80000004e7984 */ /* 0x000fe20000000800 */
[----:B------:R-:W-:Y:S02]  /*65b70*/  IMAD.MOV.U32 R85, RZ, RZ, R12 ;  /* 0x000000ffff557224 */ /* 0x000fe400078e000c */
[----:B------:R-:W-:Y:S01]  /*65b80*/  IMAD.MOV.U32 R90, RZ, RZ, R17 ;  /* 0x000000ffff5a7224 */ /* 0x000fe200078e0011 */
[----:B------:R-:W-:Y:S01]  /*65b90*/  LDS R77, [R252+0x4a000] ;  /* 0x04a00000fc4d7984 */ /* 0x000fe20000000800 */
[----:B------:R-:W-:Y:S02]  /*65ba0*/  IMAD.MOV.U32 R91, RZ, RZ, R16 ;  /* 0x000000ffff5b7224 */ /* 0x000fe400078e0010 */
[----:B------:R-:W-:Y:S01]  /*65bb0*/  IMAD.MOV.U32 R88, RZ, RZ, R21 ;  /* 0x000000ffff587224 */ /* 0x000fe200078e0015 */
[----:B------:R-:W-:Y:S02]  /*65bc0*/  LDS R79, [R252+0x4a800] ;  /* 0x04a80000fc4f7984 */ /* 0x000fe40000000800 */
[----:B------:R-:W-:-:S02]  /*65bd0*/  IMAD.MOV.U32 R248, RZ, RZ, R32 ;  /* 0x000000fffff87224 */ /* 0x000fc400078e0020 */
[----:B-1----:R-:W-:Y:S02]  /*65be0*/  IMAD.MOV.U32 R249, RZ, RZ, R33 ;  /* 0x000000fffff97224 */ /* 0x002fe400078e0021 */
[----:B--2---:R-:W-:Y:S02]  /*65bf0*/  IMAD.MOV.U32 R250, RZ, RZ, R34 ;  /* 0x000000fffffa7224 */ /* 0x004fe400078e0022 */
[----:B---3--:R-:W-:Y:S02]  /*65c00*/  IMAD.MOV.U32 R251, RZ, RZ, R35 ;  /* 0x000000fffffb7224 */ /* 0x008fe400078e0023 */
[C---:B------:R-:W-:Y:S01]  /*65c10*/  HMMA.1688.F32.TF32 R32, R72.reuse, R42, R220 ;  /* 0x0000002a4820723c */ /* 0x040fe200000810dc */
[----:B------:R-:W-:Y:S04]  /*65c20*/  STL.64 [R1+0x520], R36 ;  /* 0x0005202401007387 */ /* 0x000fe80000100a00 */
[----:B------:R1:W-:Y:S03]  /*65c30*/  STL.64 [R1+0x528], R38 ;  /* 0x0005282601007387 */ /* 0x0003e60000100a00 */
[C---:B------:R-:W-:Y:S08]  /*65c40*/  HMMA.1688.F32.TF32 R40, R72.reuse, R46, R224 ;  /* 0x0000002e4828723c */ /* 0x040ff000000810e0 */
[----:B-1----:R-:W-:Y:S01]  /*65c50*/  HMMA.1688.F32.TF32 R36, R72, R50, R228 ;  /* 0x000000324824723c */ /* 0x002fe200000810e4 */
[----:B------:R-:W-:-:S07]  /*65c60*/  IMAD.MOV.U32 R89, RZ, RZ, R20 ;  /* 0x000000ffff597224 */ /* 0x000fce00078e0014 */
[----:B------:R-:W-:Y:S01]  /*65c70*/  HMMA.1688.F32.TF32 R4, R72, R70, R4 ;  /* 0x000000464804723c */ /* 0x000fe20000081004 */
[----:B------:R-:W-:Y:S04]  /*65c80*/  STL.64 [R1+0x510], R32 ;  /* 0x0005102001007387 */ /* 0x000fe80000100a00 */
[----:B------:R1:W-:Y:S01]  /*65c90*/  STL.64 [R1+0x518], R34 ;  /* 0x0005182201007387 */ /* 0x0003e20000100a00 */
[----:B------:R-:W-:Y:S02]  /*65ca0*/  IMAD.MOV.U32 R82, RZ, RZ, R25 ;  /* 0x000000ffff527224 */ /* 0x000fe400078e0019 */
[----:B------:R-:W-:Y:S01]  /*65cb0*/  IMAD.MOV.U32 R83, RZ, RZ, R24 ;  /* 0x000000ffff537224 */ /* 0x000fe200078e0018 */
[----:B------:R-:W-:Y:S01]  /*65cc0*/  LOP3.LUT R107, R0, 0x40, RZ, 0x3c, !PT ;  /* 0x00000040006b7812 */ /* 0x000fe200078e3cff */
[----:B------:R-:W-:Y:S01]  /*65cd0*/  IMAD.MOV.U32 R80, RZ, RZ, R29 ;  /* 0x000000ffff507224 */ /* 0x000fe200078e001d */
[----:B------:R-:W-:Y:S01]  /*65ce0*/  LDS R228, [R0+0x4a180] ;  /* 0x04a1800000e47984 */ /* 0x000fe20000000800 */
[----:B------:R-:W-:-:S02]  /*65cf0*/  IMAD.MOV.U32 R81, RZ, RZ, R28 ;  /* 0x000000ffff517224 */ /* 0x000fc400078e001c */
[----:B------:R-:W-:Y:S01]  /*65d00*/  IMAD.MOV.U32 R176, RZ, RZ, R193 ;  /* 0x000000ffffb07224 */ /* 0x000fe200078e00c1 */
[----:B------:R-:W-:Y:S01]  /*65d10*/  LDS R230, [R0+0x4a980] ;  /* 0x04a9800000e67984 */ /* 0x000fe20000000800 */
[C---:B-1----:R-:W-:Y:S03]  /*65d20*/  HMMA.1688.F32.TF32 R32, R72.reuse, R54, R232 ;  /* 0x000000364820723c */ /* 0x042fe600000810e8 */
[----:B------:R-:W-:Y:S04]  /*65d30*/  STL.64 [R1+0x500], R40 ;  /* 0x0005002801007387 */ /* 0x000fe80000100a00 */
[----:B------:R1:W-:Y:S04]  /*65d40*/  STL.64 [R1+0x508], R42 ;  /* 0x0005082a01007387 */ /* 0x0003e80000100a00 */
[----:B------:R-:W-:Y:S04]  /*65d50*/  STL.64 [R1+0x4f0], R36 ;  /* 0x0004f02401007387 */ /* 0x000fe80000100a00 */
[----:B------:R2:W-:Y:S01]  /*65d60*/  STL.64 [R1+0x4f8], R38 ;  /* 0x0004f82601007387 */ /* 0x0005e20000100a00 */
[----:B-1----:R-:W-:Y:S01]  /*65d70*/  HMMA.1688.F32.TF32 R40, R72, R58, R236 ;  /* 0x0000003a4828723c */ /* 0x002fe200000810ec */
[----:B------:R-:W-:-:S02]  /*65d80*/  IMAD.MOV.U32 R177, RZ, RZ, R194 ;  /* 0x000000ffffb17224 */ /* 0x000fc400078e00c2 */
[----:B------:R-:W-:Y:S04]  /*65d90*/  LDS R229, [R252+0x4a180] ;  /* 0x04a18000fce57984 */ /* 0x000fe80000000800 */
[----:B------:R-:W-:Y:S01]  /*65da0*/  STL.64 [R1+0x4e0], R32 ;  /* 0x0004e02001007387 */ /* 0x000fe20000100a00 */
[----:B--2---:R-:W-:Y:S03]  /*65db0*/  HMMA.1688.F32.TF32 R36, R72, R62, R240 ;  /* 0x0000003e4824723c */ /* 0x004fe600000810f0 */
[----:B------:R1:W-:Y:S01]  /*65dc0*/  STL.64 [R1+0x4e8], R34 ;  /* 0x0004e82201007387 */ /* 0x0003e20000100a00 */
[----:B------:R-:W-:-:S03]  /*65dd0*/  IMAD.MOV.U32 R178, RZ, RZ, R195 ;  /* 0x000000ffffb27224 */ /* 0x000fc600078e00c3 */
[----:B------:R-:W-:Y:S01]  /*65de0*/  LDS R231, [R252+0x4a980] ;  /* 0x04a98000fce77984 */ /* 0x000fe20000000800 */
[----:B-1----:R-:W-:Y:S07]  /*65df0*/  HMMA.1688.F32.TF32 R32, R72, R66, R244 ;  /* 0x000000424820723c */ /* 0x002fee00000810f4 */
[----:B------:R-:W-:Y:S04]  /*65e00*/  STL.64 [R1+0x4d0], R40 ;  /* 0x0004d02801007387 */ /* 0x000fe80000100a00 */
[----:B------:R-:W-:Y:S04]  /*65e10*/  STL.64 [R1+0x4d8], R42 ;  /* 0x0004d82a01007387 */ /* 0x000fe80000100a00 */
[----:B------:R-:W-:Y:S04]  /*65e20*/  STL.64 [R1+0x4b0], R36 ;  /* 0x0004b02401007387 */ /* 0x000fe80000100a00 */
[----:B------:R-:W-:Y:S04]  /*65e30*/  STL.64 [R1+0x4b8], R38 ;  /* 0x0004b82601007387 */ /* 0x000fe80000100a00 */
[----:B------:R-:W-:Y:S04]  /*65e40*/  LDS R72, [R107+0x4a000] ;  /* 0x04a000006b487984 */ /* 0x000fe80000000800 */
[----:B------:R-:W-:Y:S04]  /*65e50*/  LDS R74, [R107+0x4a800] ;  /* 0x04a800006b4a7984 */ /* 0x000fe80000000800 */
[----:B------:R-:W-:Y:S04]  /*65e60*/  STL.64 [R1+0x200], R32 ;  /* 0x0002002001007387 */ /* 0x000fe80000100a00 */
[----:B------:R-:W-:Y:S04]  /*65e70*/  STL.64 [R1+0x208], R34 ;  /* 0x0002082201007387 */ /* 0x000fe80000100a00 */
[----:B------:R-:W-:Y:S04]  /*65e80*/  LDS R73, [R2+0x4a000] ;  /* 0x04a0000002497984 */ /* 0x000fe80000000800 */
[----:B------:R-:W-:Y:S04]  /*65e90*/  LDS R75, [R2+0x4a800] ;  /* 0x04a80000024b7984 */ /* 0x000fe80000000800 */
[----:B----4-:R-:W1:Y:S04]  /*65ea0*/  LDSM.16.M88.4 R8, [R69+0x100] ;  /* 0x000100004508783b */ /* 0x010e680000000200 */
        /* <DEDUP_REMOVED lines=21> */
[----:B----4-:R-:W-:Y:S01]  /*66000*/  STL [R1+0x31fc], R22 ;  /* 0x0031fc1601007387 */ /* 0x010fe20000100800 */
        /* <DEDUP_REMOVED lines=35> */
[----:B------:R-:W4:Y:S01]  /*66240*/  LDL.LU R87, [R1+0xbc] ;  /* 0x0000bc0001577983 */ /* 0x000f220000300800 */
[C---:B------:R-:W-:Y:S08]  /*66250*/  HMMA.1688.F32.TF32 R88, R76.reuse, R12, R88 ;  /* 0x0000000c4c58723c */ /* 0x040ff00000081058 */
[----:B------:R-:W-:Y:S11]  /*66260*/  HMMA.1688.F32.TF32 R80, R76, R16, R80 ;  /* 0x000000104c50723c */ /* 0x000ff60000081050 */
[----:B------:R-:W-:Y:S05]  /*66270*/  @!UPT UIADD3 URZ, URZ, URZ, URZ ;  /* 0x0000003f3f3ff290 */ /* 0x000fea000fffe03f */
[----:B------:R-:W-:Y:S02]  /*66280*/  IMAD.MOV.U32 R71, RZ, RZ, R88 ;  /* 0x000000ffff477224 */ /* 0x000fe400078e0058 */
[----:B------:R-:W-:Y:S01]  /*66290*/  IMAD.MOV.U32 R66, RZ, RZ, R89 ;  /* 0x000000ffff427224 */ /* 0x000fe200078e0059 */
[----:B------:R-:W3:Y:S01]  /*662a0*/  LDL.LU R88, [R1+0xa0] ;  /* 0x0000a00001587983 */ /* 0x000ee20000300800 */
[----:B------:R-:W-:Y:S02]  /*662b0*/  IMAD.MOV.U32 R67, RZ, RZ, R90 ;  /* 0x000000ffff437224 */ /* 0x000fe400078e005a */
[----:B------:R-:W-:Y:S01]  /*662c0*/  IMAD.MOV.U32 R62, RZ, RZ, R91 ;  /* 0x000000ffff3e7224 */ /* 0x000fe200078e005b */
[----:B------:R-:W3:Y:S04]  /*662d0*/  LDL.LU R89, [R1+0xa4] ;  /* 0x0000a40001597983 */ /* 0x000ee80000300800 */
[----:B------:R-:W3:Y:S04]  /*662e0*/  LDL.LU R90, [R1+0xa8] ;  /* 0x0000a800015a7983 */ /* 0x000ee80000300800 */
[----:B------:R-:W3:Y:S01]  /*662f0*/  LDL.LU R91, [R1+0xac] ;  /* 0x0000ac00015b7983 */ /* 0x000ee20000300800 */
        /* <DEDUP_REMOVED lines=8> */
[----:B------:R-:W3:Y:S04]  /*66380*/  LDL.LU R80, [R1+0x90] ;  /* 0x0000900001507983 */ /* 0x000ee80000300800 */
[----:B------:R-:W3:Y:S04]  /*66390*/  LDL.LU R81, [R1+0x94] ;  /* 0x0000940001517983 */ /* 0x000ee80000300800 */
[----:B------:R-:W3:Y:S04]  /*663a0*/  LDL.LU R82, [R1+0x98] ;  /* 0x0000980001527983 */ /* 0x000ee80000300800 */
[----:B------:R-:W3:Y:S04]  /*663b0*/  LDL.LU R83, [R1+0x9c] ;  /* 0x00009c0001537983 */ /* 0x000ee80000300800 */
[----:B------:R-:W-:Y:S04]  /*663c0*/  STL [R1+0x327c], R54 ;  /* 0x00327c3601007387 */ /* 0x000fe80000100800 */
[----:B------:R-:W-:Y:S04]  /*663d0*/  STL [R1+0x3278], R59 ;  /* 0x0032783b01007387 */ /* 0x000fe80000100800 */
[----:B------:R1:W-:Y:S04]  /*663e0*/  STL [R1+0x3274], R58 ;  /* 0x0032743a01007387 */ /* 0x0003e80000100800 */
[----:B------:R1:W-:Y:S01]  /*663f0*/  STL [R1+0x3270], R63 ;  /* 0x0032703f01007387 */ /* 0x0003e20000100800 */
[C---:B--2---:R-:W-:Y:S08]  /*66400*/  HMMA.1688.F32.TF32 R92, R76.reuse, R20, R92 ;  /* 0x000000144c5c723c */ /* 0x044ff0000008105c */
[----:B----4-:R-:W-:Y:S11]  /*66410*/  HMMA.1688.F32.TF32 R84, R76, R24, R84 ;  /* 0x000000184c54723c */ /* 0x010ff60000081054 */
[----:B------:R-:W-:Y:S05]  /*66420*/  @!UPT UIADD3 URZ, URZ, URZ, URZ ;  /* 0x0000003f3f3ff290 */ /* 0x000fea000fffe03f */
[----:B------:R-:W-:Y:S02]  /*66430*/  IMAD.MOV.U32 R70, RZ, RZ, R95 ;  /* 0x000000ffff467224 */ /* 0x000fe400078e005f */
[----:B-1----:R-:W-:Y:S02]  /*66440*/  IMAD.MOV.U32 R62, RZ, RZ, R93 ;  /* 0x000000ffff3e7224 */ /* 0x002fe400078e005d */
[----:B------:R-:W-:Y:S01]  /*66450*/  IMAD.MOV.U32 R67, RZ, RZ, R92 ;  /* 0x000000ffff437224 */ /* 0x000fe200078e005c */
[----:B------:R-:W-:Y:S04]  /*66460*/  STL [R1+0xc8], R94 ;  /* 0x0000c85e01007387 */ /* 0x000fe80000100800 */
[----:B------:R-:W-:Y:S04]  /*66470*/  STL [R1+0x3288], R70 ;  /* 0x0032884601007387 */ /* 0x000fe80000100800 */
[----:B------:R1:W-:Y:S01]  /*66480*/  STL [R1+0x3284], R62 ;  /* 0x0032843e01007387 */ /* 0x0003e20000100800 */
[----:B------:R-:W-:-:S03]  /*66490*/  IMAD.MOV.U32 R55, RZ, RZ, R84 ;  /* 0x000000ffff377224 */ /* 0x000fc600078e0054 */
[----:B------:R2:W-:Y:S01]  /*664a0*/  STL [R1+0x3280], R67 ;  /* 0x0032804301007387 */ /* 0x0005e20000100800 */
[----:B------:R-:W-:Y:S02]  /*664b0*/  IMAD.MOV.U32 R50, RZ, RZ, R85 ;  /* 0x000000ffff327224 */ /* 0x000fe400078e0055 */
[----:B------:R-:W-:Y:S01]  /*664c0*/  IMAD.MOV.U32 R51, RZ, RZ, R86 ;  /* 0x000000ffff337224 */ /* 0x000fe200078e0056 */
[----:B------:R-:W4:Y:S01]  /*664d0*/  LDL.LU R84, [R1+0x80] ;  /* 0x0000800001547983 */ /* 0x000f220000300800 */
[----:B------:R-:W-:-:S03]  /*664e0*/  IMAD.MOV.U32 R46, RZ, RZ, R87 ;  /* 0x000000ffff2e7224 */ /* 0x000fc600078e0057 */
[----:B------:R-:W4:Y:S04]  /*664f0*/  LDL.LU R85, [R1+0x84] ;  /* 0x0000840001557983 */ /* 0x000f280000300800 */
[----:B------:R-:W4:Y:S04]  /*66500*/  LDL.LU R86, [R1+0x88] ;  /* 0x0000880001567983 */ /* 0x000f280000300800 */
[----:B------:R-:W4:Y:S01]  /*66510*/  LDL.LU R87, [R1+0x8c] ;  /* 0x00008c0001577983 */ /* 0x000f220000300800 */
[C---:B---3--:R-:W-:Y:S03]  /*66520*/  HMMA.1688.F32.TF32 R88, R76.reuse, R28, R88 ;  /* 0x0000001c4c58723c */ /* 0x048fe60000081058 */
[----:B------:R-:W-:Y:S04]  /*66530*/  STL [R1+0x3298], R46 ;  /* 0x0032982e01007387 */ /* 0x000fe80000100800 */
[----:B------:R-:W-:Y:S04]  /*66540*/  STL [R1+0x3294], R51 ;  /* 0x0032943301007387 */ /* 0x000fe80000100800 */
[----:B------:R-:W-:Y:S01]  /*66550*/  STL [R1+0x3290], R50 ;  /* 0x0032903201007387 */ /* 0x000fe20000100800 */
[----:B------:R-:W-:Y:S03]  /*66560*/  HMMA.1688.F32.TF32 R80, R76, R32, R80 ;  /* 0x000000204c50723c */ /* 0x000fe60000081050 */
[----:B------:R3:W-:Y:S09]  /*66570*/  STL [R1+0x328c], R55 ;  /* 0x00328c3701007387 */ /* 0x0007f20000100800 */
        /* <DEDUP_REMOVED lines=9> */
[----:B------:R3:W-:Y:S01]  /*66610*/  STL [R1+0x32a4], R71 ;  /* 0x0032a44701007387 */ /* 0x0007e20000100800 */
[----:B-1----:R-:W-:-:S03]  /*66620*/  IMAD.MOV.U32 R62, RZ, RZ, R80 ;  /* 0x000000ffff3e7224 */ /* 0x002fc600078e0050 */
[----:B------:R1:W-:Y:S01]  /*66630*/  STL [R1+0x32a0], R63 ;  /* 0x0032a03f01007387 */ /* 0x0003e20000100800 */
[----:B--2---:R-:W-:-:S03]  /*66640*/  IMAD.MOV.U32 R67, RZ, RZ, R81 ;  /* 0x000000ffff437224 */ /* 0x004fc600078e0051 */
[----:B------:R2:W-:Y:S01]  /*66650*/  STL [R1+0x329c], R58 ;  /* 0x00329c3a01007387 */ /* 0x0005e20000100800 */
[----:B------:R-:W-:-:S03]  /*66660*/  IMAD.MOV.U32 R54, RZ, RZ, R82 ;  /* 0x000000ffff367224 */ /* 0x000fc600078e0052 */
[----:B------:R-:W2:Y:S01]  /*66670*/  LDL.LU R80, [R1+0x60] ;  /* 0x0000600001507983 */ /* 0x000ea20000300800 */
[----:B------:R-:W-:-:S03]  /*66680*/  IMAD.MOV.U32 R59, RZ, RZ, R83 ;  /* 0x000000ffff3b7224 */ /* 0x000fc600078e0053 */
[----:B------:R-:W2:Y:S04]  /*66690*/  LDL.LU R81, [R1+0x64] ;  /* 0x0000640001517983 */ /* 0x000ea80000300800 */
[----:B------:R-:W2:Y:S04]  /*666a0*/  LDL.LU R82, [R1+0x68] ;  /* 0x0000680001527983 */ /* 0x000ea80000300800 */
[----:B------:R-:W2:Y:S04]  /*666b0*/  LDL.LU R83, [R1+0x6c] ;  /* 0x00006c0001537983 */ /* 0x000ea80000300800 */
[----:B------:R-:W-:Y:S04]  /*666c0*/  STL [R1+0x32b8], R59 ;  /* 0x0032b83b01007387 */ /* 0x000fe80000100800 */
[----:B------:R1:W-:Y:S04]  /*666d0*/  STL [R1+0x32b4], R54 ;  /* 0x0032b43601007387 */ /* 0x0003e80000100800 */
[----:B------:R1:W-:Y:S04]  /*666e0*/  STL [R1+0x32b0], R67 ;  /* 0x0032b04301007387 */ /* 0x0003e80000100800 */
[----:B------:R1:W-:Y:S01]  /*666f0*/  STL [R1+0x32ac], R62 ;  /* 0x0032ac3e01007387 */ /* 0x0003e20000100800 */
        /* <DEDUP_REMOVED lines=11> */
[C---:B---3--:R-:W-:Y:S03]  /*667b0*/  HMMA.1688.F32.TF32 R88, R76.reuse, R40, R88 ;  /* 0x000000284c58723c */ /* 0x048fe60000081058 */
[----:B------:R-:W-:Y:S04]  /*667c0*/  STL [R1+0x32c8], R38 ;  /* 0x0032c82601007387 */ /* 0x000fe80000100800 */
[----:B------:R3:W-:Y:S04]  /*667d0*/  STL [R1+0x32c4], R43 ;  /* 0x0032c42b01007387 */ /* 0x0007e80000100800 */
[----:B------:R1:W-:Y:S04]  /*667e0*/  STL [R1+0x32c0], R42 ;  /* 0x0032c02a01007387 */ /* 0x0003e80000100800 */
[----:B------:R1:W-:Y:S04]  /*667f0*/  STL [R1+0x32bc], R47 ;  /* 0x0032bc2f01007387 */ /* 0x0003e80000100800 */
[----:B------:R-:W3:Y:S04]  /*66800*/  LDL.LU R92, [R1+0x40] ;  /* 0x00004000015c7983 */ /* 0x000ee80000300800 */
[----:B------:R-:W3:Y:S01]  /*66810*/  LDL.LU R93, [R1+0x44] ;  /* 0x00004400015d7983 */ /* 0x000ee20000300800 */
[----:B--2---:R-:W-:Y:S01]  /*66820*/  HMMA.1688.F32.TF32 R80, R76, R44, R80 ;  /* 0x0000002c4c50723c */ /* 0x004fe20000081050 */
[----:B------:R-:W-:-:S02]  /*66830*/  IMAD.MOV.U32 R70, RZ, RZ, R91 ;  /* 0x000000ffff467224 */ /* 0x000fc400078e005b */
[----:B------:R-:W3:Y:S01]  /*66840*/  LDL.LU R94, [R1+0x48] ;  /* 0x00004800015e7983 */ /* 0x000ee20000300800 */
[----:B------:R-:W-:Y:S02]  /*66850*/  IMAD.MOV.U32 R55, RZ, RZ, R90 ;  /* 0x000000ffff377224 */ /* 0x000fe400078e005a */
[----:B------:R-:W-:Y:S01]  /*66860*/  IMAD.MOV.U32 R50, RZ, RZ, R89 ;  /* 0x000000ffff327224 */ /* 0x000fe200078e0059 */
[----:B------:R-:W3:Y:S01]  /*66870*/  LDL.LU R95, [R1+0x4c] ;  /* 0x00004c00015f7983 */ /* 0x000ee20000300800 */
[----:B------:R-:W-:-:S03]  /*66880*/  IMAD.MOV.U32 R51, RZ, RZ, R88 ;  /* 0x000000ffff337224 */ /* 0x000fc600078e0058 */
[----:B------:R-:W-:Y:S04]  /*66890*/  STL [R1+0x32d8], R70 ;  /* 0x0032d84601007387 */ /* 0x000fe80000100800 */
[----:B------:R-:W-:Y:S04]  /*668a0*/  STL [R1+0x32d4], R55 ;  /* 0x0032d43701007387 */ /* 0x000fe80000100800 */
[----:B------:R-:W-:Y:S04]  /*668b0*/  STL [R1+0x32d0], R50 ;  /* 0x0032d03201007387 */ /* 0x000fe80000100800 */
[----:B------:R2:W-:Y:S01]  /*668c0*/  STL [R1+0x32cc], R51 ;  /* 0x0032cc3301007387 */ /* 0x0005e20000100800 */
[----:B------:R-:W-:-:S02]  /*668d0*/  IMAD.MOV.U32 R71, RZ, RZ, R80 ;  /* 0x000000ffff477224 */ /* 0x000fc400078e0050 */
[----:B-1----:R-:W-:Y:S01]  /*668e0*/  IMAD.MOV.U32 R63, RZ, RZ, R81 ;  /* 0x000000ffff3f7224 */ /* 0x002fe200078e0051 */
        /* <DEDUP_REMOVED lines=8> */
[----:B------:R-:W-:Y:S04]  /*66970*/  STL [R1+0x32e0], R63 ;  /* 0x0032e03f01007387 */ /* 0x000fe80000100800 */
[----:B------:R1:W-:Y:S04]  /*66980*/  STL [R1+0x32dc], R71 ;  /* 0x0032dc4701007387 */ /* 0x0003e80000100800 */
[----:B------:R-:W2:Y:S04]  /*66990*/  LDL.LU R88, [R1+0x20] ;  /* 0x0000200001587983 */ /* 0x000ea80000300800 */
[----:B------:R-:W2:Y:S04]  /*669a0*/  LDL.LU R89, [R1+0x24] ;  /* 0x0000240001597983 */ /* 0x000ea80000300800 */
[----:B------:R-:W2:Y:S04]  /*669b0*/  LDL.LU R90, [R1+0x28] ;  /* 0x00002800015a7983 */ /* 0x000ea80000300800 */
[----:B------:R-:W2:Y:S01]  /*669c0*/  LDL.LU R91, [R1+0x2c] ;  /* 0x00002c00015b7983 */ /* 0x000ea20000300800 */
        /* <DEDUP_REMOVED lines=15> */
[----:B------:R1:W-:Y:S01]  /*66ac0*/  STL [R1+0x32ec], R54 ;  /* 0x0032ec3601007387 */ /* 0x0003e20000100800 */
[----:B--2---:R-:W-:Y:S08]  /*66ad0*/  HMMA.1688.F32.TF32 R80, R76, R56, R80 ;  /* 0x000000384c50723c */ /* 0x004ff00000081050 */
[----:B------:R-:W-:-:S02]  /*66ae0*/  IMAD.MOV.U32 R30, RZ, RZ, R95 ;  /* 0x000000ffff1e7224 */ /* 0x000fc400078e005f */
[----:B------:R-:W-:Y:S02]  /*66af0*/  IMAD.MOV.U32 R35, RZ, RZ, R94 ;  /* 0x000000ffff237224 */ /* 0x000fe400078e005e */
[----:B------:R-:W-:Y:S02]  /*66b00*/  IMAD.MOV.U32 R34, RZ, RZ, R93 ;  /* 0x000000ffff227224 */ /* 0x000fe400078e005d */
[----:B------:R-:W-:Y:S01]  /*66b10*/  IMAD.MOV.U32 R39, RZ, RZ, R92 ;  /* 0x000000ffff277224 */ /* 0x000fe200078e005c */
[----:B------:R-:W-:Y:S04]  /*66b20*/  STL [R1+0x3308], R30 ;  /* 0x0033081e01007387 */ /* 0x000fe80000100800 */
[----:B------:R2:W-:Y:S04]  /*66b30*/  STL [R1+0x3304], R35 ;  /* 0x0033042301007387 */ /* 0x0005e80000100800 */
[----:B------:R1:W-:Y:S04]  /*66b40*/  STL [R1+0x3300], R34 ;  /* 0x0033002201007387 */ /* 0x0003e80000100800 */
[----:B------:R1:W-:Y:S01]  /*66b50*/  STL [R1+0x32fc], R39 ;  /* 0x0032fc2701007387 */ /* 0x0003e20000100800 */
[----:B------:R-:W-:-:S02]  /*66b60*/  IMAD.MOV.U32 R43, RZ, RZ, R80 ;  /* 0x000000ffff2b7224 */ /* 0x000fc400078e0050 */
[----:B------:R-:W-:Y:S01]  /*66b70*/  IMAD.MOV.U32 R42, RZ, RZ, R81 ;  /* 0x000000ffff2a7224 */ /* 0x000fe200078e0051 */
[----:B------:R-:W2:Y:S01]  /*66b80*/  LDL.LU R80, [R1] ;  /* 0x0000000001507983 */ /* 0x000ea20000300800 */
[----:B------:R-:W-:Y:S02]  /*66b90*/  IMAD.MOV.U32 R47, RZ, RZ, R82 ;  /* 0x000000ffff2f7224 */ /* 0x000fe400078e0052 */
[----:B------:R-:W-:Y:S01]  /*66ba0*/  IMAD.MOV.U32 R59, RZ, RZ, R83 ;  /* 0x000000ffff3b7224 */ /* 0x000fe200078e0053 */
[----:B------:R-:W2:Y:S04]  /*66bb0*/  LDL.LU R81, [R1+0x4] ;  /* 0x0000040001517983 */ /* 0x000ea80000300800 */
[----:B------:R-:W2:Y:S04]  /*66bc0*/  LDL.LU R82, [R1+0x8] ;  /* 0x0000080001527983 */ /* 0x000ea80000300800 */
[----:B------:R-:W2:Y:S01]  /*66bd0*/  LDL.LU R83, [R1+0xc] ;  /* 0x00000c0001537983 */ /* 0x000ea20000300800 */
[----:B------:R-:W-:Y:S03]  /*66be0*/  HMMA.1688.F32.TF32 R88, R76, R60, R88 ;  /* 0x0000003c4c58723c */ /* 0x000fe60000081058 */
[----:B------:R-:W-:Y:S04]  /*66bf0*/  STL [R1+0x3318], R59 ;  /* 0x0033183b01007387 */ /* 0x000fe80000100800 */
[----:B------:R1:W-:Y:S04]  /*66c00*/  STL [R1+0x3314], R47 ;  /* 0x0033142f01007387 */ /* 0x0003e80000100800 */
[----:B------:R1:W-:Y:S04]  /*66c10*/  STL [R1+0x3310], R42 ;  /* 0x0033102a01007387 */ /* 0x0003e80000100800 */
[----:B------:R1:W-:Y:S09]  /*66c20*/  STL [R1+0x330c], R43 ;  /* 0x00330c2b01007387 */ /* 0x0003f20000100800 */
[----:B------:R-:W-:-:S02]  /*66c30*/  IMAD.MOV.U32 R38, RZ, RZ, R91 ;  /* 0x000000ffff267224 */ /* 0x000fc400078e005b */
[----:B------:R-:W-:Y:S02]  /*66c40*/  IMAD.MOV.U32 R51, RZ, RZ, R90 ;  /* 0x000000ffff337224 */ /* 0x000fe400078e005a */
[----:B------:R-:W-:Y:S02]  /*66c50*/  IMAD.MOV.U32 R50, RZ, RZ, R89 ;  /* 0x000000ffff327224 */ /* 0x000fe400078e0059 */
[----:B------:R-:W-:Y:S01]  /*66c60*/  IMAD.MOV.U32 R55, RZ, RZ, R88 ;  /* 0x000000ffff377224 */ /* 0x000fe200078e0058 */
[----:B------:R-:W-:Y:S04]  /*66c70*/  STL [R1+0x3328], R38 ;  /* 0x0033282601007387 */ /* 0x000fe80000100800 */
[----:B------:R1:W-:Y:S04]  /*66c80*/  STL [R1+0x3324], R51 ;  /* 0x0033243301007387 */ /* 0x0003e80000100800 */
[----:B------:R1:W-:Y:S04]  /*66c90*/  STL [R1+0x3320], R50 ;  /* 0x0033203201007387 */ /* 0x0003e80000100800 */
[----:B------:R1:W-:Y:S04]  /*66ca0*/  STL [R1+0x331c], R55 ;  /* 0x00331c3701007387 */ /* 0x0003e80000100800 */
        /* <DEDUP_REMOVED lines=12> */
[C---:B----4-:R-:W-:Y:S11]  /*66d70*/  HMMA.1688.F32.TF32 R84, R76.reuse, R64, R84 ;  /* 0x000000404c54723c */ /* 0x050ff60000081054 */
[----:B------:R-:W-:Y:S11]  /*66d80*/  @!UPT UIADD3 URZ, URZ, URZ, URZ ;  /* 0x0000003f3f3ff290 */ /* 0x000ff6000fffe03f */
[----:B------:R-:W-:Y:S02]  /*66d90*/  @!UPT UIADD3 URZ, URZ, URZ, URZ ;  /* 0x0000003f3f3ff290 */ /* 0x000fe4000fffe03f */
[----:B------:R-:W-:Y:S02]  /*66da0*/  IMAD.MOV.U32 R70, RZ, RZ, R87 ;  /* 0x000000ffff467224 */ /* 0x000fe400078e0057 */
[----:B-1----:R-:W-:Y:S02]  /*66db0*/  IMAD.MOV.U32 R71, RZ, RZ, R86 ;  /* 0x000000ffff477224 */ /* 0x002fe400078e0056 */
[----:B------:R-:W-:Y:S02]  /*66dc0*/  IMAD.MOV.U32 R63, RZ, RZ, R85 ;  /* 0x000000ffff3f7224 */ /* 0x000fe400078e0055 */
[----:B------:R-:W-:Y:S01]  /*66dd0*/  IMAD.MOV.U32 R58, RZ, RZ, R84 ;  /* 0x000000ffff3a7224 */ /* 0x000fe200078e0054 */
[----:B------:R-:W-:Y:S04]  /*66de0*/  STL [R1+0x3338], R70 ;  /* 0x0033384601007387 */ /* 0x000fe80000100800 */
[----:B------:R1:W-:Y:S04]  /*66df0*/  STL [R1+0x3334], R71 ;  /* 0x0033344701007387 */ /* 0x0003e80000100800 */
[----:B------:R4:W-:Y:S04]  /*66e00*/  STL [R1+0x3330], R63 ;  /* 0x0033303f01007387 */ /* 0x0009e80000100800 */
        /* <DEDUP_REMOVED lines=13> */
[----:B--2---:R-:W-:Y:S03]  /*66ee0*/  HMMA.1688.F32.TF32 R76, R76, R68, R80 ;  /* 0x000000444c4c723c */ /* 0x004fe60000081050 */
[----:B------:R-:W2:Y:S04]  /*66ef0*/  LDL.LU R80, [R1+0x180] ;  /* 0x0001800001507983 */ /* 0x000ea80000300800 */
[----:B------:R-:W2:Y:S04]  /*66f00*/  LDL.LU R81, [R1+0x184] ;  /* 0x0001840001517983 */ /* 0x000ea80000300800 */
[----:B------:R-:W2:Y:S11]  /*66f10*/  LDL.LU R82, [R1+0x188] ;  /* 0x0001880001527983 */ /* 0x000eb60000300800 */
        /* <DEDUP_REMOVED lines=26> */
[----:B------:R-:W-:Y:S01]  /*670c0*/  IMAD.MOV.U32 R83, RZ, RZ, R3 ;  /* 0x000000ffff537224 */ /* 0x000fe200078e0003 */
[----:B------:R3:W-:Y:S04]  /*670d0*/  STL [R1+0x3344], R27 ;  /* 0x0033441b01007387 */ /* 0x0007e80000100800 */
[----:B------:R1:W-:Y:S04]  /*670e0*/  STL [R1+0x3340], R26 ;  /* 0x0033401a01007387 */ /* 0x0003e80000100800 */
[----:B------:R1:W-:Y:S01]  /*670f0*/  STL [R1+0x333c], R31 ;  /* 0x00333c1f01007387 */ /* 0x0003e20000100800 */
        /* <DEDUP_REMOVED lines=21> */
[----:B--2---:R-:W-:Y:S01]  /*67250*/  HMMA.1688.F32.TF32 R76, R72, R32, R80 ;  /* 0x00000020484c723c */ /* 0x004fe20000081050 */
        /* <DEDUP_REMOVED lines=92> */
[----:B-1----:R-:W-:-:S02]  /*67820*/  IMAD.MOV.U32 R71, RZ, RZ, R76 ;  /* 0x000000ffff477224 */ /* 0x002fc400078e004c */
[----:B------:R-:W-:Y:S02]  /*67830*/  IMAD.MOV.U32 R63, RZ, RZ, R77 ;  /* 0x000000ffff3f7224 */ /* 0x000fe400078e004d */
[----:B------:R-:W-:Y:S02]  /*67840*/  IMAD.MOV.U32 R58, RZ, RZ, R78 ;  /* 0x000000ffff3a7224 */ /* 0x000fe400078e004e */
[----:B------:R-:W-:Y:S02]  /*67850*/  IMAD.MOV.U32 R38, RZ, RZ, R79 ;  /* 0x000000ffff267224 */ /* 0x000fe400078e004f */
[C---:B--2---:R-:W-:Y:S08]  /*67860*/  HMMA.1688.F32.TF32 R76, R72.reuse, R36, R172 ;  /* 0x00000024484c723c */ /* 0x044ff000000810ac */
[C---:B---3--:R-:W-:Y:S11]  /*67870*/  HMMA.1688.F32.TF32 R168, R72.reuse, R40, R168 ;  /* 0x0000002848a8723c */ /* 0x048ff600000810a8 */
[----:B------:R-:W-:Y:S05]  /*67880*/  @!UPT UIADD3 URZ, URZ, URZ, URZ ;  /* 0x0000003f3f3ff290 */ /* 0x000fea000fffe03f */
[----:B------:R-:W-:Y:S02]  /*67890*/  IMAD.MOV.U32 R27, RZ, RZ, R76 ;  /* 0x000000ffff1b7224 */ /* 0x000fe400078e004c */
[----:B------:R-:W-:Y:S02]  /*678a0*/  IMAD.MOV.U32 R26, RZ, RZ, R77 ;  /* 0x000000ffff1a7224 */ /* 0x000fe400078e004d */
[----:B------:R-:W-:Y:S02]  /*678b0*/  IMAD.MOV.U32 R31, RZ, RZ, R78 ;  /* 0x000000ffff1f7224 */ /* 0x000fe400078e004e */
[----:B------:R-:W-:Y:S02]  /*678c0*/  IMAD.MOV.U32 R70, RZ, RZ, R79 ;  /* 0x000000ffff467224 */ /* 0x000fe400078e004f */
[C---:B----4-:R-:W-:Y:S01]  /*678d0*/  HMMA.1688.F32.TF32 R76, R72.reuse, R44, R164 ;  /* 0x0000002c484c723c */ /* 0x050fe200000810a4 */
[----:B------:R-:W-:Y:S04]  /*678e0*/  STL.64 [R1+0x170], R168 ;  /* 0x000170a801007387 */ /* 0x000fe80000100a00 */
[----:B------:R-:W-:Y:S03]  /*678f0*/  STL.64 [R1+0x178], R170 ;  /* 0x000178aa01007387 */ /* 0x000fe60000100a00 */
[C---:B------:R-:W-:Y:S11]  /*67900*/  HMMA.1688.F32.TF32 R160, R72.reuse, R48, R160 ;  /* 0x0000003048a0723c */ /* 0x040ff600000810a0 */
[----:B------:R-:W-:Y:S04]  /*67910*/  @!UPT UIADD3 URZ, URZ, URZ, URZ ;  /* 0x0000003f3f3ff290 */ /* 0x000fe8000fffe03f */
        /* <DEDUP_REMOVED lines=165> */
[----:B------:R-:W-:Y:S08]  /*68370*/  HMMA.1688.F32.TF32 R160, R72, R12, R160 ;  /* 0x0000000c48a0723c */ /* 0x000ff000000810a0 */
[C---:B------:R-:W-:Y:S08]  /*68380*/  HMMA.1688.F32.TF32 R172, R76.reuse, R64, R172 ;  /* 0x000000404cac723c */ /* 0x040ff000000810ac */
[----:B------:R-:W-:Y:S08]  /*68390*/  HMMA.1688.F32.TF32 R76, R76, R68, R168 ;  /* 0x000000444c4c723c */ /* 0x000ff000000810a8 */
[C---:B------:R-:W-:Y:S07]  /*683a0*/  HMMA.1688.F32.TF32 R164, R72.reuse, R8, R164 ;  /* 0x0000000848a4723c */ /* 0x040fee00000810a4 */
[----:B------:R-:W-:Y:S04]  /*683b0*/  STL.64 [R1+0x220], R172 ;  /* 0x000220ac01007387 */ /* 0x000fe80000100a00 */
[----:B------:R-:W-:Y:S04]  /*683c0*/  STL.64 [R1+0x228], R174 ;  /* 0x000228ae01007387 */ /* 0x000fe80000100a00 */
[----:B------:R-:W-:Y:S04]  /*683d0*/  STL.64 [R1+0x210], R76 ;  /* 0x0002104c01007387 */ /* 0x000fe80000100a00 */
[----:B------:R1:W-:Y:S02]  /*683e0*/  STL.64 [R1+0x218], R78 ;  /* 0x0002184e01007387 */ /* 0x0003e40000100a00 */
[C---:B-1----:R-:W-:Y:S02]  /*683f0*/  HMMA.1688.F32.TF32 R76, R72.reuse, R16, R156 ;  /* 0x00000010484c723c */ /* 0x042fe4000008109c */
[----:B------:R-:W-:Y:S04]  /*68400*/  STL.64 [R1+0x420], R164 ;  /* 0x000420a401007387 */ /* 0x000fe80000100a00 */
[----:B------:R-:W-:Y:S04]  /*68410*/  STL.64 [R1+0x428], R166 ;  /* 0x000428a601007387 */ /* 0x000fe80000100a00 */
[----:B------:R-:W-:Y:S01]  /*68420*/  STL.64 [R1+0x410], R160 ;  /* 0x000410a001007387 */ /* 0x000fe20000100a00 */
[C---:B------:R-:W-:Y:S03]  /*68430*/  HMMA.1688.F32.TF32 R148, R72.reuse, R24, R148 ;  /* 0x000000184894723c */ /* 0x040fe60000081094 */
[----:B------:R-:W-:Y:S04]  /*68440*/  STL.64 [R1+0x418], R162 ;  /* 0x000418a201007387 */ /* 0x000fe80000100a00 */
[----:B------:R-:W-:Y:S01]  /*68450*/  LDS R160, [R107+0x4a100] ;  /* 0x04a100006ba07984 */ /* 0x000fe20000000800 */
[C---:B------:R-:W-:Y:S03]  /*68460*/  HMMA.1688.F32.TF32 R128, R72.reuse, R44, R128 ;  /* 0x0000002c4880723c */ /* 0x040fe60000081080 */
[----:B------:R-:W-:Y:S04]  /*68470*/  LDS R162, [R107+0x4a900] ;  /* 0x04a900006ba27984 */ /* 0x000fe80000000800 */
        /* <DEDUP_REMOVED lines=10> */
[----:B------:R-:W-:Y:S01]  /*68520*/  HMMA.1688.F32.TF32 R120, R72, R56, R120 ;  /* 0x000000384878723c */ /* 0x000fe20000081078 */
[----:B------:R-:W-:-:S02]  /*68530*/  IMAD.MOV.U32 R175, RZ, RZ, R192 ;  /* 0x000000ffffaf7224 */ /* 0x000fc400078e00c0 */
[----:B------:R-:W-:Y:S04]  /*68540*/  LDS R165, [R2+0x4a180] ;  /* 0x04a1800002a57984 */ /* 0x000fe80000000800 */
[----:B------:R-:W-:Y:S04]  /*68550*/  LDS R167, [R2+0x4a980] ;  /* 0x04a9800002a77984 */ /* 0x000fe80000000800 */
        /* <DEDUP_REMOVED lines=19> */
[----:B------:R2:W-:Y:S02]  /*68690*/  STL.64 [R1+0x378], R78 ;  /* 0x0003784e01007387 */ /* 0x0005e40000100a00 */
[C---:B--2---:R-:W-:Y:S08]  /*686a0*/  HMMA.1688.F32.TF32 R76, R72.reuse, R64, R112 ;  /* 0x00000040484c723c */ /* 0x044ff00000081070 */
[----:B------:R-:W-:Y:S01]  /*686b0*/  HMMA.1688.F32.TF32 R72, R72, R68, R108 ;  /* 0x000000444848723c */ /* 0x000fe2000008106c */
        /* <DEDUP_REMOVED lines=10> */
[C---:B------:R-:W-:Y:S07]  /*68760*/  HMMA.1688.F32.TF32 R88, R96.reuse, R16, R88 ;  /* 0x000000106058723c */ /* 0x040fee0000081058 */
[----:B------:R-:W-:Y:S04]  /*68770*/  STL.64 [R1+0x330], R76 ;  /* 0x0003304c01007387 */ /* 0x000fe80000100a00 */
[----:B------:R1:W-:Y:S04]  /*68780*/  STL.64 [R1+0x338], R78 ;  /* 0x0003384e01007387 */ /* 0x0003e80000100a00 */
[----:B------:R-:W-:Y:S04]  /*68790*/  STL.64 [R1+0x320], R72 ;  /* 0x0003204801007387 */ /* 0x000fe80000100a00 */
[----:B------:R2:W-:Y:S01]  /*687a0*/  STL.64 [R1+0x328], R74 ;  /* 0x0003284a01007387 */ /* 0x0005e20000100a00 */
[C---:B-1----:R-:W-:Y:S08]  /*687b0*/  HMMA.1688.F32.TF32 R76, R96.reuse, R20, R84 ;  /* 0x00000014604c723c */ /* 0x042ff00000081054 */
[C---:B--2---:R-:W-:Y:S01]  /*687c0*/  HMMA.1688.F32.TF32 R72, R96.reuse, R24, R80 ;  /* 0x000000186048723c */ /* 0x044fe20000081050 */
[----:B------:R1:W-:Y:S04]  /*687d0*/  STL.64 [R1+0x310], R88 ;  /* 0x0003105801007387 */ /* 0x0003e80000100a00 */
[----:B------:R2:W-:Y:S04]  /*687e0*/  STL.64 [R1+0x318], R90 ;  /* 0x0003185a01007387 */ /* 0x0005e80000100a00 */
[----:B------:R-:W3:Y:S06]  /*687f0*/  LDL.LU R112, [R1+0x890] ;  /* 0x0008900001707983 */ /* 0x000eec0000300800 */
[----:B------:R-:W-:Y:S04]  /*68800*/  STL.64 [R1+0x300], R76 ;  /* 0x0003004c01007387 */ /* 0x000fe80000100a00 */
[----:B------:R4:W-:Y:S04]  /*68810*/  STL.64 [R1+0x308], R78 ;  /* 0x0003084e01007387 */ /* 0x0009e80000100a00 */
[----:B------:R-:W-:Y:S04]  /*68820*/  STL.64 [R1+0x2f0], R72 ;  /* 0x0002f04801007387 */ /* 0x000fe80000100a00 */
[----:B------:R1:W-:Y:S04]  /*68830*/  STL.64 [R1+0x2f8], R74 ;  /* 0x0002f84a01007387 */ /* 0x0003e80000100a00 */
[----:B------:R-:W3:Y:S04]  /*68840*/  LDL.LU R113, [R1+0x894] ;  /* 0x0008940001717983 */ /* 0x000ee80000300800 */
[----:B------:R-:W3:Y:S04]  /*68850*/  LDL.LU R114, [R1+0x898] ;  /* 0x0008980001727983 */ /* 0x000ee80000300800 */
[----:B------:R-:W3:Y:S04]  /*68860*/  LDL.LU R115, [R1+0x89c] ;  /* 0x00089c0001737983 */ /* 0x000ee80000300800 */
        /* <DEDUP_REMOVED lines=40> */
[C---:B----4-:R-:W-:Y:S08]  /*68af0*/  HMMA.1688.F32.TF32 R76, R96.reuse, R32, R120 ;  /* 0x00000020604c723c */ /* 0x050ff00000081078 */
[C---:B---3--:R-:W-:Y:S08]  /*68b00*/  HMMA.1688.F32.TF32 R124, R96.reuse, R28, R124 ;  /* 0x0000001c607c723c */ /* 0x048ff0000008107c */
[C---:B------:R-:W-:Y:S11]  /*68b10*/  HMMA.1688.F32.TF32 R72, R96.reuse, R36, R100 ;  /* 0x000000246048723c */ /* 0x040ff60000081064 */
[----:B------:R-:W-:Y:S04]  /*68b20*/  @!UPT UIADD3 URZ, URZ, URZ, URZ ;  /* 0x0000003f3f3ff290 */ /* 0x000fe8000fffe03f */
[----:B------:R-:W-:Y:S04]  /*68b30*/  STL.64 [R1+0x2e0], R124 ;  /* 0x0002e07c01007387 */ /* 0x000fe80000100a00 */
[----:B------:R-:W-:Y:S04]  /*68b40*/  STL.64 [R1+0x2e8], R126 ;  /* 0x0002e87e01007387 */ /* 0x000fe80000100a00 */
[----:B------:R-:W3:Y:S04]  /*68b50*/  LDL.LU R100, [R1+0x630] ;  /* 0x0006300001647983 */ /* 0x000ee80000300800 */
[----:B------:R-:W-:Y:S04]  /*68b60*/  STL.64 [R1+0x2d0], R76 ;  /* 0x0002d04c01007387 */ /* 0x000fe80000100a00 */
[----:B------:R1:W-:Y:S04]  /*68b70*/  STL.64 [R1+0x2d8], R78 ;  /* 0x0002d84e01007387 */ /* 0x0003e80000100a00 */
[----:B------:R-:W-:Y:S04]  /*68b80*/  STL.64 [R1+0x2c0], R72 ;  /* 0x0002c04801007387 */ /* 0x000fe80000100a00 */
[----:B------:R4:W-:Y:S01]  /*68b90*/  STL.64 [R1+0x2c8], R74 ;  /* 0x0002c84a01007387 */ /* 0x0009e20000100a00 */
[C---:B-1----:R-:W-:Y:S03]  /*68ba0*/  HMMA.1688.F32.TF32 R76, R96.reuse, R40, R116 ;  /* 0x00000028604c723c */ /* 0x042fe60000081074 */
[----:B------:R-:W3:Y:S04]  /*68bb0*/  LDL.LU R101, [R1+0x634] ;  /* 0x0006340001657983 */ /* 0x000ee80000300800 */
[----:B------:R-:W3:Y:S01]  /*68bc0*/  LDL.LU R102, [R1+0x638] ;  /* 0x0006380001667983 */ /* 0x000ee20000300800 */
[C---:B----4-:R-:W-:Y:S03]  /*68bd0*/  HMMA.1688.F32.TF32 R72, R96.reuse, R44, R112 ;  /* 0x0000002c6048723c */ /* 0x050fe60000081070 */
[----:B------:R-:W3:Y:S05]  /*68be0*/  LDL.LU R103, [R1+0x63c] ;  /* 0x00063c0001677983 */ /* 0x000eea0000300800 */
[C---:B------:R-:W-:Y:S11]  /*68bf0*/  HMMA.1688.F32.TF32 R84, R96.reuse, R56, R84 ;  /* 0x000000386054723c */ /* 0x040ff60000081054 */
[----:B------:R-:W-:Y:S04]  /*68c00*/  @!UPT UIADD3 URZ, URZ, URZ, URZ ;  /* 0x0000003f3f3ff290 */ /* 0x000fe8000fffe03f */
[----:B------:R-:W-:Y:S04]  /*68c10*/  STL.64 [R1+0x3068], R74 ;  /* 0x0030684a01007387 */ /* 0x000fe80000100a00 */
[----:B------:R-:W-:Y:S01]  /*68c20*/  STL.64 [R1+0x2b0], R76 ;  /* 0x0002b04c01007387 */ /* 0x000fe20000100a00 */
[C---:B------:R-:W-:Y:S03]  /*68c30*/  HMMA.1688.F32.TF32 R80, R96.reuse, R52, R80 ;  /* 0x000000346050723c */ /* 0x040fe60000081050 */
[----:B------:R1:W-:Y:S05]  /*68c40*/  STL.64 [R1+0x2b8], R78 ;  /* 0x0002b84e01007387 */ /* 0x0003ea0000100a00 */
[C---:B--2---:R-:W-:Y:S08]  /*68c50*/  HMMA.1688.F32.TF32 R88, R96.reuse, R60, R88 ;  /* 0x0000003c6058723c */ /* 0x044ff00000081058 */
[C---:B-1----:R-:W-:Y:S08]  /*68c60*/  HMMA.1688.F32.TF32 R76, R96.reuse, R48, R104 ;  /* 0x00000030604c723c */ /* 0x042ff00000081068 */
[C---:B------:R-:W-:Y:S01]  /*68c70*/  HMMA.1688.F32.TF32 R92, R96.reuse, R64, R92 ;  /* 0x00000040605c723c */ /* 0x040fe2000008105c */
[----:B------:R1:W-:Y:S04]  /*68c80*/  STL.64 [R1+0x3060], R72 ;  /* 0x0030604801007387 */ /* 0x0003e80000100a00 */
[----:B------:R-:W2:Y:S04]  /*68c90*/  LDL.LU R104, [R1+0x620] ;  /* 0x0006200001687983 */ /* 0x000ea80000300800 */
[----:B------:R-:W2:Y:S04]  /*68ca0*/  LDL.LU R105, [R1+0x624] ;  /* 0x0006240001697983 */ /* 0x000ea80000300800 */
[----:B------:R-:W2:Y:S01]  /*68cb0*/  LDL.LU R106, [R1+0x628] ;  /* 0x00062800016a7983 */ /* 0x000ea20000300800 */
[----:B------:R-:W-:Y:S03]  /*68cc0*/  HMMA.1688.F32.TF32 R96, R96, R68, R108 ;  /* 0x000000446060723c */ /* 0x000fe6000008106c */
[----:B------:R-:W2:Y:S04]  /*68cd0*/  LDL.LU R107, [R1+0x62c] ;  /* 0x00062c00016b7983 */ /* 0x000ea80000300800 */
        /* <DEDUP_REMOVED lines=40> */
[----:B------:R-:W2:Y:S04]  /*68f60*/  LDL.LU R126, [R1+0x5d8] ;  /* 0x0005d800017e7983 */ /* 0x000ea80000300800 */
[----:B------:R-:W2:Y:S04]  /*68f70*/  LDL.LU R127, [R1+0x5dc] ;  /* 0x0005dc00017f7983 */ /* 0x000ea80000300800 */
[----:B------:R-:W2:Y:S04]  /*68f80*/  LDL.LU R132, [R1+0x5b0] ;  /* 0x0005b00001847983 */ /* 0x000ea80000300800 */
[----:B------:R-:W2:Y:S04]  /*68f90*/  LDL.LU R133, [R1+0x5b4] ;  /* 0x0005b40001857983 */ /* 0x000ea80000300800 */
[----:B------:R-:W2:Y:S04]  /*68fa0*/  LDL.LU R134, [R1+0x5b8] ;  /* 0x0005b80001867983 */ /* 0x000ea80000300800 */
[----:B------:R-:W2:Y:S04]  /*68fb0*/  LDL.LU R135, [R1+0x5bc] ;  /* 0x0005bc0001877983 */ /* 0x000ea80000300800 */
[----:B------:R-:W-:Y:S04]  /*68fc0*/  STL.64 [R1+0x30e8], R106 ;  /* 0x0030e86a01007387 */ /* 0x000fe80000100a00 */
[----:B------:R-:W-:Y:S04]  /*68fd0*/  STL.64 [R1+0x30e0], R104 ;  /* 0x0030e06801007387 */ /* 0x000fe80000100a00 */
[----:B------:R-:W2:Y:S04]  /*68fe0*/  LDL.LU R136, [R1+0x5a0] ;  /* 0x0005a00001887983 */ /* 0x000ea80000300800 */
[----:B------:R-:W2:Y:S04]  /*68ff0*/  LDL.LU R137, [R1+0x5a4] ;  /* 0x0005a40001897983 */ /* 0x000ea80000300800 */
[----:B------:R-:W2:Y:S04]  /*69000*/  LDL.LU R138, [R1+0x5a8] ;  /* 0x0005a800018a7983 */ /* 0x000ea80000300800 */
[----:B------:R-:W2:Y:S01]  /*69010*/  LDL.LU R139, [R1+0x5ac] ;  /* 0x0005ac00018b7983 */ /* 0x000ea20000300800 */
[C---:B----4-:R-:W-:Y:S08]  /*69020*/  HMMA.1688.F32.TF32 R108, R160.reuse, R16, R108 ;  /* 0x00000010a06c723c */ /* 0x050ff0000008106c */
[C---:B------:R-:W-:Y:S11]  /*69030*/  HMMA.1688.F32.TF32 R112, R160.reuse, R20, R112 ;  /* 0x00000014a070723c */ /* 0x040ff60000081070 */
[----:B------:R-:W-:Y:S04]  /*69040*/  @!UPT UIADD3 URZ, URZ, URZ, URZ ;  /* 0x0000003f3f3ff290 */ /* 0x000fe8000fffe03f */
        /* <DEDUP_REMOVED lines=12> */
[C---:B------:R-:W-:Y:S11]  /*69110*/  HMMA.1688.F32.TF32 R116, R160.reuse, R24, R116 ;  /* 0x00000018a074723c */ /* 0x040ff60000081074 */
[----:B------:R-:W-:Y:S11]  /*69120*/  @!UPT UIADD3 URZ, URZ, URZ, URZ ;  /* 0x0000003f3f3ff290 */ /* 0x000ff6000fffe03f */
[----:B------:R-:W-:Y:S01]  /*69130*/  @!UPT UIADD3 URZ, URZ, URZ, URZ ;  /* 0x0000003f3f3ff290 */ /* 0x000fe2000fffe03f */
[----:B------:R-:W-:Y:S04]  /*69140*/  STL.64 [R1+0x3118], R118 ;  /* 0x0031187601007387 */ /* 0x000fe80000100a00 */
[----:B------:R-:W-:Y:S01]  /*69150*/  STL.64 [R1+0x3110], R116 ;  /* 0x0031107401007387 */ /* 0x000fe20000100a00 */
[C---:B---3--:R-:W-:Y:S08]  /*69160*/  HMMA.1688.F32.TF32 R128, R160.reuse, R36, R128 ;  /* 0x00000024a080723c */ /* 0x048ff00000081080 */
[C---:B------:R-:W-:Y:S08]  /*69170*/  HMMA.1688.F32.TF32 R120, R160.reuse, R28, R120 ;  /* 0x0000001ca078723c */ /* 0x040ff00000081078 */
[C---:B--2---:R-:W-:Y:S08]  /*69180*/  HMMA.1688.F32.TF32 R124, R160.reuse, R32, R124 ;  /* 0x00000020a07c723c */ /* 0x044ff0000008107c */
[C---:B------:R-:W-:Y:S07]  /*69190*/  HMMA.1688.F32.TF32 R132, R160.reuse, R40, R132 ;  /* 0x00000028a084723c */ /* 0x040fee0000081084 */
[----:B------:R-:W-:Y:S04]  /*691a0*/  STL.64 [R1+0x3128], R122 ;  /* 0x0031287a01007387 */ /* 0x000fe80000100a00 */
[----:B------:R-:W-:Y:S04]  /*691b0*/  STL.64 [R1+0x3120], R120 ;  /* 0x0031207801007387 */ /* 0x000fe80000100a00 */
[----:B------:R2:W-:Y:S04]  /*691c0*/  STL.64 [R1+0x3138], R126 ;  /* 0x0031387e01007387 */ /* 0x0005e80000100a00 */
[----:B------:R-:W-:Y:S04]  /*691d0*/  STL.64 [R1+0x3130], R124 ;  /* 0x0031307c01007387 */ /* 0x000fe80000100a00 */
[----:B------:R-:W-:Y:S01]  /*691e0*/  STL.64 [R1+0x3148], R130 ;  /* 0x0031488201007387 */ /* 0x000fe20000100a00 */
[C---:B------:R-:W-:Y:S03]  /*691f0*/  HMMA.1688.F32.TF32 R136, R160.reuse, R44, R136 ;  /* 0x0000002ca088723c */ /* 0x040fe60000081088 */
[----:B------:R-:W-:Y:S04]  /*69200*/  STL.64 [R1+0x3140], R128 ;  /* 0x0031408001007387 */ /* 0x000fe80000100a00 */
[----:B------:R-:W3:Y:S04]  /*69210*/  LDL.LU R148, [R1+0x830] ;  /* 0x0008300001947983 */ /* 0x000ee80000300800 */
[----:B------:R-:W3:Y:S04]  /*69220*/  LDL.LU R149, [R1+0x834] ;  /* 0x0008340001957983 */ /* 0x000ee80000300800 */
[----:B------:R-:W3:Y:S04]  /*69230*/  LDL.LU R150, [R1+0x838] ;  /* 0x0008380001967983 */ /* 0x000ee80000300800 */
[----:B------:R-:W3:Y:S04]  /*69240*/  LDL.LU R151, [R1+0x83c] ;  /* 0x00083c0001977983 */ /* 0x000ee80000300800 */
        /* <DEDUP_REMOVED lines=10> */
[C---:B----4-:R-:W-:Y:S03]  /*692f0*/  HMMA.1688.F32.TF32 R140, R160.reuse, R48, R140 ;  /* 0x00000030a08c723c */ /* 0x050fe6000008108c */
[----:B------:R-:W-:Y:S05]  /*69300*/  STL.64 [R1+0x3168], R138 ;  /* 0x0031688a01007387 */ /* 0x000fea0000100a00 */
[C---:B------:R-:W-:Y:S01]  /*69310*/  HMMA.1688.F32.TF32 R144, R160.reuse, R52, R144 ;  /* 0x00000034a090723c */ /* 0x040fe20000081090 */
[----:B------:R-:W-:Y:S11]  /*69320*/  STL.64 [R1+0x3160], R136 ;  /* 0x0031608801007387 */ /* 0x000ff60000100a00 */
[----:B------:R-:W-:Y:S03]  /*69330*/  @!UPT UIADD3 URZ, URZ, URZ, URZ ;  /* 0x0000003f3f3ff290 */ /* 0x000fe6000fffe03f */
        /* <DEDUP_REMOVED lines=16> */
[C---:B---3--:R-:W-:Y:S08]  /*69440*/  HMMA.1688.F32.TF32 R148, R160.reuse, R56, R148 ;  /* 0x00000038a094723c */ /* 0x048ff00000081094 */
[C---:B--2---:R-:W-:Y:S08]  /*69450*/  HMMA.1688.F32.TF32 R152, R160.reuse, R60, R152 ;  /* 0x0000003ca098723c */ /* 0x044ff00000081098 */
[----:B------:R-:W-:Y:S07]  /*69460*/  HMMA.1688.F32.TF32 R156, R160, R64, R156 ;  /* 0x00000040a09c723c */ /* 0x000fee000008109c */
[----:B------:R-:W-:Y:S04]  /*69470*/  STL.64 [R1+0x3198], R150 ;  /* 0x0031989601007387 */ /* 0x000fe80000100a00 */
[----:B------:R-:W-:Y:S04]  /*69480*/  STL.64 [R1+0x3190], R148 ;  /* 0x0031909401007387 */ /* 0x000fe80000100a00 */
[----:B------:R-:W-:Y:S04]  /*69490*/  STL.64 [R1+0x31a8], R154 ;  /* 0x0031a89a01007387 */ /* 0x000fe80000100a00 */
[----:B------:R-:W-:Y:S04]  /*694a0*/  STL.64 [R1+0x31a0], R152 ;  /* 0x0031a09801007387 */ /* 0x000fe80000100a00 */
[----:B------:R-:W-:Y:S04]  /*694b0*/  STL.64 [R1+0x31b8], R158 ;  /* 0x0031b89e01007387 */ /* 0x000fe80000100a00 */
[----:B------:R-:W-:Y:S01]  /*694c0*/  STL.64 [R1+0x31b0], R156 ;  /* 0x0031b09c01007387 */ /* 0x000fe20000100a00 */
[C---:B----4-:R-:W-:Y:S08]  /*694d0*/  HMMA.1688.F32.TF32 R168, R228.reuse, R8, R168 ;  /* 0x00000008e4a8723c */ /* 0x050ff000000810a8 */
[----:B------:R-:W-:Y:S08]  /*694e0*/  HMMA.1688.F32.TF32 R172, R228, R12, R172 ;  /* 0x0000000ce4ac723c */ /* 0x000ff000000810ac */
        /* <DEDUP_REMOVED lines=39> */
[----:B------:R-:W4:Y:S08]  /*69760*/  LDL.LU R207, [R1+0x77c] ;  /* 0x00077c0001cf7983 */ /* 0x000f300000300800 */
[----:B------:R-:W-:Y:S04]  /*69770*/  STL [R1+0x2fe4], R176 ;  /* 0x002fe4b001007387 */ /* 0x000fe80000100800 */
[----:B------:R-:W-:Y:S04]  /*69780*/  STL [R1+0x2fe0], R177 ;  /* 0x002fe0b101007387 */ /* 0x000fe80000100800 */
[----:B------:R-:W-:Y:S04]  /*69790*/  STL [R1+0x2fdc], R178 ;  /* 0x002fdcb201007387 */ /* 0x000fe80000100800 */
[----:B------:R-:W-:Y:S01]  /*697a0*/  STL [R1+0x2fd8], R179 ;  /* 0x002fd8b301007387 */ /* 0x000fe20000100800 */
[C---:B--2---:R-:W-:Y:S08]  /*697b0*/  HMMA.1688.F32.TF32 R180, R228.reuse, R20, R180 ;  /* 0x00000014e4b4723c */ /* 0x044ff000000810b4 */
[C---:B---3--:R-:W-:Y:S11]  /*697c0*/  HMMA.1688.F32.TF32 R184, R228.reuse, R24, R184 ;  /* 0x00000018e4b8723c */ /* 0x048ff600000810b8 */
[----:B------:R-:W-:Y:S04]  /*697d0*/  @!UPT UIADD3 URZ, URZ, URZ, URZ ;  /* 0x0000003f3f3ff290 */ /* 0x000fe8000fffe03f */
[----:B------:R-:W-:Y:S04]  /*697e0*/  STL [R1+0x2ff0], R180 ;  /* 0x002ff0b401007387 */ /* 0x000fe80000100800 */
[----:B------:R-:W-:Y:S04]  /*697f0*/  STL [R1+0x2fec], R181 ;  /* 0x002fecb501007387 */ /* 0x000fe80000100800 */
[----:B------:R-:W-:Y:S01]  /*69800*/  STL [R1+0x2fe8], R182 ;  /* 0x002fe8b601007387 */ /* 0x000fe20000100800 */
[C---:B----4-:R-:W-:Y:S03]  /*69810*/  HMMA.1688.F32.TF32 R188, R228.reuse, R28, R188 ;  /* 0x0000001ce4bc723c */ /* 0x050fe600000810bc */
[----:B------:R-:W-:Y:S05]  /*69820*/  STL [R1+0x2fc4], R183 ;  /* 0x002fc4b701007387 */ /* 0x000fea0000100800 */
[C---:B------:R-:W-:Y:S01]  /*69830*/  HMMA.1688.F32.TF32 R192, R228.reuse, R32, R208 ;  /* 0x00000020e4c0723c */ /* 0x040fe200000810d0 */
[----:B------:R-:W-:Y:S07]  /*69840*/  STL [R1+0x2ffc], R184 ;  /* 0x002ffcb801007387 */ /* 0x000fee0000100800 */
[C---:B------:R-:W-:Y:S01]  /*69850*/  HMMA.1688.F32.TF32 R196, R228.reuse, R36, R196 ;  /* 0x00000024e4c4723c */ /* 0x040fe200000810c4 */
[----:B------:R-:W-:Y:S04]  /*69860*/  STL [R1+0x2ff8], R185 ;  /* 0x002ff8b901007387 */ /* 0x000fe80000100800 */
[----:B------:R-:W-:Y:S03]  /*69870*/  STL [R1+0x2ff4], R186 ;  /* 0x002ff4ba01007387 */ /* 0x000fe60000100800 */
[C---:B------:R-:W-:Y:S01]  /*69880*/  HMMA.1688.F32.TF32 R200, R228.reuse, R40, R200 ;  /* 0x00000028e4c8723c */ /* 0x040fe200000810c8 */
        /* <DEDUP_REMOVED lines=53> */
[----:B------:R-:W-:Y:S01]  /*69be0*/  LOP3.LUT R127, R0, 0x40, RZ, 0x3c, !PT ;  /* 0x00000040007f7812 */ /* 0x000fe200078e3cff */
[----:B------:R-:W-:Y:S02]  /*69bf0*/  HMMA.1688.F32.TF32 R204, R228, R44, R204 ;  /* 0x0000002ce4cc723c */ /* 0x000fe400000810cc */
[----:B------:R-:W4:Y:S04]  /*69c00*/  LDL.LU R244, [R1+0x540] ;  /* 0x0005400001f47983 */ /* 0x000f280000300800 */
[----:B------:R-:W-:Y:S04]  /*69c10*/  LDS R164, [R127+0x4a180] ;  /* 0x04a180007fa47984 */ /* 0x000fe80000000800 */
[----:B------:R-:W4:Y:S04]  /*69c20*/  LDS R166, [R127+0x4a980] ;  /* 0x04a980007fa67984 */ /* 0x000f280000000800 */
        /* <DEDUP_REMOVED lines=8> */
[----:B------:R-:W-:Y:S01]  /*69cb0*/  STL [R1+0x3044], R204 ;  /* 0x003044cc01007387 */ /* 0x000fe20000100800 */
[----:B------:R-:W-:-:S03]  /*69cc0*/  IMAD.MOV.U32 R77, RZ, RZ, R249 ;  /* 0x000000ffff4d7224 */ /* 0x000fc600078e00f9 */
[----:B------:R-:W-:Y:S01]  /*69cd0*/  STL [R1+0x3040], R205 ;  /* 0x003040cd01007387 */ /* 0x000fe20000100800 */
[----:B------:R-:W-:-:S03]  /*69ce0*/  IMAD.MOV.U32 R78, RZ, RZ, R250 ;  /* 0x000000ffff4e7224 */ /* 0x000fc600078e00fa */
[----:B------:R-:W-:Y:S01]  /*69cf0*/  STL [R1+0x303c], R206 ;  /* 0x00303cce01007387 */ /* 0x000fe20000100800 */
[----:B------:R-:W-:-:S03]  /*69d00*/  IMAD.MOV.U32 R79, RZ, RZ, R251 ;  /* 0x000000ffff4f7224 */ /* 0x000fc600078e00fb */
[----:B------:R-:W-:Y:S04]  /*69d10*/  STL [R1+0x3038], R207 ;  /* 0x003038cf01007387 */ /* 0x000fe80000100800 */
[----:B------:R-:W4:Y:S04]  /*69d20*/  LDL.LU R248, [R1+0x3354] ;  /* 0x0033540001f87983 */ /* 0x000f280000300800 */
[----:B------:R-:W4:Y:S04]  /*69d30*/  LDL.LU R249, [R1+0x3350] ;  /* 0x0033500001f97983 */ /* 0x000f280000300800 */
[----:B------:R-:W4:Y:S04]  /*69d40*/  LDL.LU R250, [R1+0x334c] ;  /* 0x00334c0001fa7983 */ /* 0x000f280000300800 */
[----:B------:R-:W4:Y:S01]  /*69d50*/  LDL.LU R251, [R1+0x3348] ;  /* 0x0033480001fb7983 */ /* 0x000f220000300800 */
[C---:B--2---:R-:W-:Y:S08]  /*69d60*/  HMMA.1688.F32.TF32 R208, R228.reuse, R48, R208 ;  /* 0x00000030e4d0723c */ /* 0x044ff000000810d0 */
[----:B---3--:R-:W-:Y:S11]  /*69d70*/  HMMA.1688.F32.TF32 R212, R228, R52, R212 ;  /* 0x00000034e4d4723c */ /* 0x008ff600000810d4 */
[----:B------:R-:W-:Y:S04]  /*69d80*/  @!UPT UIADD3 URZ, URZ, URZ, URZ ;  /* 0x0000003f3f3ff290 */ /* 0x000fe8000fffe03f */
[----:B------:R-:W-:Y:S04]  /*69d90*/  STL [R1+0x3054], R208 ;  /* 0x003054d001007387 */ /* 0x000fe80000100800 */
[----:B------:R-:W-:Y:S04]  /*69da0*/  STL [R1+0x3050], R209 ;  /* 0x003050d101007387 */ /* 0x000fe80000100800 */
[----:B------:R-:W-:Y:S04]  /*69db0*/  STL [R1+0x304c], R210 ;  /* 0x00304cd201007387 */ /* 0x000fe80000100800 */
[----:B------:R-:W-:Y:S04]  /*69dc0*/  STL [R1+0x3048], R211 ;  /* 0x003048d301007387 */ /* 0x000fe80000100800 */
[----:B------:R-:W-:Y:S04]  /*69dd0*/  STL [R1+0x305c], R214 ;  /* 0x00305cd601007387 */ /* 0x000fe80000100800 */
[----:B------:R-:W-:Y:S01]  /*69de0*/  STL [R1+0x3058], R215 ;  /* 0x003058d701007387 */ /* 0x000fe20000100800 */
[C---:B----4-:R-:W-:Y:S03]  /*69df0*/  HMMA.1688.F32.TF32 R84, R164.reuse, R24, R72 ;  /* 0x00000018a454723c */ /* 0x050fe60000081048 */
[----:B------:R-:W2:Y:S11]  /*69e00*/  LDL.LU R72, [R1+0x520] ;  /* 0x0005200001487983 */ /* 0x000eb60000300800 */
[----:B------:R-:W-:Y:S09]  /*69e10*/  @!UPT UIADD3 URZ, URZ, URZ, URZ ;  /* 0x0000003f3f3ff290 */ /* 0x000ff2000fffe03f */
[----:B------:R1:W-:Y:S04]  /*69e20*/  STL.64 [R1+0x4a0], R84 ;  /* 0x0004a05401007387 */ /* 0x0003e80000100a00 */
[----:B------:R3:W-:Y:S04]  /*69e30*/  STL.64 [R1+0x4a8], R86 ;  /* 0x0004a85601007387 */ /* 0x0007e80000100a00 */
[----:B------:R-:W2:Y:S04]  /*69e40*/  LDL.LU R73, [R1+0x524] ;  /* 0x0005240001497983 */ /* 0x000ea80000300800 */
[----:B------:R-:W2:Y:S04]  /*69e50*/  LDL.LU R74, [R1+0x528] ;  /* 0x00052800014a7983 */ /* 0x000ea80000300800 */
[----:B------:R-:W2:Y:S01]  /*69e60*/  LDL.LU R75, [R1+0x52c] ;  /* 0x00052c00014b7983 */ /* 0x000ea20000300800 */
[C---:B------:R-:W-:Y:S03]  /*69e70*/  HMMA.1688.F32.TF32 R80, R164.reuse, R28, R80 ;  /* 0x0000001ca450723c */ /* 0x040fe60000081050 */
        /* <DEDUP_REMOVED lines=14> */
[----:B-1----:R-:W4:Y:S01]  /*69f60*/  LDL.LU R84, [R1+0x4e0] ;  /* 0x0004e00001547983 */ /* 0x002f220000300800 */
[----:B------:R-:W-:-:S03]  /*69f70*/  IMAD.MOV.U32 R182, RZ, RZ, R81 ;  /* 0x000000ffffb67224 */ /* 0x000fc600078e0051 */
[----:B------:R-:W4:Y:S01]  /*69f80*/  LDL.LU R85, [R1+0x4e4] ;  /* 0x0004e40001557983 */ /* 0x000f220000300800 */
[----:B------:R-:W-:-:S03]  /*69f90*/  IMAD.MOV.U32 R176, RZ, RZ, R82 ;  /* 0x000000ffffb07224 */ /* 0x000fc600078e0052 */
[----:B---3--:R-:W3:Y:S01]  /*69fa0*/  LDL.LU R86, [R1+0x4e8] ;  /* 0x0004e80001567983 */ /* 0x008ee20000300800 */
        /* <DEDUP_REMOVED lines=13> */
[----:B------:R-:W3:Y:S01]  /*6a080*/  LDL.LU R79, [R1+0x4bc] ;  /* 0x0004bc00014f7983 */ /* 0x000ee20000300800 */
        /* <DEDUP_REMOVED lines=11> */
[C---:B----4-:R-:W-:Y:S08]  /*6a140*/  HMMA.1688.F32.TF32 R92, R164.reuse, R44, R92 ;  /* 0x0000002ca45c723c */ /* 0x050ff0000008105c */
[C---:B------:R-:W-:Y:S08]  /*6a150*/  HMMA.1688.F32.TF32 R96, R164.reuse, R40, R96 ;  /* 0x00000028a460723c */ /* 0x040ff00000081060 */
[C---:B---3--:R-:W-:Y:S08]  /*6a160*/  HMMA.1688.F32.TF32 R84, R164.reuse, R52, R84 ;  /* 0x00000034a454723c */ /* 0x048ff00000081054 */
[C---:B------:R-:W-:Y:S08]  /*6a170*/  HMMA.1688.F32.TF32 R80, R164.reuse, R56, R80 ;  /* 0x00000038a450723c */ /* 0x040ff00000081050 */
[----:B------:R-:W-:Y:S08]  /*6a180*/  HMMA.1688.F32.TF32 R76, R164, R60, R76 ;  /* 0x0000003ca44c723c */ /* 0x000ff0000008104c */
[----:B------:R-:W-:-:S02]  /*6a190*/  IMAD.MOV.U32 R174, RZ, RZ, R84 ;  /* 0x000000ffffae7224 */ /* 0x000fc400078e0054 */
[----:B------:R-:W-:-:S06]  /*6a1a0*/  IMAD.MOV.U32 R175, RZ, RZ, R85 ;  /* 0x000000ffffaf7224 */ /* 0x000fcc00078e0055 */
        /* <DEDUP_REMOVED lines=36> */
[----:B--2---:R-:W-:Y:S11]  /*6a3f0*/  HMMA.1688.F32.TF32 R72, R164, R64, R72 ;  /* 0x00000040a448723c */ /* 0x004ff60000081048 */
[----:B------:R-:W-:Y:S11]  /*6a400*/  @!UPT UIADD3 URZ, URZ, URZ, URZ ;  /* 0x0000003f3f3ff290 */ /* 0x000ff6000fffe03f */
[----:B------:R-:W-:Y:S02]  /*6a410*/  @!UPT UIADD3 URZ, URZ, URZ, URZ ;  /* 0x0000003f3f3ff290 */ /* 0x000fe4000fffe03f */
[----:B------:R-:W-:Y:S02]  /*6a420*/  IMAD.MOV.U32 R214, RZ, RZ, R72 ;  /* 0x000000ffffd67224 */ /* 0x000fe400078e0048 */
[----:B------:R-:W-:Y:S02]  /*6a430*/  IMAD.MOV.U32 R215, RZ, RZ, R73 ;  /* 0x000000ffffd77224 */ /* 0x000fe400078e0049 */
[----:B------:R-:W-:Y:S02]  /*6a440*/  IMAD.MOV.U32 R72, RZ, RZ, R27 ;  /* 0x000000ffff487224 */ /* 0x000fe400078e001b */
[----:B------:R-:W-:Y:S01]  /*6a450*/  IMAD.MOV.U32 R208, RZ, RZ, R74 ;  /* 0x000000ffffd07224 */ /* 0x000fe200078e004a */
[----:B------:R-:W2:Y:S01]  /*6a460*/  LDL.LU R27, [R1+0x3344] ;  /* 0x00334400011b7983 */ /* 0x000ea20000300800 */
[----:B------:R-:W-:Y:S02]  /*6a470*/  IMAD.MOV.U32 R73, RZ, RZ, R26 ;  /* 0x000000ffff497224 */ /* 0x000fe400078e001a */
[----:B------:R-:W-:Y:S01]  /*6a480*/  IMAD.MOV.U32 R209, RZ, RZ, R75 ;  /* 0x000000ffffd17224 */ /* 0x000fe200078e004b */
[----:B------:R-:W3:Y:S01]  /*6a490*/  LDL.LU R26, [R1+0x3340] ;  /* 0x00334000011a7983 */ /* 0x000ee20000300800 */
[----:B------:R-:W-:-:S02]  /*6a4a0*/  IMAD.MOV.U32 R74, RZ, RZ, R31 ;  /* 0x000000ffff4a7224 */ /* 0x000fc400078e001f */
[----:B------:R-:W-:Y:S01]  /*6a4b0*/  IMAD.MOV.U32 R75, RZ, RZ, R70 ;  /* 0x000000ffff4b7224 */ /* 0x000fe200078e0046 */
[----:B------:R-:W4:Y:S04]  /*6a4c0*/  LDL.LU R31, [R1+0x333c] ;  /* 0x00333c00011f7983 */ /* 0x000f280000300800 */
        /* <DEDUP_REMOVED lines=22> */
[----:B------:R-:W4:Y:S01]  /*6a630*/  LDL.LU R46, [R1+0x32e8] ;  /* 0x0032e800012e7983 */ /* 0x000f220000300800 */
[----:B--2---:R-:W-:Y:S02]  /*6a640*/  IMAD.MOV.U32 R111, RZ, RZ, R70 ;  /* 0x000000ffff6f7224 */ /* 0x004fe400078e0046 */
[----:B---3--:R-:W-:Y:S02]  /*6a650*/  IMAD.MOV.U32 R110, RZ, RZ, R71 ;  /* 0x000000ffff6e7224 */ /* 0x008fe400078e0047 */
[----:B----4-:R-:W-:Y:S02]  /*6a660*/  IMAD.MOV.U32 R109, RZ, RZ, R63 ;  /* 0x000000ffff6d7224 */ /* 0x010fe400078e003f */
[----:B------:R-:W-:Y:S02]  /*6a670*/  IMAD.MOV.U32 R108, RZ, RZ, R58 ;  /* 0x000000ffff6c7224 */ /* 0x000fe400078e003a */
[----:B------:R-:W2:Y:S04]  /*6a680*/  LDL.LU R58, [R1+0x32e4] ;  /* 0x0032e400013a7983 */ /* 0x000ea80000300800 */
[----:B------:R-:W3:Y:S04]  /*6a690*/  LDL.LU R63, [R1+0x32e0] ;  /* 0x0032e000013f7983 */ /* 0x000ee80000300800 */
        /* <DEDUP_REMOVED lines=8> */
[----:B------:R-:W4:Y:S01]  /*6a720*/  LDL.LU R51, [R1+0x32cc] ;  /* 0x0032cc0001337983 */ /* 0x000f220000300800 */
[----:B------:R-:W-:Y:S02]  /*6a730*/  IMAD.MOV.U32 R118, RZ, RZ, R47 ;  /* 0x000000ffff767224 */ /* 0x000fe400078e002f */
        /* <DEDUP_REMOVED lines=8> */
[----:B------:R-:W-:Y:S02]  /*6a7c0*/  IMAD.MOV.U32 R130, RZ, RZ, R62 ;  /* 0x000000ffff827224 */ /* 0x000fe400078e003e */
[----:B------:R-:W-:-:S02]  /*6a7d0*/  IMAD.MOV.U32 R129, RZ, RZ, R67 ;  /* 0x000000ffff817224 */ /* 0x000fc400078e0043 */
        /* <DEDUP_REMOVED lines=9> */
[----:B----4-:R-:W-:Y:S02]  /*6a870*/  IMAD.MOV.U32 R132, RZ, RZ, R71 ;  /* 0x000000ffff847224 */ /* 0x010fe400078e0047 */
        /* <DEDUP_REMOVED lines=14> */
[----:B------:R-:W4:Y:S04]  /*6a960*/  LDL.LU R62, [R1+0x3284] ;  /* 0x00328400013e7983 */ /* 0x000f280000300800 */
[----:B------:R-:W4:Y:S01]  /*6a970*/  LDL.LU R67, [R1+0x3280] ;  /* 0x0032800001437983 */ /* 0x000f220000300800 */
[----:B------:R-:W-:Y:S02]  /*6a980*/  IMAD.MOV.U32 R146, RZ, RZ, R54 ;  /* 0x000000ffff927224 */ /* 0x000fe400078e0036 */
[----:B------:R-:W-:Y:S01]  /*6a990*/  IMAD.MOV.U32 R147, RZ, RZ, R59 ;  /* 0x000000ffff937224 */ /* 0x000fe200078e003b */
[----:B------:R-:W4:Y:S01]  /*6a9a0*/  LDL.LU R54, [R1+0x327c] ;  /* 0x00327c0001367983 */ /* 0x000f220000300800 */
[----:B------:R-:W-:Y:S03]  /*6a9b0*/  HMMA.1688.F32.TF32 R232, R164, R8, R232 ;  /* 0x00000008a4e8723c */ /* 0x000fe600000810e8 */
[----:B------:R-:W4:Y:S01]  /*6a9c0*/  LDL.LU R59, [R1+0x3278] ;  /* 0x00327800013b7983 */ /* 0x000f220000300800 */
[----:B------:R-:W-:-:S04]  /*6a9d0*/  IMAD.MOV.U32 R151, RZ, RZ, R66 ;  /* 0x000000ffff977224 */ /* 0x000fc800078e0042 */
[C---:B------:R-:W-:Y:S08]  /*6a9e0*/  HMMA.1688.F32.TF32 R236, R164.reuse, R12, R236 ;  /* 0x0000000ca4ec723c */ /* 0x040ff000000810ec */
[C---:B------:R-:W-:Y:S08]  /*6a9f0*/  HMMA.1688.F32.TF32 R244, R164.reuse, R16, R244 ;  /* 0x00000010a4f4723c */ /* 0x040ff000000810f4 */
[C---:B------:R-:W-:Y:S08]  /*6aa00*/  HMMA.1688.F32.TF32 R248, R164.reuse, R20, R248 ;  /* 0x00000014a4f8723c */ /* 0x040ff000000810f8 */
[C---:B------:R-:W-:Y:S08]  /*6aa10*/  HMMA.1688.F32.TF32 R88, R164.reuse, R48, R88 ;  /* 0x00000030a458723c */ /* 0x040ff00000081058 */
[----:B------:R-:W-:Y:S01]  /*6aa20*/  HMMA.1688.F32.TF32 R4, R164, R68, R4 ;  /* 0x00000044a404723c */ /* 0x000fe20000081004 */
[----:B--2---:R-:W-:-:S02]  /*6aa30*/  IMAD.MOV.U32 R150, RZ, RZ, R71 ;  /* 0x000000ffff967224 */ /* 0x004fc400078e0047 */
[----:B---3--:R-:W-:Y:S02]  /*6aa40*/  IMAD.MOV.U32 R149, RZ, RZ, R63 ;  /* 0x000000ffff957224 */ /* 0x008fe400078e003f */
[----:B----4-:R-:W-:Y:S02]  /*6aa50*/  IMAD.MOV.U32 R148, RZ, RZ, R58 ;  /* 0x000000ffff947224 */ /* 0x010fe400078e003a */
[----:B------:R-:W2:Y:S04]  /*6aa60*/  LDL.LU R58, [R1+0x3274] ;  /* 0x00327400013a7983 */ /* 0x000ea80000300800 */
[----:B------:R-:W3:Y:S04]  /*6aa70*/  LDL.LU R63, [R1+0x3270] ;  /* 0x00327000013f7983 */ /* 0x000ee80000300800 */
[----:B------:R-:W4:Y:S04]  /*6aa80*/  LDL.LU R71, [R1+0x326c] ;  /* 0x00326c0001477983 */ /* 0x000f280000300800 */
[----:B------:R-:W2:Y:S01]  /*6aa90*/  LDL.LU R66, [R1+0x3268] ;  /* 0x0032680001427983 */ /* 0x000ea20000300800 */
[----:B------:R-:W-:-:S02]  /*6aaa0*/  IMAD.MOV.U32 R165, RZ, RZ, R62 ;  /* 0x000000ffffa57224 */ /* 0x000fc400078e003e */
[----:B------:R-:W-:Y:S02]  /*6aab0*/  IMAD.MOV.U32 R164, RZ, RZ, R67 ;  /* 0x000000ffffa47224 */ /* 0x000fe400078e0043 */
[----:B------:R-:W3:Y:S04]  /*6aac0*/  LDL.LU R67, [R1+0x3264] ;  /* 0x0032640001437983 */ /* 0x000ee80000300800 */
[----:B------:R-:W3:Y:S01]  /*6aad0*/  LDL.LU R62, [R1+0x3260] ;  /* 0x00326000013e7983 */ /* 0x000ee20000300800 */
[----:B------:R-:W-:-:S03]  /*6aae0*/  IMAD.MOV.U32 R167, RZ, RZ, R70 ;  /* 0x000000ffffa77224 */ /* 0x000fc600078e0046 */
[----:B------:R-:W3:Y:S04]  /*6aaf0*/  LDL.LU R166, [R1+0xc8] ;  /* 0x0000c80001a67983 */ /* 0x000ee80000300800 */
[----:B------:R-:W3:Y:S01]  /*6ab00*/  LDL.LU R70, [R1+0x325c] ;  /* 0x00325c0001467983 */ /* 0x000ee20000300800 */
        /* <DEDUP_REMOVED lines=28> */
[----:B----4-:R-:W-:Y:S02]  /*6acd0*/  IMAD.MOV.U32 R160, RZ, RZ, R71 ;  /* 0x000000ffffa07224 */ /* 0x010fe400078e0047 */
[----:B------:R-:W4:Y:S01]  /*6ace0*/  LDL.LU R71, [R1+0x3258] ;  /* 0x0032580001477983 */ /* 0x000f220000300800 */
[----:B--2---:R-:W-:-:S03]  /*6acf0*/  IMAD.MOV.U32 R161, RZ, RZ, R66 ;  /* 0x000000ffffa17224 */ /* 0x004fc600078e0042 */
[----:B------:R-:W2:Y:S01]  /*6ad00*/  LDL.LU R66, [R1+0x3254] ;  /* 0x0032540001427983 */ /* 0x000ea20000300800 */
[----:B---3--:R-:W-:Y:S02]  /*6ad10*/  IMAD.MOV.U32 R156, RZ, RZ, R63 ;  /* 0x000000ffff9c7224 */ /* 0x008fe400078e003f */
[----:B------:R-:W-:Y:S02]  /*6ad20*/  IMAD.MOV.U32 R157, RZ, RZ, R58 ;  /* 0x000000ffff9d7224 */ /* 0x000fe400078e003a */
[----:B------:R-:W-:Y:S02]  /*6ad30*/  IMAD.MOV.U32 R162, RZ, RZ, R67 ;  /* 0x000000ffffa27224 */ /* 0x000fe400078e0043 */
[----:B------:R-:W2:Y:S01]  /*6ad40*/  LDL.LU R67, [R1+0x3250] ;  /* 0x0032500001437983 */ /* 0x000ea20000300800 */
[----:B------:R-:W-:-:S03]  /*6ad50*/  IMAD.MOV.U32 R163, RZ, RZ, R62 ;  /* 0x000000ffffa37224 */ /* 0x000fc600078e003e */
        /* <DEDUP_REMOVED lines=34> */
[C---:B------:R-:W-:Y:S08]  /*6af80*/  HMMA.1688.F32.TF32 R224, R228.reuse, R64, R224 ;  /* 0x00000040e4e0723c */ /* 0x040ff000000810e0 */
[----:B------:R-:W-:Y:S01]  /*6af90*/  HMMA.1688.F32.TF32 R228, R228, R68, R240 ;  /* 0x00000044e4e4723c */ /* 0x000fe200000810f0 */
[----:B------:R-:W-:Y:S04]  /*6afa0*/  LDS R240, [R0+0x4b000] ;  /* 0x04b0000000f07984 */ /* 0x000fe80000000800 */
[----:B------:R-:W-:Y:S04]  /*6afb0*/  LDS R242, [R0+0x4b800] ;  /* 0x04b8000000f27984 */ /* 0x000fe80000000800 */
[----:B------:R-:W-:Y:S04]  /*6afc0*/  LDS R241, [R252+0x4b000] ;  /* 0x04b00000fcf17984 */ /* 0x000fe80000000800 */
[----:B------:R-:W4:Y:S01]  /*6afd0*/  LDS R243, [R252+0x4b800] ;  /* 0x04b80000fcf37984 */ /* 0x000f220000000800 */
[----:B------:R-:W-:-:S02]  /*6afe0*/  IMAD.MOV.U32 R190, RZ, RZ, R4 ;  /* 0x000000ffffbe7224 */ /* 0x000fc400078e0004 */
[----:B------:R-:W-:Y:S01]  /*6aff0*/  IMAD.MOV.U32 R191, RZ, RZ, R5 ;  /* 0x000000ffffbf7224 */ /* 0x000fe200078e0005 */
[----:B------:R-:W-:Y:S01]  /*6b000*/  LDS R4, [R127+0x4b000] ;  /* 0x04b000007f047984 */ /* 0x000fe20000000800 */
[----:B------:R-:W-:Y:S02]  /*6b010*/  IMAD.MOV.U32 R9, RZ, RZ, R6 ;  /* 0x000000ffff097224 */ /* 0x000fe400078e0006 */
[----:B------:R-:W-:Y:S01]  /*6b020*/  IMAD.MOV.U32 R8, RZ, RZ, R7 ;  /* 0x000000ffff087224 */ /* 0x000fe200078e0007 */
[----:B------:R-:W-:Y:S01]  /*6b030*/  LDS R6, [R127+0x4b800] ;  /* 0x04b800007f067984 */ /* 0x000fe20000000800 */
[----:B------:R-:W-:-:S03]  /*6b040*/  IMAD.MOV.U32 R197, RZ, RZ, R91 ;  /* 0x000000ffffc57224 */ /* 0x000fc600078e005b */
[----:B------:R-:W-:Y:S01]  /*6b050*/  LDS R5, [R2+0x4b000] ;  /* 0x04b0000002057984 */ /* 0x000fe20000000800 */
[----:B------:R-:W-:-:S03]  /*6b060*/  IMAD.MOV.U32 R91, RZ, RZ, R3 ;  /* 0x000000ffff5b7224 */ /* 0x000fc600078e0003 */
        /* <DEDUP_REMOVED lines=17> */
[----:B------:R-:W-:Y:S04]  /*6b180*/  STL.64 [R1+0xf0], R168 ;  /* 0x0000f0a801007387 */ /* 0x000fe80000100a00 */
[----:B------:R2:W-:Y:S03]  /*6b190*/  STL.64 [R1+0xf8], R170 ;  /* 0x0000f8aa01007387 */ /* 0x0005e60000100a00 */
[----:B------:R-:W-:Y:S01]  /*6b1a0*/  IMAD.MOV.U32 R3, RZ, RZ, R163 ;  /* 0x000000ffff037224 */ /* 0x000fe200078e00a3 */
[----:B--2---:R-:W2:Y:S04]  /*6b1b0*/  LDL.LU.64 R170, [R1+0x31d8] ;  /* 0x0031d80001aa7983 */ /* 0x004ea80000300a00 */
[----:B------:R-:W2:Y:S04]  /*6b1c0*/  LDL.LU.64 R168, [R1+0x31d0] ;  /* 0x0031d00001a87983 */ /* 0x000ea80000300a00 */
[----:B------:R-:W-:Y:S04]  /*6b1d0*/  STL.64 [R1+0xe0], R160 ;  /* 0x0000e0a001007387 */ /* 0x000fe80000100a00 */
[----:B------:R3:W-:Y:S04]  /*6b1e0*/  STL [R1+0xe8], R162 ;  /* 0x0000e8a201007387 */ /* 0x0007e80000100800 */
[----:B---3--:R-:W3:Y:S04]  /*6b1f0*/  LDL.LU.64 R162, [R1+0x31c8] ;  /* 0x0031c80001a27983 */ /* 0x008ee80000300a00 */
[----:B------:R-:W3:Y:S04]  /*6b200*/  LDL.LU.64 R160, [R1+0x31c0] ;  /* 0x0031c00001a07983 */ /* 0x000ee80000300a00 */
[----:B------:R-:W-:Y:S04]  /*6b210*/  STL [R1+0x2fb4], R3 ;  /* 0x002fb40301007387 */ /* 0x000fe80000100800 */
[----:B------:R-:W-:Y:S04]  /*6b220*/  STL.64 [R1+0xd0], R156 ;  /* 0x0000d09c01007387 */ /* 0x000fe80000100a00 */
[----:B------:R4:W-:Y:S04]  /*6b230*/  STL.64 [R1+0xd8], R158 ;  /* 0x0000d89e01007387 */ /* 0x0009e80000100a00 */
[----:B----4-:R-:W4:Y:S04]  /*6b240*/  LDL.LU.64 R158, [R1+0x31b8] ;  /* 0x0031b800019e7983 */ /* 0x010f280000300a00 */
[----:B------:R-:W4:Y:S04]  /*6b250*/  LDL.LU.64 R156, [R1+0x31b0] ;  /* 0x0031b000019c7983 */ /* 0x000f280000300a00 */
        /* <DEDUP_REMOVED lines=24> */
[----:B------:R-:W-:Y:S04]  /*6b3e0*/  STL.64 [R1], R104 ;  /* 0x0000006801007387 */ /* 0x000fe80000100a00 */
[----:B------:R1:W-:Y:S02]  /*6b3f0*/  STL.64 [R1+0x8], R106 ;  /* 0x0000086a01007387 */ /* 0x0003e40000100a00 */
[C---:B-1----:R-:W-:Y:S01]  /*6b400*/  HMMA.1688.F32.TF32 R72, R4.reuse, R38, R72 ;  /* 0x000000260448723c */ /* 0x042fe20000081048 */
[----:B------:R-:W-:Y:S01]  /*6b410*/  IMAD.MOV.U32 R3, RZ, RZ, R167 ;  /* 0x000000ffff037224 */ /* 0x000fe200078e00a7 */
[----:B------:R-:W-:Y:S04]  /*6b420*/  LDS R164, [R0+0x4b080] ;  /* 0x04b0800000a47984 */ /* 0x000fe80000000800 */
[----:B------:R-:W-:Y:S02]  /*6b430*/  LDS R166, [R0+0x4b880] ;  /* 0x04b8800000a67984 */ /* 0x000fe40000000800 */
[C---:B------:R-:W-:Y:S02]  /*6b440*/  HMMA.1688.F32.TF32 R104, R4.reuse, R10, R100 ;  /* 0x0000000a0468723c */ /* 0x040fe40000081064 */
[----:B------:R-:W-:Y:S04]  /*6b450*/  LDS R165, [R252+0x4b080] ;  /* 0x04b08000fca57984 */ /* 0x000fe80000000800 */
[----:B------:R-:W1:Y:S02]  /*6b460*/  LDS R167, [R252+0x4b880] ;  /* 0x04b88000fca77984 */ /* 0x000e640000000800 */
[C---:B------:R-:W-:Y:S08]  /*6b470*/  HMMA.1688.F32.TF32 R100, R4.reuse, R14, R96 ;  /* 0x0000000e0464723c */ /* 0x040ff00000081060 */
        /* <DEDUP_REMOVED lines=121> */
[----:B------:R-:W-:Y:S03]  /*6bc10*/  HMMA.1688.F32.TF32 R240, R4, R66, R240 ;  /* 0x0000004204f0723c */ /* 0x000fe600000810f0 */
[----:B------:R-:W-:Y:S04]  /*6bc20*/  LDS R4, [R127+0x4b080] ;  /* 0x04b080007f047984 */ /* 0x000fe80000000800 */
[----:B------:R-:W-:Y:S04]  /*6bc30*/  LDS R6, [R127+0x4b880] ;  /* 0x04b880007f067984 */ /* 0x000fe80000000800 */
[----:B-1----:R-:W2:Y:S04]  /*6bc40*/  LDL.LU.64 R154, [R1+0x31a8] ;  /* 0x0031a800019a7983 */ /* 0x002ea80000300a00 */
[----:B------:R-:W2:Y:S01]  /*6bc50*/  LDL.LU.64 R152, [R1+0x31a0] ;  /* 0x0031a00001987983 */ /* 0x000ea20000300a00 */
[C---:B------:R-:W-:Y:S03]  /*6bc60*/  HMMA.1688.F32.TF32 R120, R164.reuse, R10, R120 ;  /* 0x0000000aa478723c */ /* 0x040fe60000081078 */
[----:B------:R-:W-:Y:S04]  /*6bc70*/  STL.64 [R1+0x160], R148 ;  /* 0x0001609401007387 */ /* 0x000fe80000100a00 */
[----:B------:R1:W-:Y:S01]  /*6bc80*/  STL.64 [R1+0x168], R150 ;  /* 0x0001689601007387 */ /* 0x0003e20000100a00 */
[C---:B------:R-:W-:Y:S03]  /*6bc90*/  HMMA.1688.F32.TF32 R76, R164.reuse, R54, R76 ;  /* 0x00000036a44c723c */ /* 0x040fe6000008104c */
[----:B------:R-:W-:Y:S04]  /*6bca0*/  LDS R5, [R2+0x4b080] ;  /* 0x04b0800002057984 */ /* 0x000fe80000000800 */
[----:B------:R-:W3:Y:S04]  /*6bcb0*/  LDS R7, [R2+0x4b880] ;  /* 0x04b8800002077984 */ /* 0x000ee80000000800 */
[----:B-1----:R-:W4:Y:S01]  /*6bcc0*/  LDL.LU.64 R150, [R1+0x3198] ;  /* 0x0031980001967983 */ /* 0x002f220000300a00 */
[C---:B------:R-:W-:Y:S03]  /*6bcd0*/  HMMA.1688.F32.TF32 R116, R164.reuse, R14, R116 ;  /* 0x0000000ea474723c */ /* 0x040fe60000081074 */
[----:B------:R-:W4:Y:S04]  /*6bce0*/  LDL.LU.64 R148, [R1+0x3190] ;  /* 0x0031900001947983 */ /* 0x000f280000300a00 */
[----:B------:R-:W-:Y:S04]  /*6bcf0*/  STL.64 [R1+0x150], R144 ;  /* 0x0001509001007387 */ /* 0x000fe80000100a00 */
[----:B------:R1:W-:Y:S01]  /*6bd00*/  STL.64 [R1+0x158], R146 ;  /* 0x0001589201007387 */ /* 0x0003e20000100a00 */
[C---:B------:R-:W-:Y:S03]  /*6bd10*/  HMMA.1688.F32.TF32 R112, R164.reuse, R18, R112 ;  /* 0x00000012a470723c */ /* 0x040fe60000081070 */
[----:B-1----:R-:W2:Y:S04]  /*6bd20*/  LDL.LU.64 R146, [R1+0x3188] ;  /* 0x0031880001927983 */ /* 0x002ea80000300a00 */
[----:B------:R-:W2:Y:S01]  /*6bd30*/  LDL.LU.64 R144, [R1+0x3180] ;  /* 0x0031800001907983 */ /* 0x000ea20000300a00 */
[----:B------:R-:W-:Y:S03]  /*6bd40*/  HMMA.1688.F32.TF32 R104, R164, R26, R104 ;  /* 0x0000001aa468723c */ /* 0x000fe60000081068 */
[----:B------:R-:W-:Y:S04]  /*6bd50*/  STL.64 [R1+0x140], R140 ;  /* 0x0001408c01007387 */ /* 0x000fe80000100a00 */
[----:B------:R1:W-:Y:S01]  /*6bd60*/  STL.64 [R1+0x148], R142 ;  /* 0x0001488e01007387 */ /* 0x0003e20000100a00 */
[----:B------:R-:W-:-:S03]  /*6bd70*/  IMAD.MOV.U32 R36, RZ, RZ, R123 ;  /* 0x000000ffff247224 */ /* 0x000fc600078e007b */
[----:B-1----:R-:W2:Y:S04]  /*6bd80*/  LDL.LU.64 R142, [R1+0x3178] ;  /* 0x00317800018e7983 */ /* 0x002ea80000300a00 */
[----:B------:R-:W2:Y:S04]  /*6bd90*/  LDL.LU.64 R140, [R1+0x3170] ;  /* 0x00317000018c7983 */ /* 0x000ea80000300a00 */
[----:B------:R-:W-:Y:S04]  /*6bda0*/  STL.64 [R1+0x900], R136 ;  /* 0x0009008801007387 */ /* 0x000fe80000100a00 */
[----:B------:R1:W-:Y:S01]  /*6bdb0*/  STL.64 [R1+0x908], R138 ;  /* 0x0009088a01007387 */ /* 0x0003e20000100a00 */
[----:B------:R-:W-:Y:S01]  /*6bdc0*/  HMMA.1688.F32.TF32 R88, R164, R42, R88 ;  /* 0x0000002aa458723c */ /* 0x000fe20000081058 */
[----:B------:R-:W-:-:S02]  /*6bdd0*/  IMAD.MOV.U32 R37, RZ, RZ, R122 ;  /* 0x000000ffff257224 */ /* 0x000fc400078e007a */
        /* <DEDUP_REMOVED lines=8> */
[----:B------:R-:W-:Y:S04]  /*6be60*/  STL.64 [R1+0x128], R242 ;  /* 0x000128f201007387 */ /* 0x000fe80000100a00 */
[----:B------:R-:W-:Y:S04]  /*6be70*/  STL.64 [R1+0x110], R128 ;  /* 0x0001108001007387 */ /* 0x000fe80000100a00 */
[----:B------:R-:W-:Y:S04]  /*6be80*/  STL.64 [R1+0x118], R130 ;  /* 0x0001188201007387 */ /* 0x000fe80000100a00 */
[----:B------:R-:W-:Y:S04]  /*6be90*/  STL.64 [R1+0x8f0], R120 ;  /* 0x0008f07801007387 */ /* 0x000fe80000100a00 */
[----:B------:R-:W-:Y:S04]  /*6bea0*/  STL [R1+0x2fac], R36 ;  /* 0x002fac2401007387 */ /* 0x000fe80000100800 */
        /* <DEDUP_REMOVED lines=20> */
[----:B-1----:R-:W2:Y:S04]  /*6bff0*/  LDL.LU R80, [R1+0x3c0] ;  /* 0x0003c00001507983 */ /* 0x002ea80000300800 */
[----:B------:R-:W-:Y:S04]  /*6c000*/  STL.64 [R1+0x840], R76 ;  /* 0x0008404c01007387 */ /* 0x000fe80000100a00 */
[----:B------:R-:W-:Y:S04]  /*6c010*/  STL.64 [R1+0x848], R78 ;  /* 0x0008484e01007387 */ /* 0x000fe80000100a00 */
        /* <DEDUP_REMOVED lines=9> */
[----:B-1----:R-:W2:Y:S04]  /*6c0b0*/  LDL.LU R72, [R1+0x230] ;  /* 0x0002300001487983 */ /* 0x002ea80000300800 */
[----:B------:R-:W2:Y:S04]  /*6c0c0*/  LDL.LU R73, [R1+0x234] ;  /* 0x0002340001497983 */ /* 0x000ea80000300800 */
[----:B------:R-:W2:Y:S04]  /*6c0d0*/  LDL.LU R74, [R1+0x238] ;  /* 0x00023800014a7983 */ /* 0x000ea80000300800 */
[----:B------:R-:W2:Y:S01]  /*6c0e0*/  LDL.LU R75, [R1+0x23c] ;  /* 0x00023c00014b7983 */ /* 0x000ea20000300800 */
        /* <DEDUP_REMOVED lines=35> */
[----:B------:R-:W2:Y:S11]  /*6c320*/  LDL.LU R72, [R1+0x3a0] ;  /* 0x0003a00001487983 */ /* 0x000eb60000300800 */
[----:B------:R-:W-:Y:S09]  /*6c330*/  @!UPT UIADD3 URZ, URZ, URZ, URZ ;  /* 0x0000003f3f3ff290 */ /* 0x000ff2000fffe03f */
[----:B------:R-:W-:Y:S04]  /*6c340*/  STL.64 [R1+0x820], R116 ;  /* 0x0008207401007387 */ /* 0x000fe80000100a00 */
[----:B------:R-:W-:Y:S04]  /*6c350*/  STL.64 [R1+0x828], R118 ;  /* 0x0008287601007387 */ /* 0x000fe80000100a00 */
[----:B------:R-:W2:Y:S04]  /*6c360*/  LDL.LU R73, [R1+0x3a4] ;  /* 0x0003a40001497983 */ /* 0x000ea80000300800 */
[----:B------:R-:W2:Y:S04]  /*6c370*/  LDL.LU R74, [R1+0x3a8] ;  /* 0x0003a800014a7983 */ /* 0x000ea80000300800 */
[----:B------:R-:W2:Y:S01]  /*6c380*/  LDL.LU R75, [R1+0x3ac] ;  /* 0x0003ac00014b7983 */ /* 0x000ea20000300800 */
[C---:B---3--:R-:W-:Y:S08]  /*6c390*/  HMMA.1688.F32.TF32 R88, R4.reuse, R26, R88 ;  /* 0x0000001a0458723c */ /* 0x048ff00000081058 */
[C---:B------:R-:W-:Y:S08]  /*6c3a0*/  HMMA.1688.F32.TF32 R84, R4.reuse, R30, R84 ;  /* 0x0000001e0454723c */ /* 0x040ff00000081054 */
[C---:B------:R-:W-:Y:S08]  /*6c3b0*/  HMMA.1688.F32.TF32 R80, R4.reuse, R34, R80 ;  /* 0x000000220450723c */ /* 0x040ff00000081050 */
[C---:B----4-:R-:W-:Y:S08]  /*6c3c0*/  HMMA.1688.F32.TF32 R96, R4.reuse, R18, R96 ;  /* 0x000000120460723c */ /* 0x050ff00000081060 */
[C---:B------:R-:W-:Y:S08]  /*6c3d0*/  HMMA.1688.F32.TF32 R100, R4.reuse, R14, R100 ;  /* 0x0000000e0464723c */ /* 0x040ff00000081064 */
        /* <DEDUP_REMOVED lines=8> */
[----:B------:R-:W-:-:S03]  /*6c460*/  IMAD.MOV.U32 R64, RZ, RZ, R79 ;  /* 0x000000ffff407224 */ /* 0x000fc600078e004f */
[----:B------:R-:W-:Y:S01]  /*6c470*/  STL.64 [R1+0x570], R88 ;  /* 0x0005705801007387 */ /* 0x000fe20000100a00 */
[----:B------:R-:W-:-:S03]  /*6c480*/  IMAD.MOV.U32 R65, RZ, RZ, R78 ;  /* 0x000000ffff417224 */ /* 0x000fc600078e004e */
[----:B------:R-:W-:Y:S01]  /*6c490*/  STL.64 [R1+0x578], R90 ;  /* 0x0005785a01007387 */ /* 0x000fe20000100a00 */
[----:B------:R-:W-:-:S03]  /*6c4a0*/  IMAD.MOV.U32 R68, RZ, RZ, R77 ;  /* 0x000000ffff447224 */ /* 0x000fc600078e004d */
[----:B------:R-:W-:Y:S01]  /*6c4b0*/  STL.64 [R1+0x560], R84 ;  /* 0x0005605401007387 */ /* 0x000fe20000100a00 */
[----:B------:R-:W-:-:S03]  /*6c4c0*/  IMAD.MOV.U32 R69, RZ, RZ, R76 ;  /* 0x000000ffff457224 */ /* 0x000fc600078e004c */
[----:B------:R-:W-:Y:S04]  /*6c4d0*/  STL.64 [R1+0x568], R86 ;  /* 0x0005685601007387 */ /* 0x000fe80000100a00 */
[----:B------:R1:W-:Y:S04]  /*6c4e0*/  STL.64 [R1+0x550], R80 ;  /* 0x0005505001007387 */ /* 0x0003e80000100a00 */
[----:B------:R3:W-:Y:S01]  /*6c4f0*/  STL.64 [R1+0x558], R82 ;  /* 0x0005585201007387 */ /* 0x0007e20000100a00 */
[C---:B------:R-:W-:Y:S03]  /*6c500*/  HMMA.1688.F32.TF32 R108, R164.reuse, R70, R108 ;  /* 0x00000046a46c723c */ /* 0x040fe6000008106c */
        /* <DEDUP_REMOVED lines=12> */
[----:B------:R-:W-:Y:S03]  /*6c5d0*/  HMMA.1688.F32.TF32 R112, R164, R66, R112 ;  /* 0x00000042a470723c */ /* 0x000fe60000081070 */
[----:B-1----:R-:W4:Y:S04]  /*6c5e0*/  LDL.LU R80, [R1+0x2e0] ;  /* 0x0002e00001507983 */ /* 0x002f280000300800 */
[----:B------:R-:W4:Y:S04]  /*6c5f0*/  LDL.LU R81, [R1+0x2e4] ;  /* 0x0002e40001517983 */ /* 0x000f280000300800 */
        /* <DEDUP_REMOVED lines=55> */
[----:B--2---:R-:W-:Y:S03]  /*6c970*/  HMMA.1688.F32.TF32 R72, R4, R42, R72 ;  /* 0x0000002a0448723c */ /* 0x004fe60000081048 */
        /* <DEDUP_REMOVED lines=8> */
[----:B------:R-:W-:-:S02]  /*6ca00*/  IMAD.MOV.U32 R61, RZ, RZ, R72 ;  /* 0x000000ffff3d7224 */ /* 0x000fc400078e0048 */
[----:B------:R-:W-:Y:S01]  /*6ca10*/  IMAD.MOV.U32 R60, RZ, RZ, R73 ;  /* 0x000000ffff3c7224 */ /* 0x000fe200078e0049 */
[----:B------:R-:W2:Y:S01]  /*6ca20*/  LDL.LU R72, [R1+0x2c0] ;  /* 0x0002c00001487983 */ /* 0x000ea20000300800 */
[----:B------:R-:W-:Y:S02]  /*6ca30*/  IMAD.MOV.U32 R57, RZ, RZ, R74 ;  /* 0x000000ffff397224 */ /* 0x000fe400078e004a */
[----:B------:R-:W-:Y:S01]  /*6ca40*/  IMAD.MOV.U32 R56, RZ, RZ, R75 ;  /* 0x000000ffff387224 */ /* 0x000fe200078e004b */
[----:B------:R-:W2:Y:S04]  /*6ca50*/  LDL.LU R73, [R1+0x2c4] ;  /* 0x0002c40001497983 */ /* 0x000ea80000300800 */
[----:B------:R-:W2:Y:S04]  /*6ca60*/  LDL.LU R74, [R1+0x2c8] ;  /* 0x0002c800014a7983 */ /* 0x000ea80000300800 */
[----:B------:R-:W2:Y:S04]  /*6ca70*/  LDL.LU R75, [R1+0x2cc] ;  /* 0x0002cc00014b7983 */ /* 0x000ea80000300800 */
[----:B------:R-:W-:Y:S04]  /*6ca80*/  LDS R164, [R0+0x4b100] ;  /* 0x04b1000000a47984 */ /* 0x000fe80000000800 */
[----:B------:R-:W-:Y:S04]  /*6ca90*/  LDS R166, [R0+0x4b900] ;  /* 0x04b9000000a67984 */ /* 0x000fe80000000800 */
[----:B------:R-:W-:Y:S04]  /*6caa0*/  LDS R165, [R252+0x4b100] ;  /* 0x04b10000fca57984 */ /* 0x000fe80000000800 */
[----:B------:R-:W4:Y:S02]  /*6cab0*/  LDS R167, [R252+0x4b900] ;  /* 0x04b90000fca77984 */ /* 0x000f240000000800 */
[C---:B----4-:R-:W-:Y:S08]  /*6cac0*/  HMMA.1688.F32.TF32 R76, R164.reuse, R34, R76 ;  /* 0x00000022a44c723c */ /* 0x050ff0000008104c */
[C---:B---3--:R-:W-:Y:S08]  /*6cad0*/  HMMA.1688.F32.TF32 R80, R164.reuse, R30, R80 ;  /* 0x0000001ea450723c */ /* 0x048ff00000081050 */
        /* <DEDUP_REMOVED lines=11> */
[----:B------:R-:W-:Y:S01]  /*6cb90*/  IMAD.MOV.U32 R53, RZ, RZ, R128 ;  /* 0x000000ffff357224 */ /* 0x000fe200078e0080 */
[----:B------:R-:W3:Y:S01]  /*6cba0*/  LDL.LU.64 R130, [R1+0x3148] ;  /* 0x0031480001827983 */ /* 0x000ee20000300a00 */
[----:B------:R-:W-:Y:S02]  /*6cbb0*/  IMAD.MOV.U32 R52, RZ, RZ, R129 ;  /* 0x000000ffff347224 */ /* 0x000fe400078e0081 */
[----:B------:R-:W-:Y:S01]  /*6cbc0*/  IMAD.MOV.U32 R68, RZ, RZ, R126 ;  /* 0x000000ffff447224 */ /* 0x000fe200078e007e */
[----:B------:R-:W3:Y:S01]  /*6cbd0*/  LDL.LU.64 R128, [R1+0x3140] ;  /* 0x0031400001807983 */ /* 0x000ee20000300a00 */
[----:B------:R-:W-:Y:S02]  /*6cbe0*/  IMAD.MOV.U32 R69, RZ, RZ, R127 ;  /* 0x000000ffff457224 */ /* 0x000fe400078e007f */
[----:B------:R-:W-:Y:S01]  /*6cbf0*/  IMAD.MOV.U32 R64, RZ, RZ, R124 ;  /* 0x000000ffff407224 */ /* 0x000fe200078e007c */
[----:B------:R-:W4:Y:S01]  /*6cc00*/  LDL.LU.64 R126, [R1+0x3138] ;  /* 0x00313800017e7983 */ /* 0x000f220000300a00 */
[----:B------:R-:W-:Y:S01]  /*6cc10*/  HMMA.1688.F32.TF32 R4, R4, R70, R104 ;  /* 0x000000460404723c */ /* 0x000fe20000081068 */
[----:B------:R-:W-:-:S02]  /*6cc20*/  IMAD.MOV.U32 R65, RZ, RZ, R125 ;  /* 0x000000ffff417224 */ /* 0x000fc400078e007d */
[----:B------:R-:W4:Y:S01]  /*6cc30*/  LDL.LU.64 R124, [R1+0x3130] ;  /* 0x00313000017c7983 */ /* 0x000f220000300a00 */
[----:B------:R-:W-:Y:S02]  /*6cc40*/  IMAD.MOV.U32 R41, RZ, RZ, R122 ;  /* 0x000000ffff297224 */ /* 0x000fe400078e007a */
[----:B------:R-:W-:Y:S02]  /*6cc50*/  IMAD.MOV.U32 R40, RZ, RZ, R123 ;  /* 0x000000ffff287224 */ /* 0x000fe400078e007b */
[----:B------:R-:W-:Y:S01]  /*6cc60*/  IMAD.MOV.U32 R45, RZ, RZ, R120 ;  /* 0x000000ffff2d7224 */ /* 0x000fe200078e0078 */
[----:B------:R-:W3:Y:S01]  /*6cc70*/  LDL.LU.64 R122, [R1+0x3128] ;  /* 0x00312800017a7983 */ /* 0x000ee20000300a00 */
[----:B------:R-:W-:-:S03]  /*6cc80*/  IMAD.MOV.U32 R44, RZ, RZ, R121 ;  /* 0x000000ffff2c7224 */ /* 0x000fc600078e0079 */
[----:B------:R-:W3:Y:S01]  /*6cc90*/  LDL.LU.64 R120, [R1+0x3120] ;  /* 0x0031200001787983 */ /* 0x000ee20000300a00 */
[C---:B--2---:R-:W-:Y:S03]  /*6cca0*/  HMMA.1688.F32.TF32 R100, R164.reuse, R10, R100 ;  /* 0x0000000aa464723c */ /* 0x044fe60000081064 */
[----:B------:R-:W-:Y:S04]  /*6ccb0*/  STL.64 [R1+0x800], R116 ;  /* 0x0008007401007387 */ /* 0x000fe80000100a00 */
[----:B------:R1:W-:Y:S04]  /*6ccc0*/  STL.64 [R1+0x808], R118 ;  /* 0x0008087601007387 */ /* 0x0003e80000100a00 */
[----:B-1----:R-:W2:Y:S01]  /*6ccd0*/  LDL.LU.64 R118, [R1+0x3118] ;  /* 0x0031180001767983 */ /* 0x002ea20000300a00 */
[C---:B------:R-:W-:Y:S03]  /*6cce0*/  HMMA.1688.F32.TF32 R88, R164.reuse, R22, R88 ;  /* 0x00000016a458723c */ /* 0x040fe60000081058 */
        /* <DEDUP_REMOVED lines=16> */
[----:B------:R-:W-:Y:S03]  /*6cdf0*/  HMMA.1688.F32.TF32 R240, R164, R42, R240 ;  /* 0x0000002aa4f0723c */ /* 0x000fe600000810f0 */
[----:B------:R-:W-:Y:S04]  /*6ce00*/  LDS R5, [R2+0x4b100] ;  /* 0x04b1000002057984 */ /* 0x000fe80000000800 */
        /* <DEDUP_REMOVED lines=30> */
[----:B------:R-:W-:-:S05]  /*6cff0*/  LOP3.LUT R7, R0, 0x40, RZ, 0x3c, !PT ;  /* 0x0000004000077812 */ /* 0x000fca00078e3cff */
[----:B------:R-:W-:Y:S04]  /*6d000*/  LDS R4, [R7+0x4b100] ;  /* 0x04b1000007047984 */ /* 0x000fe80000000800 */
[----:B------:R-:W-:Y:S04]  /*6d010*/  LDS R6, [R7+0x4b900] ;  /* 0x04b9000007067984 */ /* 0x000fe80000000800 */
[----:B------:R-:W1:Y:S04]  /*6d020*/  LDS R7, [R2+0x4b900] ;  /* 0x04b9000002077984 */ /* 0x000e680000000800 */
[----:B------:R-:W-:Y:S04]  /*6d030*/  STL.64 [R1+0x750], R240 ;  /* 0x000750f001007387 */ /* 0x000fe80000100a00 */
[----:B------:R1:W-:Y:S02]  /*6d040*/  STL.64 [R1+0x758], R242 ;  /* 0x000758f201007387 */ /* 0x0003e40000100a00 */
[-C--:B-1----:R-:W-:Y:S08]  /*6d050*/  HMMA.1688.F32.TF32 R240, R4, R54.reuse, R144 ;  /* 0x0000003604f0723c */ /* 0x082ff00000081090 */
[C---:B--2---:R-:W-:Y:S08]  /*6d060*/  HMMA.1688.F32.TF32 R80, R164.reuse, R54, R80 ;  /* 0x00000036a450723c */ /* 0x044ff00000081050 */
[C---:B---3--:R-:W-:Y:S08]  /*6d070*/  HMMA.1688.F32.TF32 R76, R164.reuse, R50, R76 ;  /* 0x00000032a44c723c */ /* 0x048ff0000008104c */
[C---:B----4-:R-:W-:Y:S11]  /*6d080*/  HMMA.1688.F32.TF32 R72, R164.reuse, R46, R72 ;  /* 0x0000002ea448723c */ /* 0x050ff60000081048 */
[----:B------:R-:W-:Y:S11]  /*6d090*/  @!UPT UIADD3 URZ, URZ, URZ, URZ ;  /* 0x0000003f3f3ff290 */ /* 0x000ff6000fffe03f */
[----:B------:R-:W-:Y:S01]  /*6d0a0*/  @!UPT UIADD3 URZ, URZ, URZ, URZ ;  /* 0x0000003f3f3ff290 */ /* 0x000fe2000fffe03f */
[----:B------:R-:W-:Y:S04]  /*6d0b0*/  STL.64 [R1+0x740], R72 ;  /* 0x0007404801007387 */ /* 0x000fe80000100a00 */
[----:B------:R1:W-:Y:S02]  /*6d0c0*/  STL.64 [R1+0x748], R74 ;  /* 0x0007484a01007387 */ /* 0x0003e40000100a00 */
[C---:B-1----:R-:W-:Y:S02]  /*6d0d0*/  HMMA.1688.F32.TF32 R72, R164.reuse, R58, R84 ;  /* 0x0000003aa448723c */ /* 0x042fe40000081054 */
[----:B------:R-:W-:Y:S04]  /*6d0e0*/  STL.64 [R1+0x730], R76 ;  /* 0x0007304c01007387 */ /* 0x000fe80000100a00 */
[----:B------:R1:W-:Y:S04]  /*6d0f0*/  STL.64 [R1+0x738], R78 ;  /* 0x0007384e01007387 */ /* 0x0003e80000100a00 */
[----:B------:R-:W-:Y:S04]  /*6d100*/  STL.64 [R1+0x720], R80 ;  /* 0x0007205001007387 */ /* 0x000fe80000100a00 */
[----:B------:R2:W-:Y:S01]  /*6d110*/  STL.64 [R1+0x728], R82 ;  /* 0x0007285201007387 */ /* 0x0005e20000100a00 */
[C---:B-1----:R-:W-:Y:S08]  /*6d120*/  HMMA.1688.F32.TF32 R76, R164.reuse, R62, R88 ;  /* 0x0000003ea44c723c */ /* 0x042ff00000081058 */
[----:B------:R-:W-:Y:S01]  /*6d130*/  STL.64 [R1+0x710], R72 ;  /* 0x0007104801007387 */ /* 0x000fe20000100a00 */
[----:B--2---:R-:W-:Y:S03]  /*6d140*/  HMMA.1688.F32.TF32 R80, R164, R66, R92 ;  /* 0x00000042a450723c */ /* 0x004fe6000008105c */
[----:B------:R1:W-:Y:S05]  /*6d150*/  STL.64 [R1+0x718], R74 ;  /* 0x0007184a01007387 */ /* 0x0003ea0000100a00 */
[----:B------:R-:W-:Y:S08]  /*6d160*/  HMMA.1688.F32.TF32 R84, R4, R10, R100 ;  /* 0x0000000a0454723c */ /* 0x000ff00000081064 */
[----:B-1----:R-:W-:Y:S01]  /*6d170*/  HMMA.1688.F32.TF32 R72, R164, R70, R96 ;  /* 0x00000046a448723c */ /* 0x002fe20000081060 */
        /* <DEDUP_REMOVED lines=9> */
[----:B------:R-:W-:Y:S04]  /*6d210*/  STL.64 [R1+0x438], R74 ;  /* 0x0004384a01007387 */ /* 0x000fe80000100a00 */
[----:B------:R-:W-:Y:S04]  /*6d220*/  STL.64 [R1+0x420], R84 ;  /* 0x0004205401007387 */ /* 0x000fe80000100a00 */
[----:B------:R1:W-:Y:S04]  /*6d230*/  STL.64 [R1+0x428], R86 ;  /* 0x0004285601007387 */ /* 0x0003e80000100a00 */
[----:B------:R-:W-:Y:S04]  /*6d240*/  LDS R77, [R252+0x4b180] ;  /* 0x04b18000fc4d7984 */ /* 0x000fe80000000800 */
[----:B------:R-:W2:Y:S01]  /*6d250*/  LDS R79, [R252+0x4b980] ;  /* 0x04b98000fc4f7984 */ /* 0x000ea20000000800 */
[C---:B-1----:R-:W-:Y:S03]  /*6d260*/  HMMA.1688.F32.TF32 R84, R4.reuse, R22, R112 ;  /* 0x000000160454723c */ /* 0x042fe60000081070 */
[----:B------:R-:W-:Y:S04]  /*6d270*/  STL.64 [R1+0x410], R88 ;  /* 0x0004105801007387 */ /* 0x000fe80000100a00 */
[----:B------:R1:W-:Y:S04]  /*6d280*/  STL.64 [R1+0x418], R90 ;  /* 0x0004185a01007387 */ /* 0x0003e80000100a00 */
[----:B------:R-:W-:Y:S04]  /*6d290*/  STL.64 [R1+0x220], R92 ;  /* 0x0002205c01007387 */ /* 0x000fe80000100a00 */
[----:B------:R3:W-:Y:S01]  /*6d2a0*/  STL.64 [R1+0x228], R94 ;  /* 0x0002285e01007387 */ /* 0x0007e20000100a00 */
[----:B-1----:R-:W-:Y:S01]  /*6d2b0*/  HMMA.1688.F32.TF32 R88, R4, R26, R116 ;  /* 0x0000001a0458723c */ /* 0x002fe20000081074 */
[----:B------:R-:W-:-:S02]  /*6d2c0*/  IMAD.MOV.U32 R96, RZ, RZ, R206 ;  /* 0x000000ffff607224 */ /* 0x000fc400078e00ce */
[----:B------:R-:W-:Y:S02]  /*6d2d0*/  IMAD.MOV.U32 R97, RZ, RZ, R207 ;  /* 0x000000ffff617224 */ /* 0x000fe400078e00cf */
[----:B------:R-:W-:Y:S02]  /*6d2e0*/  IMAD.MOV.U32 R98, RZ, RZ, R200 ;  /* 0x000000ffff627224 */ /* 0x000fe400078e00c8 */
[----:B------:R-:W-:Y:S01]  /*6d2f0*/  STL.64 [R1+0x2b0], R84 ;  /* 0x0002b05401007387 */ /* 0x000fe20000100a00 */
[----:B---3--:R-:W-:Y:S03]  /*6d300*/  HMMA.1688.F32.TF32 R92, R4, R30, R120 ;  /* 0x0000001e045c723c */ /* 0x008fe60000081078 */
[----:B------:R1:W-:Y:S01]  /*6d310*/  STL.64 [R1+0x2b8], R86 ;  /* 0x0002b85601007387 */ /* 0x0003e20000100a00 */
[----:B------:R-:W-:Y:S02]  /*6d320*/  IMAD.MOV.U32 R99, RZ, RZ, R201 ;  /* 0x000000ffff637224 */ /* 0x000fe400078e00c9 */
[----:B------:R-:W-:-:S02]  /*6d330*/  IMAD.MOV.U32 R100, RZ, RZ, R202 ;  /* 0x000000ffff647224 */ /* 0x000fc400078e00ca */
[----:B------:R-:W-:Y:S02]  /*6d340*/  IMAD.MOV.U32 R101, RZ, RZ, R203 ;  /* 0x000000ffff657224 */ /* 0x000fe400078e00cb */
[----:B------:R-:W-:Y:S02]  /*6d350*/  IMAD.MOV.U32 R102, RZ, RZ, R196 ;  /* 0x000000ffff667224 */ /* 0x000fe400078e00c4 */
[----:B------:R-:W-:Y:S02]  /*6d360*/  IMAD.MOV.U32 R103, RZ, RZ, R197 ;  /* 0x000000ffff677224 */ /* 0x000fe400078e00c5 */
[----:B------:R-:W-:Y:S01]  /*6d370*/  IMAD.MOV.U32 R104, RZ, RZ, R198 ;  /* 0x000000ffff687224 */ /* 0x000fe200078e00c6 */
[C---:B-1----:R-:W-:Y:S01]  /*6d380*/  HMMA.1688.F32.TF32 R84, R4.reuse, R34, R124 ;  /* 0x000000220454723c */ /* 0x042fe2000008107c */
[----:B------:R-:W-:Y:S04]  /*6d390*/  STL.64 [R1+0x2d0], R88 ;  /* 0x0002d05801007387 */ /* 0x000fe80000100a00 */
[----:B------:R1:W-:Y:S04]  /*6d3a0*/  STL.64 [R1+0x2d8], R90 ;  /* 0x0002d85a01007387 */ /* 0x0003e80000100a00 */
[----:B------:R-:W-:Y:S04]  /*6d3b0*/  STL.64 [R1+0x2f0], R92 ;  /* 0x0002f05c01007387 */ /* 0x000fe80000100a00 */
[----:B------:R3:W-:Y:S01]  /*6d3c0*/  STL.64 [R1+0x2f8], R94 ;  /* 0x0002f85e01007387 */ /* 0x0007e20000100a00 */
[----:B-1----:R-:W-:Y:S01]  /*6d3d0*/  HMMA.1688.F32.TF32 R88, R4, R38, R128 ;  /* 0x000000260458723c */ /* 0x002fe20000081080 */
[----:B------:R-:W-:-:S02]  /*6d3e0*/  IMAD.MOV.U32 R105, RZ, RZ, R199 ;  /* 0x000000ffff697224 */ /* 0x000fc400078e00c7 */
[----:B------:R-:W-:Y:S02]  /*6d3f0*/  IMAD.MOV.U32 R106, RZ, RZ, R192 ;  /* 0x000000ffff6a7224 */ /* 0x000fe400078e00c0 */
[----:B------:R-:W-:-:S04]  /*6d400*/  IMAD.MOV.U32 R107, RZ, RZ, R193 ;  /* 0x000000ffff6b7224 */ /* 0x000fc800078e00c1 */
[----:B------:R-:W-:Y:S01]  /*6d410*/  STL.64 [R1+0x310], R84 ;  /* 0x0003105401007387 */ /* 0x000fe20000100a00 */
[----:B---3--:R-:W-:Y:S03]  /*6d420*/  HMMA.1688.F32.TF32 R92, R4, R42, R132 ;  /* 0x0000002a045c723c */ /* 0x008fe60000081084 */
[----:B------:R1:W-:Y:S01]  /*6d430*/  STL.64 [R1+0x318], R86 ;  /* 0x0003185601007387 */ /* 0x0003e20000100a00 */
[----:B------:R-:W-:Y:S02]  /*6d440*/  IMAD.MOV.U32 R108, RZ, RZ, R194 ;  /* 0x000000ffff6c7224 */ /* 0x000fe400078e00c2 */
[----:B------:R-:W-:Y:S02]  /*6d450*/  IMAD.MOV.U32 R109, RZ, RZ, R195 ;  /* 0x000000ffff6d7224 */ /* 0x000fe400078e00c3 */
[----:B------:R-:W-:Y:S02]  /*6d460*/  IMAD.MOV.U32 R164, RZ, RZ, R174 ;  /* 0x000000ffffa47224 */ /* 0x000fe400078e00ae */
[----:B------:R-:W-:-:S02]  /*6d470*/  IMAD.MOV.U32 R165, RZ, RZ, R175 ;  /* 0x000000ffffa57224 */ /* 0x000fc400078e00af */
[----:B------:R-:W-:Y:S02]  /*6d480*/  IMAD.MOV.U32 R166, RZ, RZ, R183 ;  /* 0x000000ffffa67224 */ /* 0x000fe400078e00b7 */
[----:B------:R-:W-:Y:S01]  /*6d490*/  IMAD.MOV.U32 R167, RZ, RZ, R187 ;  /* 0x000000ffffa77224 */ /* 0x000fe200078e00bb */
[C---:B-1----:R-:W-:Y:S01]  /*6d4a0*/  HMMA.1688.F32.TF32 R84, R4.reuse, R46, R136 ;  /* 0x0000002e0454723c */ /* 0x042fe20000081088 */
[----:B------:R-:W-:Y:S04]  /*6d4b0*/  STL.64 [R1+0x330], R88 ;  /* 0x0003305801007387 */ /* 0x000fe80000100a00 */
[----:B------:R1:W-:Y:S04]  /*6d4c0*/  STL.64 [R1+0x338], R90 ;  /* 0x0003385a01007387 */ /* 0x0003e80000100a00 */
[----:B------:R-:W-:Y:S04]  /*6d4d0*/  STL.64 [R1+0x340], R92 ;  /* 0x0003405c01007387 */ /* 0x000fe80000100a00 */
[----:B------:R3:W-:Y:S01]  /*6d4e0*/  STL.64 [R1+0x348], R94 ;  /* 0x0003485e01007387 */ /* 0x0007e20000100a00 */
[C---:B-1----:R-:W-:Y:S01]  /*6d4f0*/  HMMA.1688.F32.TF32 R88, R4.reuse, R50, R140 ;  /* 0x000000320458723c */ /* 0x042fe2000008108c */
[----:B------:R-:W-:Y:S01]  /*6d500*/  IMAD.MOV.U32 R110, RZ, RZ, R188 ;  /* 0x000000ffff6e7224 */ /* 0x000fe200078e00bc */
[----:B------:R-:W-:Y:S01]  /*6d510*/  LOP3.LUT R83, R0, 0x40, RZ, 0x3c, !PT ;  /* 0x0000004000537812 */ /* 0x000fe200078e3cff */
[----:B------:R-:W-:Y:S01]  /*6d520*/  IMAD.MOV.U32 R111, RZ, RZ, R189 ;  /* 0x000000ffff6f7224 */ /* 0x000fe200078e00bd */
[----:B------:R-:W-:Y:S05]  /*6d530*/  LDS R73, [R2+0x4b180] ;  /* 0x04b1800002497984 */ /* 0x000fea0000000800 */
[----:B------:R-:W-:Y:S04]  /*6d540*/  STL.64 [R1+0x360], R84 ;  /* 0x0003605401007387 */ /* 0x000fe80000100a00 */
[----:B------:R1:W-:Y:S01]  /*6d550*/  STL.64 [R1+0x368], R86 ;  /* 0x0003685601007387 */ /* 0x0003e20000100a00 */
[----:B---3--:R-:W-:Y:S01]  /*6d560*/  HMMA.1688.F32.TF32 R92, R4, R62, R152 ;  /* 0x0000003e045c723c */ /* 0x008fe20000081098 */
[----:B------:R-:W-:-:S02]  /*6d570*/  IMAD.MOV.U32 R116, RZ, RZ, R184 ;  /* 0x000000ffff747224 */ /* 0x000fc400078e00b8 */
[----:B------:R-:W-:Y:S01]  /*6d580*/  IMAD.MOV.U32 R117, RZ, RZ, R185 ;  /* 0x000000ffff757224 */ /* 0x000fe200078e00b9 */
[----:B------:R-:W-:Y:S01]  /*6d590*/  LDS R72, [R83+0x4b180] ;  /* 0x04b1800053487984 */ /* 0x000fe20000000800 */
[----:B------:R-:W-:Y:S02]  /*6d5a0*/  IMAD.MOV.U32 R118, RZ, RZ, R186 ;  /* 0x000000ffff767224 */ /* 0x000fe400078e00ba */
[----:B------:R-:W-:Y:S01]  /*6d5b0*/  IMAD.MOV.U32 R119, RZ, RZ, R180 ;  /* 0x000000ffff777224 */ /* 0x000fe200078e00b4 */
[----:B------:R-:W-:Y:S01]  /*6d5c0*/  LDS R74, [R83+0x4b980] ;  /* 0x04b98000534a7984 */ /* 0x000fe20000000800 */
[C---:B-1----:R-:W-:Y:S03]  /*6d5d0*/  HMMA.1688.F32.TF32 R84, R4.reuse, R58, R148 ;  /* 0x0000003a0454723c */ /* 0x042fe60000081094 */
[----:B------:R-:W-:Y:S04]  /*6d5e0*/  STL.64 [R1+0x400], R88 ;  /* 0x0004005801007387 */ /* 0x000fe80000100a00 */
[----:B------:R1:W-:Y:S04]  /*6d5f0*/  STL.64 [R1+0x408], R90 ;  /* 0x0004085a01007387 */ /* 0x0003e80000100a00 */
[----:B------:R-:W3:Y:S01]  /*6d600*/  LDS R75, [R2+0x4b980] ;  /* 0x04b98000024b7984 */ /* 0x000ee20000000800 */
[C---:B-1----:R-:W-:Y:S11]  /*6d610*/  HMMA.1688.F32.TF32 R88, R4.reuse, R66, R156 ;  /* 0x000000420458723c */ /* 0x042ff6000008109c */
[----:B------:R-:W-:Y:S04]  /*6d620*/  STL.64 [R1+0x6e0], R84 ;  /* 0x0006e05401007387 */ /* 0x000fe80000100a00 */
[----:B------:R1:W-:Y:S02]  /*6d630*/  STL.64 [R1+0x6e8], R86 ;  /* 0x0006e85601007387 */ /* 0x0003e40000100a00 */
[----:B-1----:R-:W-:Y:S08]  /*6d640*/  HMMA.1688.F32.TF32 R84, R4, R70, R160 ;  /* 0x000000460454723c */ /* 0x002ff000000810a0 */
[----:B--2---:R-:W-:Y:S01]  /*6d650*/  HMMA.1688.F32.TF32 R4, R76, R10, R168 ;  /* 0x0000000a4c04723c */ /* 0x004fe200000810a8 */
[----:B------:R-:W-:Y:S04]  /*6d660*/  STL.64 [R1+0x6d0], R92 ;  /* 0x0006d05c01007387 */ /* 0x000fe80000100a00 */
[----:B------:R-:W-:Y:S04]  /*6d670*/  STL.64 [R1+0x6d8], R94 ;  /* 0x0006d85e01007387 */ /* 0x000fe80000100a00 */
[----:B------:R1:W-:Y:S04]  /*6d680*/  STL.64 [R1+0x6c0], R88 ;  /* 0x0006c05801007387 */ /* 0x0003e80000100a00 */
[----:B------:R2:W-:Y:S04]  /*6d690*/  STL.64 [R1+0x6c8], R90 ;  /* 0x0006c85a01007387 */ /* 0x0005e80000100a00 */
[----:B------:R4:W-:Y:S01]  /*6d6a0*/  STL.64 [R1+0x3f0], R84 ;  /* 0x0003f05401007387 */ /* 0x0009e20000100a00 */
[----:B-1----:R-:W-:-:S03]  /*6d6b0*/  IMAD.MOV.U32 R88, RZ, RZ, R214 ;  /* 0x000000ffff587224 */ /* 0x002fc600078e00d6 */
[----:B------:R1:W-:Y:S01]  /*6d6c0*/  STL.64 [R1+0x3f8], R86 ;  /* 0x0003f85601007387 */ /* 0x0003e20000100a00 */
[----:B------:R-:W-:-:S03]  /*6d6d0*/  IMAD.MOV.U32 R89, RZ, RZ, R215 ;  /* 0x000000ffff597224 */ /* 0x000fc600078e00d7 */
[----:B------:R-:W3:Y:S01]  /*6d6e0*/  LDL.LU R214, [R1+0x305c] ;  /* 0x00305c0001d67983 */ /* 0x000ee20000300800 */
[----:B--2---:R-:W-:-:S03]  /*6d6f0*/  IMAD.MOV.U32 R90, RZ, RZ, R208 ;  /* 0x000000ffff5a7224 */ /* 0x004fc600078e00d0 */
[----:B------:R-:W-:Y:S01]  /*6d700*/  STL.64 [R1+0x6b0], R4 ;  /* 0x0006b00401007387 */ /* 0x000fe20000100a00 */
[----:B------:R-:W-:-:S03]  /*6d710*/  IMAD.MOV.U32 R91, RZ, RZ, R209 ;  /* 0x000000ffff5b7224 */ /* 0x000fc600078e00d1 */
[----:B------:R2:W-:Y:S01]  /*6d720*/  STL.64 [R1+0x6b8], R6 ;  /* 0x0006b80601007387 */ /* 0x0005e20000100a00 */
[----:B------:R-:W-:-:S03]  /*6d730*/  IMAD.MOV.U32 R92, RZ, RZ, R210 ;  /* 0x000000ffff5c7224 */ /* 0x000fc600078e00d2 */
[----:B------:R-:W3:Y:S01]  /*6d740*/  LDL.LU R215, [R1+0x3058] ;  /* 0x0030580001d77983 */ /* 0x000ee20000300800 */
        /* <DEDUP_REMOVED lines=47> */
[----:B------:R-:W3:Y:S04]  /*6da40*/  LDL.LU R172, [R1+0x2fd4] ;  /* 0x002fd40001ac7983 */ /* 0x000ee80000300800 */
[----:B------:R-:W3:Y:S04]  /*6da50*/  LDL.LU R173, [R1+0x2fd0] ;  /* 0x002fd00001ad7983 */ /* 0x000ee80000300800 */
[----:B------:R-:W3:Y:S04]  /*6da60*/  LDL.LU R174, [R1+0x2fcc] ;  /* 0x002fcc0001ae7983 */ /* 0x000ee80000300800 */
[----:B------:R-:W3:Y:S04]  /*6da70*/  LDL.LU R175, [R1+0x2fc8] ;  /* 0x002fc80001af7983 */ /* 0x000ee80000300800 */
[----:B------:R-:W3:Y:S01]  /*6da80*/  LDL.LU R183, [R1+0x2fc4] ;  /* 0x002fc40001b77983 */ /* 0x000ee20000300800 */
[----:B----4-:R-:W-:-:S02]  /*6da90*/  IMAD.MOV.U32 R84, RZ, RZ, R190 ;  /* 0x000000ffff547224 */ /* 0x010fc400078e00be */
[----:B------:R-:W-:Y:S01]  /*6daa0*/  IMAD.MOV.U32 R85, RZ, RZ, R191 ;  /* 0x000000ffff557224 */ /* 0x000fe200078e00bf */
[----:B------:R-:W4:Y:S04]  /*6dab0*/  LDL.LU R187, [R1+0x2fc0] ;  /* 0x002fc00001bb7983 */ /* 0x000f280000300800 */
[----:B------:R-:W4:Y:S04]  /*6dac0*/  LDL.LU R190, [R1+0x2fbc] ;  /* 0x002fbc0001be7983 */ /* 0x000f280000300800 */
[----:B------:R-:W4:Y:S01]  /*6dad0*/  LDL.LU R191, [R1+0x2fb8] ;  /* 0x002fb80001bf7983 */ /* 0x000f220000300800 */
[----:B-1----:R-:W-:-:S02]  /*6dae0*/  IMAD.MOV.U32 R86, RZ, RZ, R9 ;  /* 0x000000ffff567224 */ /* 0x002fc400078e0009 */
[----:B------:R-:W-:Y:S01]  /*6daf0*/  IMAD.MOV.U32 R87, RZ, RZ, R8 ;  /* 0x000000ffff577224 */ /* 0x000fe200078e0008 */
[C---:B--2---:R-:W-:Y:S08]  /*6db00*/  HMMA.1688.F32.TF32 R128, R76.reuse, R18, R176 ;  /* 0x000000124c80723c */ /* 0x044ff000000810b0 */
[C---:B---3--:R-:W-:Y:S08]  /*6db10*/  HMMA.1688.F32.TF32 R132, R76.reuse, R14, R172 ;  /* 0x0000000e4c84723c */ /* 0x048ff000000810ac */
[C---:B------:R-:W-:Y:S11]  /*6db20*/  HMMA.1688.F32.TF32 R4, R76.reuse, R22, R180 ;  /* 0x000000164c04723c */ /* 0x040ff600000810b4 */
[----:B------:R-:W-:Y:S04]  /*6db30*/  @!UPT UIADD3 URZ, URZ, URZ, URZ ;  /* 0x0000003f3f3ff290 */ /* 0x000fe8000fffe03f */
[----:B------:R-:W-:Y:S04]  /*6db40*/  STL.64 [R1+0x6a0], R132 ;  /* 0x0006a08401007387 */ /* 0x000fe80000100a00 */
[----:B------:R4:W-:Y:S04]  /*6db50*/  STL.64 [R1+0x6a8], R134 ;  /* 0x0006a88601007387 */ /* 0x0009e80000100a00 */
[----:B------:R-:W-:Y:S04]  /*6db60*/  STL.64 [R1+0x690], R128 ;  /* 0x0006908001007387 */ /* 0x000fe80000100a00 */
[----:B------:R1:W-:Y:S01]  /*6db70*/  STL.64 [R1+0x698], R130 ;  /* 0x0006988201007387 */ /* 0x0003e20000100a00 */
[C---:B----4-:R-:W-:Y:S03]  /*6db80*/  HMMA.1688.F32.TF32 R132, R76.reuse, R26, R184 ;  /* 0x0000001a4c84723c */ /* 0x050fe600000810b8 */
[----:B------:R-:W-:Y:S04]  /*6db90*/  STL.64 [R1+0x680], R4 ;  /* 0x0006800401007387 */ /* 0x000fe80000100a00 */
[----:B------:R2:W-:Y:S01]  /*6dba0*/  STL.64 [R1+0x688], R6 ;  /* 0x0006880601007387 */ /* 0x0005e20000100a00 */
[C---:B-1----:R-:W-:Y:S08]  /*6dbb0*/  HMMA.1688.F32.TF32 R128, R76.reuse, R30, R188 ;  /* 0x0000001e4c80723c */ /* 0x042ff000000810bc */
[C---:B--2---:R-:W-:Y:S07]  /*6dbc0*/  HMMA.1688.F32.TF32 R4, R76.reuse, R34, R192 ;  /* 0x000000224c04723c */ /* 0x044fee00000810c0 */
        /* <DEDUP_REMOVED lines=26> */
[----:B-1----:R-:W-:Y:S01]  /*6dd70*/  HMMA.1688.F32.TF32 R4, R76, R70, R228 ;  /* 0x000000464c04723c */ /* 0x002fe200000810e4 */
[----:B------:R-:W-:Y:S04]  /*6dd80*/  LDS R228, [R0+0x4c100] ;  /* 0x04c1000000e47984 */ /* 0x000fe80000000800 */
[----:B------:R-:W-:Y:S03]  /*6dd90*/  LDS R230, [R0+0x4c900] ;  /* 0x04c9000000e67984 */ /* 0x000fe60000000800 */
[C---:B------:R-:W-:Y:S01]  /*6dda0*/  HMMA.1688.F32.TF32 R76, R72.reuse, R10, R232 ;  /* 0x0000000a484c723c */ /* 0x040fe200000810e8 */
[----:B------:R-:W-:Y:S04]  /*6ddb0*/  STL.64 [R1+0x5e0], R132 ;  /* 0x0005e08401007387 */ /* 0x000fe80000100a00 */
[----:B------:R-:W-:Y:S03]  /*6ddc0*/  STL.64 [R1+0x5e8], R134 ;  /* 0x0005e88601007387 */ /* 0x000fe60000100a00 */
[C---:B------:R-:W-:Y:S01]  /*6ddd0*/  HMMA.1688.F32.TF32 R8, R72.reuse, R14, R236 ;  /* 0x0000000e4808723c */ /* 0x040fe200000810ec */
[----:B------:R-:W-:Y:S04]  /*6dde0*/  STL.64 [R1+0x5d0], R128 ;  /* 0x0005d08001007387 */ /* 0x000fe80000100a00 */
[----:B------:R-:W-:Y:S04]  /*6ddf0*/  STL.64 [R1+0x5d8], R130 ;  /* 0x0005d88201007387 */ /* 0x000fe80000100a00 */
[----:B------:R-:W-:Y:S04]  /*6de00*/  STL.64 [R1+0x3e0], R4 ;  /* 0x0003e00401007387 */ /* 0x000fe80000100a00 */
[----:B------:R1:W-:Y:S04]  /*6de10*/  STL.64 [R1+0x3e8], R6 ;  /* 0x0003e80601007387 */ /* 0x0003e80000100a00 */
[----:B------:R-:W-:Y:S04]  /*6de20*/  LDS R229, [R252+0x4c100] ;  /* 0x04c10000fce57984 */ /* 0x000fe80000000800 */
[----:B------:R-:W-:Y:S01]  /*6de30*/  LDS R231, [R252+0x4c900] ;  /* 0x04c90000fce77984 */ /* 0x000fe20000000800 */
[C---:B-1----:R-:W-:Y:S03]  /*6de40*/  HMMA.1688.F32.TF32 R4, R72.reuse, R18, R244 ;  /* 0x000000124804723c */ /* 0x042fe600000810f4 */
[----:B------:R-:W-:Y:S04]  /*6de50*/  STL.64 [R1+0x3d0], R76 ;  /* 0x0003d04c01007387 */ /* 0x000fe80000100a00 */
[----:B------:R1:W-:Y:S04]  /*6de60*/  STL.64 [R1+0x3d8], R78 ;  /* 0x0003d84e01007387 */ /* 0x0003e80000100a00 */
[----:B------:R-:W-:Y:S04]  /*6de70*/  STL.64 [R1+0x3c0], R8 ;  /* 0x0003c00801007387 */ /* 0x000fe80000100a00 */
[----:B------:R2:W-:Y:S01]  /*6de80*/  STL.64 [R1+0x3c8], R10 ;  /* 0x0003c80a01007387 */ /* 0x0005e20000100a00 */
[C---:B-1----:R-:W-:Y:S03]  /*6de90*/  HMMA.1688.F32.TF32 R76, R72.reuse, R22, R248 ;  /* 0x00000016484c723c */ /* 0x042fe600000810f8 */
[----:B------:R-:W-:Y:S04]  /*6dea0*/  LDS R245, [R2+0x4c100] ;  /* 0x04c1000002f57984 */ /* 0x000fe80000000800 */
[----:B------:R-:W-:Y:S01]  /*6deb0*/  LDS R247, [R2+0x4c900] ;  /* 0x04c9000002f77984 */ /* 0x000fe20000000800 */
[C---:B--2---:R-:W-:Y:S03]  /*6dec0*/  HMMA.1688.F32.TF32 R8, R72.reuse, R26, R124 ;  /* 0x0000001a4808723c */ /* 0x044fe6000008107c */
[----:B------:R-:W-:Y:S04]  /*6ded0*/  STL.64 [R1+0x3b0], R4 ;  /* 0x0003b00401007387 */ /* 0x000fe80000100a00 */
[----:B------:R1:W-:Y:S02]  /*6dee0*/  STL.64 [R1+0x3b8], R6 ;  /* 0x0003b80601007387 */ /* 0x0003e40000100a00 */
[C---:B-1----:R-:W-:Y:S06]  /*6def0*/  HMMA.1688.F32.TF32 R4, R72.reuse, R30, R120 ;  /* 0x0000001e4804723c */ /* 0x042fec0000081078 */
[----:B------:R-:W-:Y:S04]  /*6df00*/  STL.64 [R1+0x3a0], R76 ;  /* 0x0003a04c01007387 */ /* 0x000fe80000100a00 */
[----:B------:R1:W-:Y:S04]  /*6df10*/  STL.64 [R1+0x3a8], R78 ;  /* 0x0003a84e01007387 */ /* 0x0003e80000100a00 */
[----:B------:R-:W-:Y:S04]  /*6df20*/  STL.64 [R1+0x390], R8 ;  /* 0x0003900801007387 */ /* 0x000fe80000100a00 */
[----:B------:R2:W-:Y:S01]  /*6df30*/  STL.64 [R1+0x398], R10 ;  /* 0x0003980a01007387 */ /* 0x0005e20000100a00 */
[C---:B-1----:R-:W-:Y:S04]  /*6df40*/  HMMA.1688.F32.TF32 R76, R72.reuse, R34, R116 ;  /* 0x00000022484c723c */ /* 0x042fe80000081074 */
[----:B------:R-:W-:Y:S04]  /*6df50*/  STL.64 [R1+0x380], R4 ;  /* 0x0003800401007387 */ /* 0x000fe80000100a00 */
        /* <DEDUP_REMOVED lines=14> */
[----:B------:R-:W-:Y:S01]  /*6e040*/  STL.64 [R1+0x2e0], R8 ;  /* 0x0002e00801007387 */ /* 0x000fe20000100a00 */
[C---:B------:R-:W-:Y:S03]  /*6e050*/  HMMA.1688.F32.TF32 R248, R72.reuse, R70, R84 ;  /* 0x0000004648f8723c */ /* 0x040fe60000081054 */
[----:B------:R2:W-:Y:S05]  /*6e060*/  STL.64 [R1+0x2e8], R10 ;  /* 0x0002e80a01007387 */ /* 0x0005ea0000100a00 */
[C---:B-1----:R-:W-:Y:S01]  /*6e070*/  HMMA.1688.F32.TF32 R76, R72.reuse, R58, R96 ;  /* 0x0000003a484c723c */ /* 0x042fe20000081060 */
[----:B------:R-:W-:Y:S07]  /*6e080*/  STL.64 [R1+0x2c0], R4 ;  /* 0x0002c00401007387 */ /* 0x000fee0000100a00 */
[C---:B--2---:R-:W-:Y:S01]  /*6e090*/  HMMA.1688.F32.TF32 R8, R72.reuse, R62, R92 ;  /* 0x0000003e4808723c */ /* 0x044fe2000008105c */
[----:B------:R1:W-:Y:S07]  /*6e0a0*/  STL.64 [R1+0x2c8], R6 ;  /* 0x0002c80601007387 */ /* 0x0003ee0000100a00 */
[----:B-1----:R-:W-:Y:S07]  /*6e0b0*/  HMMA.1688.F32.TF32 R4, R72, R66, R88 ;  /* 0x000000424804723c */ /* 0x002fee0000081058 */
[----:B------:R-:W-:Y:S04]  /*6e0c0*/  STL.64 [R1+0x2a0], R76 ;  /* 0x0002a04c01007387 */ /* 0x000fe80000100a00 */
[----:B------:R-:W-:Y:S04]  /*6e0d0*/  STL.64 [R1+0x2a8], R78 ;  /* 0x0002a84e01007387 */ /* 0x000fe80000100a00 */
[----:B------:R-:W-:Y:S04]  /*6e0e0*/  STL.64 [R1+0x210], R8 ;  /* 0x0002100801007387 */ /* 0x000fe80000100a00 */
[----:B------:R-:W-:Y:S04]  /*6e0f0*/  STL.64 [R1+0x218], R10 ;  /* 0x0002180a01007387 */ /* 0x000fe80000100a00 */
[----:B------:R-:W-:Y:S04]  /*6e100*/  STL [R1+0x2f7c], R248 ;  /* 0x002f7cf801007387 */ /* 0x000fe80000100800 */
[----:B------:R-:W-:Y:S04]  /*6e110*/  LDS R8, [R0+0x4c000] ;  /* 0x04c0000000087984 */ /* 0x000fe80000000800 */
[----:B------:R-:W-:Y:S04]  /*6e120*/  STL.64 [R1+0x100], R4 ;  /* 0x0001000401007387 */ /* 0x000fe80000100a00 */
[----:B------:R-:W-:Y:S04]  /*6e130*/  STL.64 [R1+0x108], R6 ;  /* 0x0001080601007387 */ /* 0x000fe80000100a00 */
[----:B------:R-:W-:Y:S04]  /*6e140*/  STL [R1+0x2f78], R249 ;  /* 0x002f78f901007387 */ /* 0x000fe80000100800 */
[----:B------:R-:W-:Y:S04]  /*6e150*/  STL [R1+0x2f74], R250 ;  /* 0x002f74fa01007387 */ /* 0x000fe80000100800 */
[----:B------:R-:W-:Y:S04]  /*6e160*/  STL [R1+0x2f70], R251 ;  /* 0x002f70fb01007387 */ /* 0x000fe80000100800 */
[----:B------:R-:W2:Y:S04]  /*6e170*/  LDL.LU R80, [R1+0xc0] ;  /* 0x0000c00001507983 */ /* 0x000ea80000300800 */
[----:B------:R-:W-:Y:S04]  /*6e180*/  LDS R4, [R83+0x4c000] ;  /* 0x04c0000053047984 */ /* 0x000fe80000000800 */
[----:B------:R1:W-:Y:S04]  /*6e190*/  LDS R6, [R83+0x4c800] ;  /* 0x04c8000053067984 */ /* 0x0003e80000000800 */
[----:B------:R-:W2:Y:S04]  /*6e1a0*/  LDL.LU R81, [R1+0xc4] ;  /* 0x0000c40001517983 */ /* 0x000ea80000300800 */
[----:B------:R-:W2:Y:S01]  /*6e1b0*/  LDL.LU R82, [R1+0xc8] ;  /* 0x0000c80001527983 */ /* 0x000ea20000300800 */
[----:B-1----:R-:W-:-:S03]  /*6e1c0*/  IMAD.MOV.U32 R83, RZ, RZ, R3 ;  /* 0x000000ffff537224 */ /* 0x002fc600078e0003 */
        /* <DEDUP_REMOVED lines=8> */
[----:B------:R-:W-:Y:S04]  /*6e250*/  LDS R10, [R0+0x4c800] ;  /* 0x04c80000000a7984 */ /* 0x000fe80000000800 */
[----:B------:R-:W-:Y:S04]  /*6e260*/  LDS R9, [R252+0x4c000] ;  /* 0x04c00000fc097984 */ /* 0x000fe80000000800 */
[----:B------:R-:W-:Y:S04]  /*6e270*/  LDS R11, [R252+0x4c800] ;  /* 0x04c80000fc0b7984 */ /* 0x000fe80000000800 */
[----:B------:R-:W-:Y:S04]  /*6e280*/  LDS R5, [R2+0x4c000] ;  /* 0x04c0000002057984 */ /* 0x000fe80000000800 */
[----:B------:R-:W-:Y:S01]  /*6e290*/  LDS R7, [R2+0x4c800] ;  /* 0x04c8000002077984 */ /* 0x000fe20000000800 */
[----:B---3--:R-:W-:-:S03]  /*6e2a0*/  IMAD.MOV.U32 R87, RZ, RZ, R3 ;  /* 0x000000ffff577224 */ /* 0x008fc600078e0003 */
[----:B------:R-:W3:Y:S04]  /*6e2b0*/  LDL.LU R3, [R1+0x2fb0] ;  /* 0x002fb00001037983 */ /* 0x000ee80000300800 */
[----:B------:R-:W2:Y:S04]  /*6e2c0*/  LDL.LU R92, [R1+0xf0] ;  /* 0x0000f000015c7983 */ /* 0x000ea80000300800 */
[----:B------:R-:W2:Y:S04]  /*6e2d0*/  LDL.LU R93, [R1+0xf4] ;  /* 0x0000f400015d7983 */ /* 0x000ea80000300800 */
[----:B------:R-:W2:Y:S04]  /*6e2e0*/  LDL.LU R94, [R1+0xf8] ;  /* 0x0000f800015e7983 */ /* 0x000ea80000300800 */
[----:B------:R-:W2:Y:S04]  /*6e2f0*/  LDL.LU R95, [R1+0xfc] ;  /* 0x0000fc00015f7983 */ /* 0x000ea80000300800 */
[----:B---3--:R-:W1:Y:S04]  /*6e300*/  LDSM.16.M88.4 R164, [R3+0x180] ;  /* 0x0001800003a4783b */ /* 0x008e680000000200 */
[----:B------:R-:W3:Y:S04]  /*6e310*/  LDSM.16.M88.4 R160, [R3+0x4180] ;  /* 0x0041800003a0783b */ /* 0x000ee80000000200 */
[----:B------:R-:W1:Y:S04]  /*6e320*/  LDSM.16.M88.4 R108, [R3+0x8180] ;  /* 0x00818000036c783b */ /* 0x000e680000000200 */
[----:B------:R-:W1:Y:S04]  /*6e330*/  LDSM.16.M88.4 R104, [R3+0xc180] ;  /* 0x00c180000368783b */ /* 0x000e680000000200 */
[----:B------:R-:W1:Y:S04]  /*6e340*/  LDSM.16.M88.4 R156, [R3+0x10180] ;  /* 0x01018000039c783b */ /* 0x000e680000000200 */
[----:B------:R-:W1:Y:S04]  /*6e350*/  LDSM.16.M88.4 R152, [R3+0x14180] ;  /* 0x014180000398783b */ /* 0x000e680000000200 */
[----:B------:R-:W1:Y:S04]  /*6e360*/  LDSM.16.M88.4 R148, [R3+0x18180] ;  /* 0x018180000394783b */ /* 0x000e680000000200 */
[----:B------:R-:W2:Y:S04]  /*6e370*/  LDSM.16.M88.4 R144, [R3+0x1c180] ;  /* 0x01c180000390783b */ /* 0x000ea80000000200 */
[----:B------:R-:W2:Y:S04]  /*6e380*/  LDSM.16.M88.4 R140, [R3+0x20180] ;  /* 0x02018000038c783b */ /* 0x000ea80000000200 */
[----:B------:R-:W2:Y:S04]  /*6e390*/  LDSM.16.M88.4 R136, [R3+0x24180] ;  /* 0x024180000388783b */ /* 0x000ea80000000200 */
[----:B------:R-:W4:Y:S04]  /*6e3a0*/  LDSM.16.M88.4 R132, [R3+0x28180] ;  /* 0x028180000384783b */ /* 0x000f280000000200 */
[----:B------:R-:W4:Y:S04]  /*6e3b0*/  LDSM.16.M88.4 R128, [R3+0x2c180] ;  /* 0x02c180000380783b */ /* 0x000f280000000200 */
[----:B------:R-:W4:Y:S04]  /*6e3c0*/  LDSM.16.M88.4 R124, [R3+0x30180] ;  /* 0x03018000037c783b */ /* 0x000f280000000200 */
[----:B------:R-:W4:Y:S04]  /*6e3d0*/  LDSM.16.M88.4 R120, [R3+0x34180] ;  /* 0x034180000378783b */ /* 0x000f280000000200 */
[----:B------:R-:W4:Y:S04]  /*6e3e0*/  LDSM.16.M88.4 R116, [R3+0x38180] ;  /* 0x038180000374783b */ /* 0x000f280000000200 */
[----:B------:R-:W4:Y:S04]  /*6e3f0*/  LDSM.16.M88.4 R112, [R3+0x3c180] ;  /* 0x03c180000370783b */ /* 0x000f280000000200 */
[----:B-1----:R-:W-:Y:S04]  /*6e400*/  STL [R1+0x2f50], R166 ;  /* 0x002f50a601007387 */ /* 0x002fe80000100800 */
[----:B------:R-:W-:Y:S04]  /*6e410*/  STL [R1+0x2f4c], R167 ;  /* 0x002f4ca701007387 */ /* 0x000fe80000100800 */
[----:B---3--:R-:W-:Y:S04]  /*6e420*/  STL [R1+0x2f44], R162 ;  /* 0x002f44a201007387 */ /* 0x008fe80000100800 */
[----:B------:R-:W-:Y:S01]  /*6e430*/  STL [R1+0x2f40], R163 ;  /* 0x002f40a301007387 */ /* 0x000fe20000100800 */
[C---:B--2---:R-:W-:Y:S03]  /*6e440*/  HMMA.1688.F32.TF32 R72, R8.reuse, R160, R84 ;  /* 0x000000a00848723c */ /* 0x044fe60000081054 */
        /* <DEDUP_REMOVED lines=24> */
[----:B------:R-:W-:Y:S01]  /*6e5d0*/  STL [R1+0x2f18], R123 ;  /* 0x002f187b01007387 */ /* 0x000fe20000100800 */
[----:B------:R-:W-:-:S03]  /*6e5e0*/  IMAD.MOV.U32 R248, RZ, RZ, R72 ;  /* 0x000000fffff87224 */ /* 0x000fc600078e0048 */
[----:B------:R-:W-:Y:S01]  /*6e5f0*/  STL [R1+0x2f24], R118 ;  /* 0x002f247601007387 */ /* 0x000fe20000100800 */
[----:B------:R-:W-:-:S03]  /*6e600*/  IMAD.MOV.U32 R249, RZ, RZ, R73 ;  /* 0x000000fffff97224 */ /* 0x000fc600078e0049 */
[----:B------:R-:W-:Y:S01]  /*6e610*/  STL [R1+0x2f20], R119 ;  /* 0x002f207701007387 */ /* 0x000fe20000100800 */
[----:B------:R-:W-:Y:S02]  /*6e620*/  IMAD.MOV.U32 R250, RZ, RZ, R74 ;  /* 0x000000fffffa7224 */ /* 0x000fe400078e004a */
[----:B------:R-:W-:Y:S01]  /*6e630*/  IMAD.MOV.U32 R251, RZ, RZ, R75 ;  /* 0x000000fffffb7224 */ /* 0x000fe200078e004b */
[----:B------:R-:W-:Y:S01]  /*6e640*/  STL [R1+0x2f2c], R114 ;  /* 0x002f2c7201007387 */ /* 0x000fe20000100800 */
[----:B------:R-:W-:Y:S03]  /*6e650*/  HMMA.1688.F32.TF32 R72, R8, R108, R88 ;  /* 0x0000006c0848723c */ /* 0x000fe60000081058 */
[----:B------:R-:W-:Y:S04]  /*6e660*/  STL [R1+0x2f28], R115 ;  /* 0x002f287301007387 */ /* 0x000fe80000100800 */
[----:B------:R-:W-:Y:S04]  /*6e670*/  STL [R1+0x2a70], R3 ;  /* 0x002a700301007387 */ /* 0x000fe80000100800 */
[----:B------:R-:W-:Y:S04]  /*6e680*/  STL.64 [R1+0xf0], R76 ;  /* 0x0000f04c01007387 */ /* 0x000fe80000100a00 */
[----:B------:R-:W-:Y:S04]  /*6e690*/  STL.64 [R1+0xf8], R78 ;  /* 0x0000f84e01007387 */ /* 0x000fe80000100a00 */
[----:B------:R-:W3:Y:S04]  /*6e6a0*/  LDL.LU R84, [R1+0xb0] ;  /* 0x0000b00001547983 */ /* 0x000ee80000300800 */
[----:B------:R-:W3:Y:S04]  /*6e6b0*/  LDL.LU R85, [R1+0xb4] ;  /* 0x0000b40001557983 */ /* 0x000ee80000300800 */
[----:B------:R-:W3:Y:S04]  /*6e6c0*/  LDL.LU R86, [R1+0xb8] ;  /* 0x0000b80001567983 */ /* 0x000ee80000300800 */
[----:B------:R-:W3:Y:S04]  /*6e6d0*/  LDL.LU R87, [R1+0xbc] ;  /* 0x0000bc0001577983 */ /* 0x000ee80000300800 */
[----:B------:R-:W-:Y:S04]  /*6e6e0*/  STL [R1+0x2f94], R251 ;  /* 0x002f94fb01007387 */ /* 0x000fe80000100800 */
[----:B------:R-:W-:Y:S04]  /*6e6f0*/  STL [R1+0x2f90], R250 ;  /* 0x002f90fa01007387 */ /* 0x000fe80000100800 */
[----:B------:R-:W-:Y:S04]  /*6e700*/  STL [R1+0x2f8c], R249 ;  /* 0x002f8cf901007387 */ /* 0x000fe80000100800 */
[----:B------:R-:W-:Y:S01]  /*6e710*/  STL [R1+0x2f88], R248 ;  /* 0x002f88f801007387 */ /* 0x000fe20000100800 */
[----:B-1----:R-:W-:-:S03]  /*6e720*/  IMAD.MOV.U32 R150, RZ, RZ, R74 ;  /* 0x000000ffff967224 */ /* 0x002fc600078e004a */
[----:B------:R1:W-:Y:S01]  /*6e730*/  STL.64 [R1+0xd0], R72 ;  /* 0x0000d04801007387 */ /* 0x0003e20000100a00 */
[----:B--2---:R-:W-:-:S03]  /*6e740*/  IMAD.MOV.U32 R151, RZ, RZ, R75 ;  /* 0x000000ffff977224 */ /* 0x004fc600078e004b */
[----:B------:R-:W2:Y:S04]  /*6e750*/  LDL.LU R96, [R1+0x50] ;  /* 0x0000500001607983 */ /* 0x000ea80000300800 */
[----:B------:R-:W2:Y:S04]  /*6e760*/  LDL.LU R97, [R1+0x54] ;  /* 0x0000540001617983 */ /* 0x000ea80000300800 */
[----:B------:R-:W2:Y:S01]  /*6e770*/  LDL.LU R98, [R1+0x58] ;  /* 0x0000580001627983 */ /* 0x000ea20000300800 */
[----:B-1----:R-:W-:Y:S03]  /*6e780*/  HMMA.1688.F32.TF32 R72, R8, R104, R80 ;  /* 0x000000680848723c */ /* 0x002fe60000081050 */
        /* <DEDUP_REMOVED lines=30> */
[----:B------:R-:W-:Y:S02]  /*6e970*/  IMAD.MOV.U32 R155, RZ, RZ, R73 ;  /* 0x000000ffff9b7224 */ /* 0x000fe400078e0049 */
[----:B------:R-:W-:Y:S02]  /*6e980*/  IMAD.MOV.U32 R158, RZ, RZ, R74 ;  /* 0x000000ffff9e7224 */ /* 0x000fe400078e004a */
[----:B------:R-:W-:Y:S02]  /*6e990*/  IMAD.MOV.U32 R159, RZ, RZ, R75 ;  /* 0x000000ffff9f7224 */ /* 0x000fe400078e004b */
[----:B---3--:R-:W-:Y:S01]  /*6e9a0*/  HMMA.1688.F32.TF32 R72, R8, R156, R84 ;  /* 0x0000009c0848723c */ /* 0x008fe20000081054 */
[----:B------:R-:W3:Y:S04]  /*6e9b0*/  LDL.LU R84, [R1+0x20] ;  /* 0x0000200001547983 */ /* 0x000ee80000300800 */
[----:B------:R-:W3:Y:S04]  /*6e9c0*/  LDL.LU R85, [R1+0x24] ;  /* 0x0000240001557983 */ /* 0x000ee80000300800 */
[----:B------:R-:W3:Y:S04]  /*6e9d0*/  LDL.LU R86, [R1+0x28] ;  /* 0x0000280001567983 */ /* 0x000ee80000300800 */
[----:B------:R-:W3:Y:S11]  /*6e9e0*/  LDL.LU R87, [R1+0x2c] ;  /* 0x00002c0001577983 */ /* 0x000ef60000300800 */
        /* <DEDUP_REMOVED lines=22> */
[C---:B------:R-:W-:Y:S07]  /*6eb50*/  HMMA.1688.F32.TF32 R76, R8.reuse, R136, R100 ;  /* 0x00000088084c723c */ /* 0x040fee0000081064 */
[----:B------:R-:W-:Y:S04]  /*6eb60*/  STL.64 [R1+0x80], R72 ;  /* 0x0000804801007387 */ /* 0x000fe80000100a00 */
[----:B------:R1:W-:Y:S02]  /*6eb70*/  STL.64 [R1+0x88], R74 ;  /* 0x0000884a01007387 */ /* 0x0003e40000100a00 */
[----:B-1----:R-:W-:Y:S02]  /*6eb80*/  HMMA.1688.F32.TF32 R72, R8, R132, R96 ;  /* 0x000000840848723c */ /* 0x002fe40000081060 */
[----:B------:R-:W-:Y:S04]  /*6eb90*/  STL.64 [R1+0x70], R168 ;  /* 0x000070a801007387 */ /* 0x000fe80000100a00 */
[----:B------:R-:W-:Y:S04]  /*6eba0*/  STL.64 [R1+0x78], R170 ;  /* 0x000078aa01007387 */ /* 0x000fe80000100a00 */
[----:B------:R-:W-:Y:S04]  /*6ebb0*/  STL.64 [R1+0x60], R76 ;  /* 0x0000604c01007387 */ /* 0x000fe80000100a00 */
[----:B------:R-:W-:Y:S09]  /*6ebc0*/  STL.64 [R1+0x68], R78 ;  /* 0x0000684e01007387 */ /* 0x000ff20000100a00 */
[----:B------:R1:W-:Y:S01]  /*6ebd0*/  STL.64 [R1+0x50], R72 ;  /* 0x0000504801007387 */ /* 0x0003e20000100a00 */
[----:B------:R-:W-:-:S02]  /*6ebe0*/  IMAD.MOV.U32 R114, RZ, RZ, R74 ;  /* 0x000000ffff727224 */ /* 0x000fc400078e004a */
[----:B------:R-:W-:Y:S02]  /*6ebf0*/  IMAD.MOV.U32 R115, RZ, RZ, R75 ;  /* 0x000000ffff737224 */ /* 0x000fe400078e004b */
[C---:B-1----:R-:W-:Y:S11]  /*6ec00*/  HMMA.1688.F32.TF32 R72, R8.reuse, R128, R92 ;  /* 0x000000800848723c */ /* 0x042ff6000008105c */
[----:B------:R-:W-:Y:S11]  /*6ec10*/  @!UPT UIADD3 URZ, URZ, URZ, URZ ;  /* 0x0000003f3f3ff290 */ /* 0x000ff6000fffe03f */
[----:B------:R-:W-:Y:S02]  /*6ec20*/  @!UPT UIADD3 URZ, URZ, URZ, URZ ;  /* 0x0000003f3f3ff290 */ /* 0x000fe4000fffe03f */
[----:B------:R-:W-:Y:S02]  /*6ec30*/  IMAD.MOV.U32 R126, RZ, RZ, R72 ;  /* 0x000000ffff7e7224 */ /* 0x000fe400078e0048 */
[----:B------:R-:W-:Y:S02]  /*6ec40*/  IMAD.MOV.U32 R127, RZ, RZ, R73 ;  /* 0x000000ffff7f7224 */ /* 0x000fe400078e0049 */
[----:B------:R-:W-:Y:S02]  /*6ec50*/  IMAD.MOV.U32 R130, RZ, RZ, R74 ;  /* 0x000000ffff827224 */ /* 0x000fe400078e004a */
[----:B------:R-:W-:Y:S02]  /*6ec60*/  IMAD.MOV.U32 R131, RZ, RZ, R75 ;  /* 0x000000ffff837224 */ /* 0x000fe400078e004b */
[C---:B------:R-:W-:Y:S01]  /*6ec70*/  HMMA.1688.F32.TF32 R72, R8.reuse, R124, R88 ;  /* 0x0000007c0848723c */ /* 0x040fe20000081058 */
[----:B------:R-:W-:Y:S11]  /*6ec80*/  STL [R1+0x2f34], R115 ;  /* 0x002f347301007387 */ /* 0x000ff60000100800 */
[----:B------:R-:W-:Y:S11]  /*6ec90*/  @!UPT UIADD3 URZ, URZ, URZ, URZ ;  /* 0x0000003f3f3ff290 */ /* 0x000ff6000fffe03f */
[----:B------:R-:W-:Y:S01]  /*6eca0*/  @!UPT UIADD3 URZ, URZ, URZ, URZ ;  /* 0x0000003f3f3ff290 */ /* 0x000fe2000fffe03f */
[----:B------:R-:W-:Y:S02]  /*6ecb0*/  IMAD.MOV.U32 R134, RZ, RZ, R72 ;  /* 0x000000ffff867224 */ /* 0x000fe400078e0048 */
[----:B------:R-:W-:Y:S02]  /*6ecc0*/  IMAD.MOV.U32 R135, RZ, RZ, R73 ;  /* 0x000000ffff877224 */ /* 0x000fe400078e0049 */
[----:B------:R-:W-:Y:S02]  /*6ecd0*/  IMAD.MOV.U32 R146, RZ, RZ, R74 ;  /* 0x000000ffff927224 */ /* 0x000fe400078e004a */
[----:B------:R-:W-:Y:S01]  /*6ece0*/  IMAD.MOV.U32 R147, RZ, RZ, R75 ;  /* 0x000000ffff937224 */ /* 0x000fe200078e004b */
[----:B------:R-:W-:Y:S04]  /*6ecf0*/  STL [R1+0x2f30], R114 ;  /* 0x002f307201007387 */ /* 0x000fe80000100800 */
[----:B------:R1:W-:Y:S04]  /*6ed00*/  STL [R1+0x2f3c], R127 ;  /* 0x002f3c7f01007387 */ /* 0x0003e80000100800 */
[----:B------:R2:W-:Y:S01]  /*6ed10*/  STL [R1+0x2f38], R126 ;  /* 0x002f387e01007387 */ /* 0x0005e20000100800 */
[----:B---3--:R-:W-:Y:S07]  /*6ed20*/  HMMA.1688.F32.TF32 R72, R8, R120, R84 ;  /* 0x000000780848723c */ /* 0x008fee0000081054 */
[----:B------:R-:W-:-:S02]  /*6ed30*/  IMAD.MOV.U32 R86, RZ, RZ, R36 ;  /* 0x000000ffff567224 */ /* 0x000fc400078e0024 */
[----:B------:R-:W-:Y:S11]  /*6ed40*/  IMAD.MOV.U32 R87, RZ, RZ, R37 ;  /* 0x000000ffff577224 */ /* 0x000ff600078e0025 */
[----:B------:R-:W-:Y:S04]  /*6ed50*/  @!UPT UIADD3 URZ, URZ, URZ, URZ ;  /* 0x0000003f3f3ff290 */ /* 0x000fe8000fffe03f */
[----:B------:R-:W-:Y:S02]  /*6ed60*/  IMAD.MOV.U32 R138, RZ, RZ, R72 ;  /* 0x000000ffff8a7224 */ /* 0x000fe400078e0048 */
[----:B------:R-:W-:Y:S02]  /*6ed70*/  IMAD.MOV.U32 R142, RZ, RZ, R73 ;  /* 0x000000ffff8e7224 */ /* 0x000fe400078e0049 */
[----:B------:R-:W-:Y:S02]  /*6ed80*/  IMAD.MOV.U32 R143, RZ, RZ, R74 ;  /* 0x000000ffff8f7224 */ /* 0x000fe400078e004a */
[----:B------:R-:W-:Y:S02]  /*6ed90*/  IMAD.MOV.U32 R139, RZ, RZ, R75 ;  /* 0x000000ffff8b7224 */ /* 0x000fe400078e004b */
[----:B----4-:R-:W-:Y:S01]  /*6eda0*/  HMMA.1688.F32.TF32 R72, R8, R116, R80 ;  /* 0x000000740848723c */ /* 0x010fe20000081050 */
[----:B------:R-:W3:Y:S04]  /*6edb0*/  LDL.LU R80, [R1+0x8c0] ;  /* 0x0008c00001507983 */ /* 0x000ee80000300800 */
[----:B------:R-:W3:Y:S04]  /*6edc0*/  LDL.LU R81, [R1+0x8c4] ;  /* 0x0008c40001517983 */ /* 0x000ee80000300800 */
[----:B------:R-:W3:Y:S04]  /*6edd0*/  LDL.LU R82, [R1+0x8c8] ;  /* 0x0008c80001527983 */ /* 0x000ee80000300800 */
[----:B------:R-:W3:Y:S04]  /*6ede0*/  LDL.LU R83, [R1+0x8cc] ;  /* 0x0008cc0001537983 */ /* 0x000ee80000300800 */
[----:B------:R-:W4:Y:S04]  /*6edf0*/  LDL.LU R84, [R1+0x8d0] ;  /* 0x0008d00001547983 */ /* 0x000f280000300800 */
        /* <DEDUP_REMOVED lines=79> */
[----:B------:R-:W-:Y:S02]  /*6f2f0*/  IMAD.MOV.U32 R118, RZ, RZ, R72 ;  /* 0x000000ffff767224 */ /* 0x000fe400078e0048 */
[----:B------:R-:W-:Y:S02]  /*6f300*/  IMAD.MOV.U32 R119, RZ, RZ, R73 ;  /* 0x000000ffff777224 */ /* 0x000fe400078e0049 */
[----:B------:R-:W-:Y:S02]  /*6f310*/  IMAD.MOV.U32 R122, RZ, RZ, R74 ;  /* 0x000000ffff7a7224 */ /* 0x000fe400078e004a */
[----:B------:R-:W-:Y:S01]  /*6f320*/  IMAD.MOV.U32 R123, RZ, RZ, R75 ;  /* 0x000000ffff7b7224 */ /* 0x000fe200078e004b */
[----:B----4-:R-:W-:Y:S08]  /*6f330*/  HMMA.1688.F32.TF32 R8, R8, R112, R224 ;  /* 0x000000700808723c */ /* 0x010ff000000810e0 */
[C---:B------:R-:W-:Y:S11]  /*6f340*/  HMMA.1688.F32.TF32 R36, R4.reuse, R164, R220 ;  /* 0x000000a40424723c */ /* 0x040ff600000810dc */
[----:B------:R-:W-:Y:S05]  /*6f350*/  @!UPT UIADD3 URZ, URZ, URZ, URZ ;  /* 0x0000003f3f3ff290 */ /* 0x000fea000fffe03f */
[----:B-1----:R-:W-:Y:S02]  /*6f360*/  IMAD.MOV.U32 R127, RZ, RZ, R8 ;  /* 0x000000ffff7f7224 */ /* 0x002fe400078e0008 */
[----:B------:R-:W-:Y:S02]  /*6f370*/  IMAD.MOV.U32 R126, RZ, RZ, R9 ;  /* 0x000000ffff7e7224 */ /* 0x000fe400078e0009 */
[----:B------:R-:W-:Y:S02]  /*6f380*/  IMAD.MOV.U32 R115, RZ, RZ, R10 ;  /* 0x000000ffff737224 */ /* 0x000fe400078e000a */
[----:B------:R-:W-:Y:S01]  /*6f390*/  IMAD.MOV.U32 R114, RZ, RZ, R11 ;  /* 0x000000ffff727224 */ /* 0x000fe200078e000b */
[C---:B------:R-:W-:Y:S08]  /*6f3a0*/  HMMA.1688.F32.TF32 R72, R4.reuse, R160, R216 ;  /* 0x000000a00448723c */ /* 0x040ff000000810d8 */
[C---:B------:R-:W-:Y:S01]  /*6f3b0*/  HMMA.1688.F32.TF32 R8, R4.reuse, R108, R212 ;  /* 0x0000006c0408723c */ /* 0x040fe200000810d4 */
        /* <DEDUP_REMOVED lines=8> */
[C---:B--2---:R-:W-:Y:S03]  /*6f440*/  HMMA.1688.F32.TF32 R8, R4.reuse, R152, R200 ;  /* 0x000000980408723c */ /* 0x044fe600000810c8 */
[----:B------:R-:W-:Y:S04]  /*6f450*/  STL.64 [R1+0x1d0], R36 ;  /* 0x0001d02401007387 */ /* 0x000fe80000100a00 */
[----:B------:R1:W-:Y:S08]  /*6f460*/  STL.64 [R1+0x1d8], R38 ;  /* 0x0001d82601007387 */ /* 0x0003f00000100a00 */
        /* <DEDUP_REMOVED lines=17> */
[----:B------:R-:W-:Y:S04]  /*6f580*/  STL.64 [R1+0x178], R38 ;  /* 0x0001782601007387 */ /* 0x000fe80000100a00 */
[----:B------:R-:W-:Y:S04]  /*6f590*/  LDS R36, [R0+0x4c080] ;  /* 0x04c0800000247984 */ /* 0x000fe80000000800 */
[----:B------:R-:W-:Y:S04]  /*6f5a0*/  LDS R38, [R0+0x4c880] ;  /* 0x04c8800000267984 */ /* 0x000fe80000000800 */
[----:B------:R-:W-:Y:S04]  /*6f5b0*/  STL.64 [R1+0x160], R72 ;  /* 0x0001604801007387 */ /* 0x000fe80000100a00 */
[----:B------:R-:W-:Y:S04]  /*6f5c0*/  STL.64 [R1+0x168], R74 ;  /* 0x0001684a01007387 */ /* 0x000fe80000100a00 */
[----:B------:R-:W-:Y:S04]  /*6f5d0*/  STL.64 [R1+0x150], R8 ;  /* 0x0001500801007387 */ /* 0x000fe80000100a00 */
[----:B------:R1:W-:Y:S04]  /*6f5e0*/  STL.64 [R1+0x158], R10 ;  /* 0x0001580a01007387 */ /* 0x0003e80000100a00 */
[----:B------:R-:W-:Y:S04]  /*6f5f0*/  LDS R37, [R252+0x4c080] ;  /* 0x04c08000fc257984 */ /* 0x000fe80000000800 */
[----:B------:R-:W2:Y:S01]  /*6f600*/  LDS R39, [R252+0x4c880] ;  /* 0x04c88000fc277984 */ /* 0x000ea20000000800 */
[C---:B-1----:R-:W-:Y:S08]  /*6f610*/  HMMA.1688.F32.TF32 R8, R4.reuse, R124, R172 ;  /* 0x0000007c0408723c */ /* 0x042ff000000810ac */
[C---:B------:R-:W-:Y:S11]  /*6f620*/  HMMA.1688.F32.TF32 R72, R4.reuse, R120, R168 ;  /* 0x000000780448723c */ /* 0x040ff600000810a8 */
[----:B------:R-:W-:Y:S04]  /*6f630*/  @!UPT UIADD3 URZ, URZ, URZ, URZ ;  /* 0x0000003f3f3ff290 */ /* 0x000fe8000fffe03f */
[----:B------:R-:W-:Y:S04]  /*6f640*/  STL.64 [R1+0x140], R8 ;  /* 0x0001400801007387 */ /* 0x000fe80000100a00 */
[----:B------:R1:W-:Y:S02]  /*6f650*/  STL.64 [R1+0x148], R10 ;  /* 0x0001480a01007387 */ /* 0x0003e40000100a00 */
[C---:B-1----:R-:W-:Y:S08]  /*6f660*/  HMMA.1688.F32.TF32 R8, R4.reuse, R116, R100 ;  /* 0x000000740408723c */ /* 0x042ff00000081064 */
[----:B------:R-:W-:Y:S01]  /*6f670*/  HMMA.1688.F32.TF32 R4, R4, R112, R88 ;  /* 0x000000700404723c */ /* 0x000fe20000081058 */
[----:B------:R-:W-:Y:S04]  /*6f680*/  STL.64 [R1+0x130], R72 ;  /* 0x0001304801007387 */ /* 0x000fe80000100a00 */
[----:B------:R2:W-:Y:S01]  /*6f690*/  STL.64 [R1+0x138], R74 ;  /* 0x0001384a01007387 */ /* 0x0005e20000100a00 */
[----:B------:R-:W-:-:S03]  /*6f6a0*/  LOP3.LUT R3, R0, 0x40, RZ, 0x3c, !PT ;  /* 0x0000004000037812 */ /* 0x000fc600078e3cff */
[----:B------:R-:W-:Y:S04]  /*6f6b0*/  LDS R89, [R2+0x4c080] ;  /* 0x04c0800002597984 */ /* 0x000fe80000000800 */
[----:B------:R-:W-:Y:S04]  /*6f6c0*/  LDS R88, [R3+0x4c080] ;  /* 0x04c0800003587984 */ /* 0x000fe80000000800 */
[----:B------:R-:W-:Y:S04]  /*6f6d0*/  STL.64 [R1+0x120], R8 ;  /* 0x0001200801007387 */ /* 0x000fe80000100a00 */
[----:B------:R-:W-:Y:S04]  /*6f6e0*/  STL.64 [R1+0x128], R10 ;  /* 0x0001280a01007387 */ /* 0x000fe80000100a00 */
[----:B------:R-:W-:Y:S04]  /*6f6f0*/  STL.64 [R1+0x110], R4 ;  /* 0x0001100401007387 */ /* 0x000fe80000100a00 */
[----:B------:R1:W-:Y:S01]  /*6f700*/  STL.64 [R1+0x118], R6 ;  /* 0x0001180601007387 */ /* 0x0003e20000100a00 */
[C---:B--2---:R-:W-:Y:S03]  /*6f710*/  HMMA.1688.F32.TF32 R72, R36.reuse, R160, R92 ;  /* 0x000000a02448723c */ /* 0x044fe6000008105c */
[----:B------:R-:W-:Y:S04]  /*6f720*/  LDS R90, [R3+0x4c880] ;  /* 0x04c88000035a7984 */ /* 0x000fe80000000800 */
[----:B------:R-:W2:Y:S01]  /*6f730*/  LDS R91, [R2+0x4c880] ;  /* 0x04c88000025b7984 */ /* 0x000ea20000000800 */
[C---:B-1----:R-:W-:Y:S03]  /*6f740*/  HMMA.1688.F32.TF32 R4, R36.reuse, R164, R96 ;  /* 0x000000a42404723c */ /* 0x042fe60000081060 */
[----:B------:R-:W-:Y:S04]  /*6f750*/  LDS R244, [R3+0x4c100] ;  /* 0x04c1000003f47984 */ /* 0x000fe80000000800 */
[----:B------:R-:W1:Y:S01]  /*6f760*/  LDS R246, [R3+0x4c900] ;  /* 0x04c9000003f67984 */ /* 0x000e620000000800 */
[C---:B------:R-:W-:Y:S11]  /*6f770*/  HMMA.1688.F32.TF32 R8, R36.reuse, R108, R84 ;  /* 0x0000006c2408723c */ /* 0x040ff60000081054 */
[----:B------:R-:W-:Y:S04]  /*6f780*/  @!UPT UIADD3 URZ, URZ, URZ, URZ ;  /* 0x0000003f3f3ff290 */ /* 0x000fe8000fffe03f */
[----:B------:R-:W-:Y:S04]  /*6f790*/  STL.64 [R1+0x290], R4 ;  /* 0x0002900401007387 */ /* 0x000fe80000100a00 */
[----:B------:R3:W-:Y:S02]  /*6f7a0*/  STL.64 [R1+0x298], R6 ;  /* 0x0002980601007387 */ /* 0x0007e40000100a00 */
[----:B---3--:R-:W-:Y:S02]  /*6f7b0*/  HMMA.1688.F32.TF32 R4, R36, R104, R80 ;  /* 0x000000682404723c */ /* 0x008fe40000081050 */
[----:B------:R-:W-:Y:S04]  /*6f7c0*/  STL.64 [R1+0x280], R72 ;  /* 0x0002804801007387 */ /* 0x000fe80000100a00 */
[----:B------:R-:W-:Y:S04]  /*6f7d0*/  STL.64 [R1+0x288], R74 ;  /* 0x0002884a01007387 */ /* 0x000fe80000100a00 */
[----:B------:R-:W3:Y:S04]  /*6f7e0*/  LDL.LU R96, [R1+0x820] ;  /* 0x0008200001607983 */ /* 0x000ee80000300800 */
[----:B------:R-:W-:Y:S04]  /*6f7f0*/  STL.64 [R1+0x270], R8 ;  /* 0x0002700801007387 */ /* 0x000fe80000100a00 */
[----:B------:R-:W-:Y:S05]  /*6f800*/  STL.64 [R1+0x278], R10 ;  /* 0x0002780a01007387 */ /* 0x000fea0000100a00 */
        /* <DEDUP_REMOVED lines=53> */
[C---:B------:R-:W-:Y:S08]  /*6fb60*/  HMMA.1688.F32.TF32 R32, R36.reuse, R116, R92 ;  /* 0x000000742420723c */ /* 0x040ff0000008105c */
[C---:B---3--:R-:W-:Y:S08]  /*6fb70*/  HMMA.1688.F32.TF32 R28, R36.reuse, R120, R96 ;  /* 0x00000078241c723c */ /* 0x048ff00000081060 */
[C---:B----4-:R-:W-:Y:S08]  /*6fb80*/  HMMA.1688.F32.TF32 R4, R36.reuse, R156, R196 ;  /* 0x0000009c2404723c */ /* 0x050ff000000810c4 */
[C---:B--2---:R-:W-:Y:S08]  /*6fb90*/  HMMA.1688.F32.TF32 R12, R36.reuse, R152, R192 ;  /* 0x00000098240c723c */ /* 0x044ff000000810c0 */
[C---:B------:R-:W-:Y:S07]  /*6fba0*/  HMMA.1688.F32.TF32 R8, R36.reuse, R148, R188 ;  /* 0x000000942408723c */ /* 0x040fee00000810bc */
[----:B------:R-:W-:Y:S04]  /*6fbb0*/  STL.64 [R1+0x250], R4 ;  /* 0x0002500401007387 */ /* 0x000fe80000100a00 */
[----:B------:R2:W-:Y:S02]  /*6fbc0*/  STL.64 [R1+0x258], R6 ;  /* 0x0002580601007387 */ /* 0x0005e40000100a00 */
[C---:B--2---:R-:W-:Y:S02]  /*6fbd0*/  HMMA.1688.F32.TF32 R4, R36.reuse, R144, R184 ;  /* 0x000000902404723c */ /* 0x044fe400000810b8 */
[----:B------:R-:W-:Y:S04]  /*6fbe0*/  STL.64 [R1+0x240], R12 ;  /* 0x0002400c01007387 */ /* 0x000fe80000100a00 */
[----:B------:R2:W-:Y:S02]  /*6fbf0*/  STL.64 [R1+0x248], R14 ;  /* 0x0002480e01007387 */ /* 0x0005e40000100a00 */
[C---:B------:R-:W-:Y:S08]  /*6fc00*/  HMMA.1688.F32.TF32 R16, R36.reuse, R132, R172 ;  /* 0x000000842410723c */ /* 0x040ff000000810ac */
[C---:B--2---:R-:W-:Y:S07]  /*6fc10*/  HMMA.1688.F32.TF32 R12, R36.reuse, R136, R176 ;  /* 0x00000088240c723c */ /* 0x044fee00000810b0 */
[----:B------:R-:W-:Y:S04]  /*6fc20*/  STL.64 [R1+0x2d90], R6 ;  /* 0x002d900601007387 */ /* 0x000fe80000100a00 */
[----:B------:R-:W-:Y:S04]  /*6fc30*/  STL.64 [R1+0x230], R8 ;  /* 0x0002300801007387 */ /* 0x000fe80000100a00 */
[----:B------:R2:W-:Y:S01]  /*6fc40*/  STL.64 [R1+0x238], R10 ;  /* 0x0002380a01007387 */ /* 0x0005e20000100a00 */
[C---:B------:R-:W-:Y:S08]  /*6fc50*/  HMMA.1688.F32.TF32 R20, R36.reuse, R128, R168 ;  /* 0x000000802414723c */ /* 0x040ff000000810a8 */
[C---:B--2---:R-:W-:Y:S08]  /*6fc60*/  HMMA.1688.F32.TF32 R8, R36.reuse, R140, R180 ;  /* 0x0000008c2408723c */ /* 0x044ff000000810b4 */
[C---:B------:R-:W-:Y:S08]  /*6fc70*/  HMMA.1688.F32.TF32 R24, R36.reuse, R124, R100 ;  /* 0x0000007c2418723c */ /* 0x040ff00000081064 */
[----:B------:R-:W-:Y:S01]  /*6fc80*/  HMMA.1688.F32.TF32 R36, R36, R112, R84 ;  /* 0x000000702424723c */ /* 0x000fe20000081054 */
[----:B------:R-:W-:Y:S06]  /*6fc90*/  STL.64 [R1+0x2d88], R4 ;  /* 0x002d880401007387 */ /* 0x000fec0000100a00 */
        /* <DEDUP_REMOVED lines=20> */
[----:B------:R-:W4:Y:S04]  /*6fde0*/  LDL.LU R64, [R1+0x2fa4] ;  /* 0x002fa40001407983 */ /* 0x000f280000300800 */
        /* <DEDUP_REMOVED lines=27> */
[----:B------:R-:W-:Y:S01]  /*6ffa0*/  HMMA.1688.F32.TF32 R92, R88, R164, R80 ;  /* 0x000000a4585c723c */ /* 0x000fe20000081050 */
        /* <DEDUP_REMOVED lines=12> */
[C---:B------:R-:W-:Y:S01]  /*70070*/  HMMA.1688.F32.TF32 R72, R88.reuse, R132, R84 ;  /* 0x000000845848723c */ /* 0x040fe20000081054 */
[----:B------:R-:W-:Y:S04]  /*70080*/  STL.64 [R1+0x2e20], R94 ;  /* 0x002e205e01007387 */ /* 0x000fe80000100a00 */
[----:B------:R-:W-:Y:S03]  /*70090*/  STL.64 [R1+0x2e18], R92 ;  /* 0x002e185c01007387 */ /* 0x000fe60000100a00 */
[----:B------:R-:W-:Y:S01]  /*700a0*/  HMMA.1688.F32.TF32 R76, R88, R128, R80 ;  /* 0x00000080584c723c */ /* 0x000fe20000081050 */
[----:B----4-:R-:W-:-:S02]  /*700b0*/  IMAD.MOV.U32 R175, RZ, RZ, R64 ;  /* 0x000000ffffaf7224 */ /* 0x010fc400078e0040 */
[----:B--2---:R-:W-:Y:S02]  /*700c0*/  IMAD.MOV.U32 R174, RZ, RZ, R65 ;  /* 0x000000ffffae7224 */ /* 0x004fe400078e0041 */
[----:B---3--:R-:W-:Y:S02]  /*700d0*/  IMAD.MOV.U32 R173, RZ, RZ, R68 ;  /* 0x000000ffffad7224 */ /* 0x008fe400078e0044 */
[----:B------:R-:W-:Y:S01]  /*700e0*/  IMAD.MOV.U32 R172, RZ, RZ, R69 ;  /* 0x000000ffffac7224 */ /* 0x000fe200078e0045 */
[C---:B------:R-:W-:Y:S08]  /*700f0*/  HMMA.1688.F32.TF32 R64, R88.reuse, R140, R168 ;  /* 0x0000008c5840723c */ /* 0x040ff000000810a8 */
[C---:B------:R-:W-:Y:S08]  /*70100*/  HMMA.1688.F32.TF32 R60, R88.reuse, R144, R172 ;  /* 0x00000090583c723c */ /* 0x040ff000000810ac */
[C---:B------:R-:W-:Y:S08]  /*70110*/  HMMA.1688.F32.TF32 R56, R88.reuse, R148, R176 ;  /* 0x000000945838723c */ /* 0x040ff000000810b0 */
[C---:B------:R-:W-:Y:S08]  /*70120*/  HMMA.1688.F32.TF32 R100, R88.reuse, R108, R100 ;  /* 0x0000006c5864723c */ /* 0x040ff00000081064 */
[C---:B------:R-:W-:Y:S08]  /*70130*/  HMMA.1688.F32.TF32 R40, R88.reuse, R160, R192 ;  /* 0x000000a05828723c */ /* 0x040ff000000810c0 */
[C---:B------:R-:W-:Y:S08]  /*70140*/  HMMA.1688.F32.TF32 R44, R88.reuse, R104, R188 ;  /* 0x00000068582c723c */ /* 0x040ff000000810bc */
[C---:B------:R-:W-:Y:S07]  /*70150*/  HMMA.1688.F32.TF32 R48, R88.reuse, R156, R184 ;  /* 0x0000009c5830723c */ /* 0x040fee00000810b8 */
[----:B------:R-:W-:Y:S01]  /*70160*/  STL.64 [R1+0x2e30], R42 ;  /* 0x002e302a01007387 */ /* 0x000fe20000100a00 */
        /* <DEDUP_REMOVED lines=71> */
[----:B--2---:R-:W-:Y:S08]  /*705e0*/  HMMA.1688.F32.TF32 R184, R228, R156, R184 ;  /* 0x0000009ce4b8723c */ /* 0x004ff000000810b8 */
[C---:B----4-:R-:W-:Y:S11]  /*705f0*/  HMMA.1688.F32.TF32 R80, R88.reuse, R124, R80 ;  /* 0x0000007c5850723c */ /* 0x050ff60000081050 */
        /* <DEDUP_REMOVED lines=8> */
[----:B------:R-:W-:Y:S04]  /*70680*/  STL [R1+0x2d28], R184 ;  /* 0x002d28b801007387 */ /* 0x000fe80000100800 */
[----:B------:R-:W-:Y:S04]  /*70690*/  STL [R1+0x2d24], R185 ;  /* 0x002d24b901007387 */ /* 0x000fe80000100800 */
[----:B------:R-:W-:Y:S04]  /*706a0*/  STL [R1+0x2d20], R186 ;  /* 0x002d20ba01007387 */ /* 0x000fe80000100800 */
[----:B------:R-:W-:Y:S01]  /*706b0*/  STL [R1+0x2d1c], R187 ;  /* 0x002d1cbb01007387 */ /* 0x000fe20000100800 */
[----:B---3--:R-:W-:Y:S08]  /*706c0*/  HMMA.1688.F32.TF32 R96, R88, R120, R96 ;  /* 0x000000785860723c */ /* 0x008ff00000081060 */
[C---:B------:R-:W-:Y:S08]  /*706d0*/  HMMA.1688.F32.TF32 R188, R228.reuse, R152, R188 ;  /* 0x00000098e4bc723c */ /* 0x040ff000000810bc */
[C---:B------:R-:W-:Y:S08]  /*706e0*/  HMMA.1688.F32.TF32 R192, R228.reuse, R148, R192 ;  /* 0x00000094e4c0723c */ /* 0x040ff000000810c0 */
[----:B------:R-:W-:Y:S07]  /*706f0*/  HMMA.1688.F32.TF32 R196, R228, R144, R196 ;  /* 0x00000090e4c4723c */ /* 0x000fee00000810c4 */
        /* <DEDUP_REMOVED lines=16> */
[----:B------:R-:W3:Y:S04]  /*70800*/  LDL.LU R232, [R1+0x420] ;  /* 0x0004200001e87983 */ /* 0x000ee80000300800 */
[----:B------:R-:W3:Y:S04]  /*70810*/  LDL.LU R233, [R1+0x424] ;  /* 0x0004240001e97983 */ /* 0x000ee80000300800 */
[----:B------:R-:W3:Y:S01]  /*70820*/  LDL.LU R234, [R1+0x428] ;  /* 0x0004280001ea7983 */ /* 0x000ee20000300800 */
[C---:B------:R-:W-:Y:S03]  /*70830*/  HMMA.1688.F32.TF32 R84, R88.reuse, R116, R84 ;  /* 0x000000745854723c */ /* 0x040fe60000081054 */
[----:B------:R-:W3:Y:S04]  /*70840*/  LDL.LU R235, [R1+0x42c] ;  /* 0x00042c0001eb7983 */ /* 0x000ee80000300800 */
[----:B------:R-:W3:Y:S01]  /*70850*/  LDL.LU R224, [R1+0x6f0] ;  /* 0x0006f00001e07983 */ /* 0x000ee20000300800 */
[----:B------:R-:W-:Y:S03]  /*70860*/  HMMA.1688.F32.TF32 R88, R88, R112, R204 ;  /* 0x000000705858723c */ /* 0x000fe600000810cc */
        /* <DEDUP_REMOVED lines=27> */
[----:B------:R-:W1:Y:S04]  /*70a20*/  LDL.LU R4, [R1+0x220] ;  /* 0x0002200001047983 */ /* 0x000e680000300800 */
[----:B------:R-:W1:Y:S04]  /*70a30*/  LDL.LU R5, [R1+0x224] ;  /* 0x0002240001057983 */ /* 0x000e680000300800 */
[----:B------:R-:W1:Y:S04]  /*70a40*/  LDL.LU R6, [R1+0x228] ;  /* 0x0002280001067983 */ /* 0x000e680000300800 */
[----:B------:R-:W1:Y:S01]  /*70a50*/  LDL.LU R7, [R1+0x22c] ;  /* 0x00022c0001077983 */ /* 0x000e620000300800 */
[C---:B--2---:R-:W-:Y:S03]  /*70a60*/  HMMA.1688.F32.TF32 R200, R228.reuse, R140, R200 ;  /* 0x0000008ce4c8723c */ /* 0x044fe600000810c8 */
[----:B------:R-:W2:Y:S04]  /*70a70*/  LDL.LU R8, [R1+0x2b0] ;  /* 0x0002b00001087983 */ /* 0x000ea80000300800 */
[----:B------:R-:W2:Y:S01]  /*70a80*/  LDL.LU R9, [R1+0x2b4] ;  /* 0x0002b40001097983 */ /* 0x000ea20000300800 */
[C---:B------:R-:W-:Y:S03]  /*70a90*/  HMMA.1688.F32.TF32 R168, R228.reuse, R164, R168 ;  /* 0x000000a4e4a8723c */ /* 0x040fe600000810a8 */
[----:B------:R-:W2:Y:S04]  /*70aa0*/  LDL.LU R10, [R1+0x2b8] ;  /* 0x0002b800010a7983 */ /* 0x000ea80000300800 */
[----:B------:R-:W2:Y:S01]  /*70ab0*/  LDL.LU R11, [R1+0x2bc] ;  /* 0x0002bc00010b7983 */ /* 0x000ea20000300800 */
[C---:B------:R-:W-:Y:S08]  /*70ac0*/  HMMA.1688.F32.TF32 R172, R228.reuse, R160, R172 ;  /* 0x000000a0e4ac723c */ /* 0x040ff000000810ac */
[C---:B------:R-:W-:Y:S01]  /*70ad0*/  HMMA.1688.F32.TF32 R176, R228.reuse, R108, R176 ;  /* 0x0000006ce4b0723c */ /* 0x040fe200000810b0 */
[----:B------:R-:W-:Y:S07]  /*70ae0*/  STL [R1+0x2d58], R200 ;  /* 0x002d58c801007387 */ /* 0x000fee0000100800 */
[C---:B------:R-:W-:Y:S01]  /*70af0*/  HMMA.1688.F32.TF32 R180, R228.reuse, R104, R180 ;  /* 0x00000068e4b4723c */ /* 0x040fe200000810b4 */
[----:B------:R-:W-:Y:S04]  /*70b00*/  STL [R1+0x2d54], R201 ;  /* 0x002d54c901007387 */ /* 0x000fe80000100800 */
[----:B------:R-:W-:Y:S04]  /*70b10*/  STL [R1+0x2d10], R202 ;  /* 0x002d10ca01007387 */ /* 0x000fe80000100800 */
[----:B------:R-:W-:Y:S01]  /*70b20*/  STL [R1+0x2d0c], R203 ;  /* 0x002d0ccb01007387 */ /* 0x000fe20000100800 */
[C---:B---3--:R-:W-:Y:S08]  /*70b30*/  HMMA.1688.F32.TF32 R224, R228.reuse, R116, R224 ;  /* 0x00000074e4e0723c */ /* 0x048ff000000810e0 */
[C---:B----4-:R-:W-:Y:S08]  /*70b40*/  HMMA.1688.F32.TF32 R204, R228.reuse, R136, R204 ;  /* 0x00000088e4cc723c */ /* 0x050ff000000810cc */
[C---:B------:R-:W-:Y:S11]  /*70b50*/  HMMA.1688.F32.TF32 R208, R228.reuse, R132, R208 ;  /* 0x00000084e4d0723c */ /* 0x040ff600000810d0 */
[----:B------:R-:W-:Y:S04]  /*70b60*/  @!UPT UIADD3 URZ, URZ, URZ, URZ ;  /* 0x0000003f3f3ff290 */ /* 0x000fe8000fffe03f */
[----:B------:R-:W-:Y:S01]  /*70b70*/  STL [R1+0x2d64], R204 ;  /* 0x002d64cc01007387 */ /* 0x000fe20000100800 */
[C---:B------:R-:W-:Y:S08]  /*70b80*/  HMMA.1688.F32.TF32 R220, R228.reuse, R120, R220 ;  /* 0x00000078e4dc723c */ /* 0x040ff000000810dc */
[C---:B------:R-:W-:Y:S01]  /*70b90*/  HMMA.1688.F32.TF32 R212, R228.reuse, R128, R212 ;  /* 0x00000080e4d4723c */ /* 0x040fe200000810d4 */
[----:B------:R-:W-:Y:S04]  /*70ba0*/  STL [R1+0x2d60], R205 ;  /* 0x002d60cd01007387 */ /* 0x000fe80000100800 */
[----:B------:R-:W-:Y:S03]  /*70bb0*/  STL [R1+0x2d5c], R206 ;  /* 0x002d5cce01007387 */ /* 0x000fe60000100800 */
[C---:B------:R-:W-:Y:S01]  /*70bc0*/  HMMA.1688.F32.TF32 R216, R228.reuse, R124, R216 ;  /* 0x0000007ce4d8723c */ /* 0x040fe200000810d8 */
[----:B------:R-:W-:Y:S04]  /*70bd0*/  STL [R1+0x2d08], R207 ;  /* 0x002d08cf01007387 */ /* 0x000fe80000100800 */
[----:B------:R-:W-:Y:S03]  /*70be0*/  STL [R1+0x2d74], R208 ;  /* 0x002d74d001007387 */ /* 0x000fe60000100800 */
[----:B------:R-:W-:Y:S01]  /*70bf0*/  HMMA.1688.F32.TF32 R228, R228, R112, R12 ;  /* 0x00000070e4e4723c */ /* 0x000fe2000008100c */
[----:B------:R-:W-:Y:S07]  /*70c00*/  STL [R1+0x2d70], R209 ;  /* 0x002d70d101007387 */ /* 0x000fee0000100800 */
[C---:B-1----:R-:W-:Y:S01]  /*70c10*/  HMMA.1688.F32.TF32 R12, R244.reuse, R108, R4 ;  /* 0x0000006cf40c723c */ /* 0x042fe20000081004 */
[----:B------:R-:W-:Y:S04]  /*70c20*/  STL [R1+0x2d6c], R210 ;  /* 0x002d6cd201007387 */ /* 0x000fe80000100800 */
[----:B------:R-:W-:Y:S04]  /*70c30*/  STL [R1+0x2d68], R211 ;  /* 0x002d68d301007387 */ /* 0x000fe80000100800 */
[----:B------:R-:W-:Y:S04]  /*70c40*/  STL [R1+0x2d84], R212 ;  /* 0x002d84d401007387 */ /* 0x000fe80000100800 */
[----:B------:R-:W-:Y:S04]  /*70c50*/  STL [R1+0x2d80], R213 ;  /* 0x002d80d501007387 */ /* 0x000fe80000100800 */
[----:B------:R-:W-:Y:S04]  /*70c60*/  STL [R1+0x2d7c], R214 ;  /* 0x002d7cd601007387 */ /* 0x000fe80000100800 */
[----:B------:R-:W-:Y:S04]  /*70c70*/  STL [R1+0x2d78], R215 ;  /* 0x002d78d701007387 */ /* 0x000fe80000100800 */
[----:B------:R-:W3:Y:S04]  /*70c80*/  LDL.LU R28, [R1+0x2d0] ;  /* 0x0002d000011c7983 */ /* 0x000ee80000300800 */
[----:B------:R-:W3:Y:S04]  /*70c90*/  LDL.LU R29, [R1+0x2d4] ;  /* 0x0002d400011d7983 */ /* 0x000ee80000300800 */
[----:B------:R-:W3:Y:S04]  /*70ca0*/  LDL.LU R30, [R1+0x2d8] ;  /* 0x0002d800011e7983 */ /* 0x000ee80000300800 */
[----:B------:R-:W3:Y:S04]  /*70cb0*/  LDL.LU R31, [R1+0x2dc] ;  /* 0x0002dc00011f7983 */ /* 0x000ee80000300800 */
[----:B------:R-:W4:Y:S04]  /*70cc0*/  LDL.LU R4, [R1+0x2f0] ;  /* 0x0002f00001047983 */ /* 0x000f280000300800 */
[----:B------:R1:W-:Y:S04]  /*70cd0*/  STL.64 [R1+0x220], R12 ;  /* 0x0002200c01007387 */ /* 0x0003e80000100a00 */
[----:B------:R1:W-:Y:S04]  /*70ce0*/  STL.64 [R1+0x228], R14 ;  /* 0x0002280e01007387 */ /* 0x0003e80000100a00 */
[----:B------:R-:W4:Y:S04]  /*70cf0*/  LDL.LU R5, [R1+0x2f4] ;  /* 0x0002f40001057983 */ /* 0x000f280000300800 */
[----:B------:R-:W4:Y:S04]  /*70d00*/  LDL.LU R6, [R1+0x2f8] ;  /* 0x0002f80001067983 */ /* 0x000f280000300800 */
[----:B------:R-:W4:Y:S01]  /*70d10*/  LDL.LU R7, [R1+0x2fc] ;  /* 0x0002fc0001077983 */ /* 0x000f220000300800 */
        /* <DEDUP_REMOVED lines=12> */
[----:B------:R-:W3:Y:S01]  /*70de0*/  LDL.LU R19, [R1+0x34c] ;  /* 0x00034c0001137983 */ /* 0x000ee20000300800 */
[----:B------:R-:W-:-:S03]  /*70df0*/  IMAD.MOV.U32 R189, RZ, RZ, R8 ;  /* 0x000000ffffbd7224 */ /* 0x000fc600078e0008 */
[----:B-1----:R-:W3:Y:S01]  /*70e00*/  LDL.LU R12, [R1+0x360] ;  /* 0x00036000010c7983 */ /* 0x002ee20000300800 */
        /* <DEDUP_REMOVED lines=21> */
[C---:B--2---:R-:W-:Y:S08]  /*70f60*/  HMMA.1688.F32.TF32 R20, R244.reuse, R144, R20 ;  /* 0x00000090f414723c */ /* 0x044ff00000081014 */
[C---:B---3--:R-:W-:Y:S08]  /*70f70*/  HMMA.1688.F32.TF32 R16, R244.reuse, R140, R16 ;  /* 0x0000008cf410723c */ /* 0x048ff00000081010 */
[C---:B------:R-:W-:Y:S08]  /*70f80*/  HMMA.1688.F32.TF32 R8, R244.reuse, R132, R8 ;  /* 0x00000084f408723c */ /* 0x040ff00000081008 */
[C---:B------:R-:W-:Y:S11]  /*70f90*/  HMMA.1688.F32.TF32 R12, R244.reuse, R136, R12 ;  /* 0x00000088f40c723c */ /* 0x040ff6000008100c */
[----:B------:R-:W-:Y:S05]  /*70fa0*/  @!UPT UIADD3 URZ, URZ, URZ, URZ ;  /* 0x0000003f3f3ff290 */ /* 0x000fea000fffe03f */
[----:B------:R-:W-:Y:S02]  /*70fb0*/  IMAD.MOV.U32 R199, RZ, RZ, R8 ;  /* 0x000000ffffc77224 */ /* 0x000fe400078e0008 */
[----:B------:R-:W-:Y:S02]  /*70fc0*/  IMAD.MOV.U32 R202, RZ, RZ, R9 ;  /* 0x000000ffffca7224 */ /* 0x000fe400078e0009 */
[----:B------:R-:W-:Y:S02]  /*70fd0*/  IMAD.MOV.U32 R203, RZ, RZ, R10 ;  /* 0x000000ffffcb7224 */ /* 0x000fe400078e000a */
[----:B------:R-:W-:Y:S02]  /*70fe0*/  IMAD.MOV.U32 R207, RZ, RZ, R11 ;  /* 0x000000ffffcf7224 */ /* 0x000fe400078e000b */
        /* <DEDUP_REMOVED lines=9> */
[----:B------:R-:W-:Y:S01]  /*71080*/  HMMA.1688.F32.TF32 R24, R244, R148, R24 ;  /* 0x00000094f418723c */ /* 0x000fe20000081018 */
[----:B------:R-:W-:Y:S01]  /*71090*/  IMAD.MOV.U32 R209, RZ, RZ, R17 ;  /* 0x000000ffffd17224 */ /* 0x000fe200078e0011 */
[----:B------:R-:W-:Y:S04]  /*710a0*/  LDS R241, [R252+0x4c180] ;  /* 0x04c18000fcf17984 */ /* 0x000fe80000000800 */
[----:B------:R-:W-:Y:S04]  /*710b0*/  STL.64 [R1+0x420], R8 ;  /* 0x0004200801007387 */ /* 0x000fe80000100a00 */
[----:B------:R-:W-:Y:S04]  /*710c0*/  STL.64 [R1+0x428], R10 ;  /* 0x0004280a01007387 */ /* 0x000fe80000100a00 */
[----:B------:R-:W2:Y:S01]  /*710d0*/  LDL.LU R12, [R1+0x3d0] ;  /* 0x0003d000010c7983 */ /* 0x000ea20000300800 */
        /* <DEDUP_REMOVED lines=11> */
[----:B----4-:R-:W-:Y:S11]  /*71190*/  HMMA.1688.F32.TF32 R4, R244, R124, R4 ;  /* 0x0000007cf404723c */ /* 0x010ff60000081004 */
[----:B------:R-:W-:Y:S11]  /*711a0*/  @!UPT UIADD3 URZ, URZ, URZ, URZ ;  /* 0x0000003f3f3ff290 */ /* 0x000ff6000fffe03f */
[----:B------:R-:W-:Y:S01]  /*711b0*/  @!UPT UIADD3 URZ, URZ, URZ, URZ ;  /* 0x0000003f3f3ff290 */ /* 0x000fe2000fffe03f */
[----:B------:R3:W-:Y:S04]  /*711c0*/  STL.64 [R1+0x540], R4 ;  /* 0x0005400401007387 */ /* 0x0007e80000100a00 */
[----:B------:R4:W-:Y:S04]  /*711d0*/  STL.64 [R1+0x548], R6 ;  /* 0x0005480601007387 */ /* 0x0009e80000100a00 */
        /* <DEDUP_REMOVED lines=83> */
[----:B------:R-:W2:Y:S04]  /*71710*/  LDL.LU R8, [R1+0x3c0] ;  /* 0x0003c00001087983 */ /* 0x000ea80000300800 */
[----:B------:R-:W2:Y:S04]  /*71720*/  LDL.LU R9, [R1+0x3c4] ;  /* 0x0003c40001097983 */ /* 0x000ea80000300800 */
[----:B------:R-:W2:Y:S04]  /*71730*/  LDL.LU R10, [R1+0x3c8] ;  /* 0x0003c800010a7983 */ /* 0x000ea80000300800 */
[----:B------:R-:W2:Y:S01]  /*71740*/  LDL.LU R11, [R1+0x3cc] ;  /* 0x0003cc00010b7983 */ /* 0x000ea20000300800 */
[C---:B---3--:R-:W-:Y:S03]  /*71750*/  HMMA.1688.F32.TF32 R80, R244.reuse, R120, R4 ;  /* 0x00000078f450723c */ /* 0x048fe60000081004 */
[----:B------:R-:W3:Y:S11]  /*71760*/  LDL.LU R4, [R1+0x3b0] ;  /* 0x0003b00001047983 */ /* 0x000ef60000300800 */
[----:B------:R-:W-:Y:S09]  /*71770*/  @!UPT UIADD3 URZ, URZ, URZ, URZ ;  /* 0x0000003f3f3ff290 */ /* 0x000ff2000fffe03f */
[----:B------:R-:W-:Y:S04]  /*71780*/  STL.64 [R1+0x530], R80 ;  /* 0x0005305001007387 */ /* 0x000fe80000100a00 */
[----:B------:R-:W-:Y:S04]  /*71790*/  STL.64 [R1+0x538], R82 ;  /* 0x0005385201007387 */ /* 0x000fe80000100a00 */
[----:B------:R-:W3:Y:S04]  /*717a0*/  LDL.LU R5, [R1+0x3b4] ;  /* 0x0003b40001057983 */ /* 0x000ee80000300800 */
[----:B------:R-:W3:Y:S04]  /*717b0*/  LDL.LU R6, [R1+0x3b8] ;  /* 0x0003b80001067983 */ /* 0x000ee80000300800 */
[----:B------:R-:W3:Y:S01]  /*717c0*/  LDL.LU R7, [R1+0x3bc] ;  /* 0x0003bc0001077983 */ /* 0x000ee20000300800 */
[C---:B----4-:R-:W-:Y:S08]  /*717d0*/  HMMA.1688.F32.TF32 R76, R244.reuse, R116, R76 ;  /* 0x00000074f44c723c */ /* 0x050ff0000008104c */
[----:B--2---:R-:W-:Y:S08]  /*717e0*/  HMMA.1688.F32.TF32 R72, R244, R112, R72 ;  /* 0x00000070f448723c */ /* 0x004ff00000081048 */
[C---:B-1----:R-:W-:Y:S08]  /*717f0*/  HMMA.1688.F32.TF32 R68, R240.reuse, R164, R68 ;  /* 0x000000a4f044723c */ /* 0x042ff00000081044 */
[C---:B------:R-:W-:Y:S08]  /*71800*/  HMMA.1688.F32.TF32 R64, R240.reuse, R160, R64 ;  /* 0x000000a0f040723c */ /* 0x040ff00000081040 */
[C---:B------:R-:W-:Y:S08]  /*71810*/  HMMA.1688.F32.TF32 R60, R240.reuse, R108, R60 ;  /* 0x0000006cf03c723c */ /* 0x040ff0000008103c */
[----:B------:R-:W-:Y:S01]  /*71820*/  HMMA.1688.F32.TF32 R56, R240, R104, R56 ;  /* 0x00000068f038723c */ /* 0x000fe20000081038 */
[----:B------:R-:W-:Y:S07]  /*71830*/  STL.64 [R1+0x520], R76 ;  /* 0x0005204c01007387 */ /* 0x000fee0000100a00 */
[C---:B------:R-:W-:Y:S08]  /*71840*/  HMMA.1688.F32.TF32 R232, R244.reuse, R164, R232 ;  /* 0x000000a4f4e8723c */ /* 0x040ff000000810e8 */
[----:B------:R-:W-:Y:S01]  /*71850*/  HMMA.1688.F32.TF32 R236, R244, R160, R236 ;  /* 0x000000a0f4ec723c */ /* 0x000fe200000810ec */
[----:B------:R-:W-:Y:S04]  /*71860*/  LDS R244, [R3+0x4c180] ;  /* 0x04c1800003f47984 */ /* 0x000fe80000000800 */
[----:B------:R1:W-:Y:S04]  /*71870*/  LDS R246, [R3+0x4c980] ;  /* 0x04c9800003f67984 */ /* 0x0003e80000000800 */
[----:B------:R-:W-:Y:S04]  /*71880*/  LDS R245, [R2+0x4c180] ;  /* 0x04c1800002f57984 */ /* 0x000fe80000000800 */
[----:B------:R2:W4:Y:S04]  /*71890*/  LDS R247, [R2+0x4c980] ;  /* 0x04c9800002f77984 */ /* 0x0005280000000800 */
[----:B------:R-:W-:Y:S04]  /*718a0*/  STL.64 [R1+0x528], R78 ;  /* 0x0005284e01007387 */ /* 0x000fe80000100a00 */
[----:B------:R-:W-:Y:S04]  /*718b0*/  STL.64 [R1+0x410], R72 ;  /* 0x0004104801007387 */ /* 0x000fe80000100a00 */
[----:B------:R-:W-:Y:S04]  /*718c0*/  STL.64 [R1+0x418], R74 ;  /* 0x0004184a01007387 */ /* 0x000fe80000100a00 */
[----:B------:R-:W-:Y:S04]  /*718d0*/  STL.64 [R1+0x510], R68 ;  /* 0x0005104401007387 */ /* 0x000fe80000100a00 */
[----:B------:R-:W-:Y:S04]  /*718e0*/  STL.64 [R1+0x518], R70 ;  /* 0x0005184601007387 */ /* 0x000fe80000100a00 */
[----:B------:R-:W-:Y:S04]  /*718f0*/  STL.64 [R1+0x500], R64 ;  /* 0x0005004001007387 */ /* 0x000fe80000100a00 */
[----:B------:R-:W-:Y:S01]  /*71900*/  STL.64 [R1+0x508], R66 ;  /* 0x0005084201007387 */ /* 0x000fe20000100a00 */
[----:B-1----:R-:W-:-:S03]  /*71910*/  IMAD.MOV.U32 R3, RZ, RZ, R58 ;  /* 0x000000ffff037224 */ /* 0x002fc600078e003a */
[----:B------:R-:W-:Y:S01]  /*71920*/  STL.64 [R1+0x4f0], R60 ;  /* 0x0004f03c01007387 */ /* 0x000fe20000100a00 */
[----:B--2---:R-:W-:-:S03]  /*71930*/  IMAD.MOV.U32 R2, RZ, RZ, R59 ;  /* 0x000000ffff027224 */ /* 0x004fc600078e003b */
[----:B------:R1:W-:Y:S04]  /*71940*/  STL.64 [R1+0x4f8], R62 ;  /* 0x0004f83e01007387 */ /* 0x0003e80000100a00 */
[----:B------:R2:W-:Y:S01]  /*71950*/  STL.64 [R1+0x4e0], R56 ;  /* 0x0004e03801007387 */ /* 0x0005e20000100a00 */
[C---:B-1----:R-:W-:Y:S08]  /*71960*/  HMMA.1688.F32.TF32 R60, R240.reuse, R156, R52 ;  /* 0x0000009cf03c723c */ /* 0x042ff00000081034 */
[C---:B--2---:R-:W-:Y:S08]  /*71970*/  HMMA.1688.F32.TF32 R56, R240.reuse, R152, R48 ;  /* 0x00000098f038723c */ /* 0x044ff00000081030 */
        /* <DEDUP_REMOVED lines=13> */
[----:B------:R-:W-:Y:S01]  /*71a50*/  HMMA.1688.F32.TF32 R16, R240, R112, R16 ;  /* 0x00000070f010723c */ /* 0x000fe20000081010 */
[----:B------:R-:W-:Y:S07]  /*71a60*/  STL.64 [R1+0x4b0], R52 ;  /* 0x0004b03401007387 */ /* 0x000fee0000100a00 */
[C---:B----4-:R-:W-:Y:S01]  /*71a70*/  HMMA.1688.F32.TF32 R12, R244.reuse, R164, R12 ;  /* 0x000000a4f40c723c */ /* 0x050fe2000008100c */
        /* <DEDUP_REMOVED lines=26> */
[C---:B---3--:R-:W-:Y:S03]  /*71c20*/  HMMA.1688.F32.TF32 R8, R244.reuse, R108, R4 ;  /* 0x0000006cf408723c */ /* 0x048fe60000081004 */
        /* <DEDUP_REMOVED lines=48> */
[----:B------:R-:W3:Y:S01]  /*71f30*/  LDL.LU R11, [R1+0x21c] ;  /* 0x00021c00010b7983 */ /* 0x000ee20000300800 */
[C---:B--2---:R-:W-:Y:S08]  /*71f40*/  HMMA.1688.F32.TF32 R4, R244.reuse, R104, R4 ;  /* 0x00000068f404723c */ /* 0x044ff00000081004 */
[C---:B------:R-:W-:Y:S08]  /*71f50*/  HMMA.1688.F32.TF32 R16, R244.reuse, R128, R16 ;  /* 0x00000080f410723c */ /* 0x040ff00000081010 */
[C---:B------:R-:W-:Y:S08]  /*71f60*/  HMMA.1688.F32.TF32 R28, R244.reuse, R140, R28 ;  /* 0x0000008cf41c723c */ /* 0x040ff0000008101c */
[C---:B------:R-:W-:Y:S08]  /*71f70*/  HMMA.1688.F32.TF32 R40, R244.reuse, R156, R40 ;  /* 0x0000009cf428723c */ /* 0x040ff00000081028 */
[C---:B------:R-:W-:Y:S08]  /*71f80*/  HMMA.1688.F32.TF32 R32, R244.reuse, R144, R32 ;  /* 0x00000090f420723c */ /* 0x040ff00000081020 */
[----:B------:R-:W-:Y:S08]  /*71f90*/  HMMA.1688.F32.TF32 R36, R244, R148, R36 ;  /* 0x00000094f424723c */ /* 0x000ff00000081024 */
[----:B------:R-:W-:-:S02]  /*71fa0*/  IMAD.MOV.U32 R109, RZ, RZ, R40 ;  /* 0x000000ffff6d7224 */ /* 0x000fc400078e0028 */
[----:B------:R-:W-:Y:S02]  /*71fb0*/  IMAD.MOV.U32 R108, RZ, RZ, R41 ;  /* 0x000000ffff6c7224 */ /* 0x000fe400078e0029 */
[----:B------:R-:W-:Y:S02]  /*71fc0*/  IMAD.MOV.U32 R105, RZ, RZ, R42 ;  /* 0x000000ffff697224 */ /* 0x000fe400078e002a */
[----:B------:R-:W-:Y:S02]  /*71fd0*/  IMAD.MOV.U32 R104, RZ, RZ, R43 ;  /* 0x000000ffff687224 */ /* 0x000fe400078e002b */
[----:B------:R-:W-:Y:S01]  /*71fe0*/  HMMA.1688.F32.TF32 R40, R244, R152, R92 ;  /* 0x00000098f428723c */ /* 0x000fe2000008105c */
[----:B------:R-:W-:-:S07]  /*71ff0*/  IMAD.MOV.U32 R165, RZ, RZ, R4 ;  /* 0x000000ffffa57224 */ /* 0x000fce00078e0004 */
[C---:B------:R-:W-:Y:S01]  /*72000*/  HMMA.1688.F32.TF32 R24, R244.reuse, R136, R24 ;  /* 0x00000088f418723c */ /* 0x040fe20000081018 */
[----:B------:R-:W-:Y:S01]  /*72010*/  IMAD.MOV.U32 R164, RZ, RZ, R5 ;  /* 0x000000ffffa47224 */ /* 0x000fe200078e0005 */
[----:B------:R-:W2:Y:S01]  /*72020*/  LDL.LU R4, [R1+0x100] ;  /* 0x0001000001047983 */ /* 0x000ea20000300800 */
[----:B------:R-:W-:Y:S02]  /*72030*/  IMAD.MOV.U32 R161, RZ, RZ, R6 ;  /* 0x000000ffffa17224 */ /* 0x000fe400078e0006 */
[----:B------:R-:W-:Y:S01]  /*72040*/  IMAD.MOV.U32 R160, RZ, RZ, R7 ;  /* 0x000000ffffa07224 */ /* 0x000fe200078e0007 */
[----:B------:R-:W2:Y:S04]  /*72050*/  LDL.LU R5, [R1+0x104] ;  /* 0x0001040001057983 */ /* 0x000ea80000300800 */
[----:B------:R-:W2:Y:S04]  /*72060*/  LDL.LU R6, [R1+0x108] ;  /* 0x0001080001067983 */ /* 0x000ea80000300800 */
[----:B------:R-:W2:Y:S01]  /*72070*/  LDL.LU R7, [R1+0x10c] ;  /* 0x00010c0001077983 */ /* 0x000ea20000300800 */
[C---:B------:R-:W-:Y:S03]  /*72080*/  HMMA.1688.F32.TF32 R20, R244.reuse, R132, R20 ;  /* 0x00000084f414723c */ /* 0x040fe60000081014 */
[----:B------:R-:W-:Y:S05]  /*72090*/  STL.64 [R1+0x390], R40 ;  /* 0x0003902801007387 */ /* 0x000fea0000100a00 */
[----:B------:R-:W-:Y:S01]  /*720a0*/  HMMA.1688.F32.TF32 R12, R244, R124, R12 ;  /* 0x0000007cf40c723c */ /* 0x000fe2000008100c */
[----:B------:R-:W-:Y:S01]  /*720b0*/  STL.64 [R1+0x398], R42 ;  /* 0x0003982a01007387 */ /* 0x000fe20000100a00 */
[----:B------:R-:W-:-:S03]  /*720c0*/  IMAD.MOV.U32 R152, RZ, RZ, R27 ;  /* 0x000000ffff987224 */ /* 0x000fc600078e001b */
[----:B------:R-:W-:Y:S01]  /*720d0*/  STL.64 [R1+0x380], R36 ;  /* 0x0003802401007387 */ /* 0x000fe20000100a00 */
[----:B------:R-:W-:-:S03]  /*720e0*/  IMAD.MOV.U32 R153, RZ, RZ, R26 ;  /* 0x000000ffff997224 */ /* 0x000fc600078e001a */
[----:B------:R-:W-:Y:S04]  /*720f0*/  STL.64 [R1+0x388], R38 ;  /* 0x0003882601007387 */ /* 0x000fe80000100a00 */
[----:B------:R-:W-:Y:S01]  /*72100*/  STL.64 [R1+0x370], R32 ;  /* 0x0003702001007387 */ /* 0x000fe20000100a00 */
[----:B------:R-:W-:-:S03]  /*72110*/  IMAD.MOV.U32 R148, RZ, RZ, R17 ;  /* 0x000000ffff947224 */ /* 0x000fc600078e0011 */
[----:B------:R-:W-:Y:S01]  /*72120*/  STL.64 [R1+0x378], R34 ;  /* 0x0003782201007387 */ /* 0x000fe20000100a00 */
[----:B------:R-:W-:-:S03]  /*72130*/  IMAD.MOV.U32 R149, RZ, RZ, R16 ;  /* 0x000000ffff957224 */ /* 0x000fc600078e0010 */
[----:B------:R4:W-:Y:S04]  /*72140*/  STL.64 [R1+0x350], R28 ;  /* 0x0003501c01007387 */ /* 0x0009e80000100a00 */
[----:B------:R-:W-:Y:S04]  /*72150*/  STL.64 [R1+0x358], R30 ;  /* 0x0003581e01007387 */ /* 0x000fe80000100a00 */
[----:B------:R-:W-:Y:S04]  /*72160*/  STL.64 [R1+0x320], R24 ;  /* 0x0003201801007387 */ /* 0x000fe80000100a00 */
[----:B------:R-:W-:Y:S01]  /*72170*/  STL [R1+0x2cfc], R152 ;  /* 0x002cfc9801007387 */ /* 0x000fe20000100800 */
[----:B------:R-:W-:-:S03]  /*72180*/  IMAD.MOV.U32 R141, RZ, RZ, R12 ;  /* 0x000000ffff8d7224 */ /* 0x000fc600078e000c */
[----:B------:R-:W-:Y:S01]  /*72190*/  STL [R1+0x2cf8], R153 ;  /* 0x002cf89901007387 */ /* 0x000fe20000100800 */
[----:B------:R-:W-:-:S03]  /*721a0*/  IMAD.MOV.U32 R140, RZ, RZ, R13 ;  /* 0x000000ffff8c7224 */ /* 0x000fc600078e000d */
[----:B------:R-:W-:Y:S01]  /*721b0*/  STL.64 [R1+0x300], R20 ;  /* 0x0003001401007387 */ /* 0x000fe20000100a00 */
[----:B------:R-:W-:-:S03]  /*721c0*/  IMAD.MOV.U32 R12, RZ, RZ, R251 ;  /* 0x000000ffff0c7224 */ /* 0x000fc600078e00fb */
[----:B------:R1:W-:Y:S01]  /*721d0*/  STL.64 [R1+0x308], R22 ;  /* 0x0003081601007387 */ /* 0x0003e20000100a00 */
[----:B------:R-:W-:-:S03]  /*721e0*/  IMAD.MOV.U32 R137, RZ, RZ, R14 ;  /* 0x000000ffff897224 */ /* 0x000fc600078e000e */
[----:B------:R1:W-:Y:S01]  /*721f0*/  STL [R1+0x2d04], R148 ;  /* 0x002d049401007387 */ /* 0x0003e20000100800 */
[----:B------:R-:W-:-:S03]  /*72200*/  IMAD.MOV.U32 R13, RZ, RZ, R250 ;  /* 0x000000ffff0d7224 */ /* 0x000fc600078e00fa */
[----:B------:R1:W-:Y:S01]  /*72210*/  STL [R1+0x2d00], R149 ;  /* 0x002d009501007387 */ /* 0x0003e20000100800 */
[----:B------:R-:W-:Y:S02]  /*72220*/  IMAD.MOV.U32 R136, RZ, RZ, R15 ;  /* 0x000000ffff887224 */ /* 0x000fe400078e000f */
[----:B------:R-:W-:Y:S01]  /*72230*/  IMAD.MOV.U32 R14, RZ, RZ, R249 ;  /* 0x000000ffff0e7224 */ /* 0x000fe200078e00f9 */
[----:B------:R-:W2:Y:S01]  /*72240*/  LDL.LU R251, [R1+0x2f94] ;  /* 0x002f940001fb7983 */ /* 0x000ea20000300800 */
[----:B------:R-:W-:-:S03]  /*72250*/  IMAD.MOV.U32 R15, RZ, RZ, R248 ;  /* 0x000000ffff0f7224 */ /* 0x000fc600078e00f8 */
[----:B------:R-:W3:Y:S04]  /*72260*/  LDL.LU R250, [R1+0x2f90] ;  /* 0x002f900001fa7983 */ /* 0x000ee80000300800 */
[----:B------:R-:W3:Y:S04]  /*72270*/  LDL.LU R249, [R1+0x2f8c] ;  /* 0x002f8c0001f97983 */ /* 0x000ee80000300800 */
[----:B------:R-:W3:Y:S04]  /*72280*/  LDL.LU R248, [R1+0x2f88] ;  /* 0x002f880001f87983 */ /* 0x000ee80000300800 */
[----:B----4-:R-:W4:Y:S04]  /*72290*/  LDL.LU R28, [R1+0xf0] ;  /* 0x0000f000011c7983 */ /* 0x010f280000300800 */
[----:B------:R-:W4:Y:S01]  /*722a0*/  LDL.LU R29, [R1+0xf4] ;  /* 0x0000f400011d7983 */ /* 0x000f220000300800 */
[----:B-1----:R-:W-:-:S03]  /*722b0*/  IMAD.MOV.U32 R22, RZ, RZ, R150 ;  /* 0x000000ffff167224 */ /* 0x002fc600078e0096 */
[----:B------:R-:W4:Y:S01]  /*722c0*/  LDL.LU R30, [R1+0xf8] ;  /* 0x0000f800011e7983 */ /* 0x000f220000300800 */
[----:B------:R-:W-:-:S03]  /*722d0*/  IMAD.MOV.U32 R23, RZ, RZ, R151 ;  /* 0x000000ffff177224 */ /* 0x000fc600078e0097 */
        /* <DEDUP_REMOVED lines=9> */
[----:B------:R-:W2:Y:S04]  /*72370*/  LDL.LU R248, [R1+0x2f7c] ;  /* 0x002f7c0001f87983 */ /* 0x000ea80000300800 */
[----:B------:R-:W2:Y:S04]  /*72380*/  LDL.LU R249, [R1+0x2f78] ;  /* 0x002f780001f97983 */ /* 0x000ea80000300800 */
[----:B------:R-:W2:Y:S04]  /*72390*/  LDL.LU R250, [R1+0x2f74] ;  /* 0x002f740001fa7983 */ /* 0x000ea80000300800 */
[----:B------:R-:W2:Y:S01]  /*723a0*/  LDL.LU R251, [R1+0x2f70] ;  /* 0x002f700001fb7983 */ /* 0x000ea20000300800 */
[C---:B------:R-:W-:Y:S08]  /*723b0*/  HMMA.1688.F32.TF32 R4, R244.reuse, R116, R4 ;  /* 0x00000074f404723c */ /* 0x040ff00000081004 */
        /* <DEDUP_REMOVED lines=8> */
[----:B------:R-:W3:Y:S01]  /*72440*/  LDL.LU R154, [R1+0x2f6c] ;  /* 0x002f6c00019a7983 */ /* 0x000ee20000300800 */
[----:B------:R-:W-:-:S02]  /*72450*/  IMAD.MOV.U32 R17, RZ, RZ, R155 ;  /* 0x000000ffff117224 */ /* 0x000fc400078e009b */
[----:B------:R-:W-:Y:S01]  /*72460*/  IMAD.MOV.U32 R144, RZ, RZ, R19 ;  /* 0x000000ffff907224 */ /* 0x000fe200078e0013 */
[----:B------:R-:W3:Y:S01]  /*72470*/  LDL.LU R155, [R1+0x2f68] ;  /* 0x002f6800019b7983 */ /* 0x000ee20000300800 */
[----:B------:R-:W-:Y:S02]  /*72480*/  IMAD.MOV.U32 R18, RZ, RZ, R158 ;  /* 0x000000ffff127224 */ /* 0x000fe400078e009e */
[----:B------:R-:W-:Y:S01]  /*72490*/  IMAD.MOV.U32 R133, RZ, RZ, R8 ;  /* 0x000000ffff857224 */ /* 0x000fe200078e0008 */
[----:B------:R-:W3:Y:S01]  /*724a0*/  LDL.LU R158, [R1+0x2f64] ;  /* 0x002f6400019e7983 */ /* 0x000ee20000300800 */
[----:B------:R-:W-:Y:S02]  /*724b0*/  IMAD.MOV.U32 R19, RZ, RZ, R159 ;  /* 0x000000ffff137224 */ /* 0x000fe400078e009f */
[----:B------:R-:W-:Y:S01]  /*724c0*/  IMAD.MOV.U32 R132, RZ, RZ, R9 ;  /* 0x000000ffff847224 */ /* 0x000fe200078e0009 */
[----:B------:R-:W3:Y:S01]  /*724d0*/  LDL.LU R159, [R1+0x2f60] ;  /* 0x002f6000019f7983 */ /* 0x000ee20000300800 */
[----:B------:R-:W-:-:S02]  /*724e0*/  IMAD.MOV.U32 R8, RZ, RZ, R106 ;  /* 0x000000ffff087224 */ /* 0x000fc400078e006a */
[----:B------:R-:W-:Y:S01]  /*724f0*/  IMAD.MOV.U32 R129, RZ, RZ, R10 ;  /* 0x000000ffff817224 */ /* 0x000fe200078e000a */
[----:B------:R-:W4:Y:S01]  /*72500*/  LDL.LU R106, [R1+0x2f5c] ;  /* 0x002f5c00016a7983 */ /* 0x000f220000300800 */
[----:B------:R-:W-:Y:S02]  /*72510*/  IMAD.MOV.U32 R9, RZ, RZ, R107 ;  /* 0x000000ffff097224 */ /* 0x000fe400078e006b */
[----:B------:R-:W-:Y:S01]  /*72520*/  IMAD.MOV.U32 R128, RZ, RZ, R11 ;  /* 0x000000ffff807224 */ /* 0x000fe200078e000b */
[----:B------:R-:W4:Y:S01]  /*72530*/  LDL.LU R107, [R1+0x2f58] ;  /* 0x002f5800016b7983 */ /* 0x000f220000300800 */
[----:B------:R-:W-:Y:S02]  /*72540*/  IMAD.MOV.U32 R10, RZ, RZ, R110 ;  /* 0x000000ffff0a7224 */ /* 0x000fe400078e006e */
[----:B------:R-:W-:Y:S01]  /*72550*/  IMAD.MOV.U32 R11, RZ, RZ, R166 ;  /* 0x000000ffff0b7224 */ /* 0x000fe200078e00a6 */
[----:B------:R-:W4:Y:S04]  /*72560*/  LDL.LU R110, [R1+0x2f54] ;  /* 0x002f5400016e7983 */ /* 0x000f280000300800 */
[----:B------:R-:W4:Y:S01]  /*72570*/  LDL.LU R166, [R1+0x2f50] ;  /* 0x002f500001a67983 */ /* 0x000f220000300800 */
[----:B--2---:R-:W-:Y:S11]  /*72580*/  HMMA.1688.F32.TF32 R4, R244, R112, R248 ;  /* 0x00000070f404723c */ /* 0x004ff600000810f8 */
[----:B------:R-:W-:Y:S11]  /*72590*/  @!UPT UIADD3 URZ, URZ, URZ, URZ ;  /* 0x0000003f3f3ff290 */ /* 0x000ff6000fffe03f */
[----:B------:R-:W-:Y:S02]  /*725a0*/  @!UPT UIADD3 URZ, URZ, URZ, URZ ;  /* 0x0000003f3f3ff290 */ /* 0x000fe4000fffe03f */
[----:B------:R-:W-:Y:S02]  /*725b0*/  IMAD.MOV.U32 R125, RZ, RZ, R4 ;  /* 0x000000ffff7d7224 */ /* 0x000fe400078e0004 */
[----:B------:R-:W-:Y:S02]  /*725c0*/  IMAD.MOV.U32 R4, RZ, RZ, R167 ;  /* 0x000000ffff047224 */ /* 0x000fe400078e00a7 */
[----:B------:R-:W2:Y:S01]  /*725d0*/  LDL.LU R167, [R1+0x2f4c] ;  /* 0x002f4c0001a77983 */ /* 0x000ea20000300800 */
[----:B------:R-:W-:Y:S02]  /*725e0*/  IMAD.MOV.U32 R124, RZ, RZ, R5 ;  /* 0x000000ffff7c7224 */ /* 0x000fe400078e0005 */
[----:B------:R-:W-:Y:S02]  /*725f0*/  IMAD.MOV.U32 R5, RZ, RZ, R111 ;  /* 0x000000ffff057224 */ /* 0x000fe400078e006f */
[----:B------:R-:W-:Y:S01]  /*72600*/  IMAD.MOV.U32 R121, RZ, RZ, R6 ;  /* 0x000000ffff797224 */ /* 0x000fe200078e0006 */
[----:B------:R-:W2:Y:S01]  /*72610*/  LDL.LU R111, [R1+0x2f48] ;  /* 0x002f4800016f7983 */ /* 0x000ea20000300800 */
[----:B------:R-:W-:-:S02]  /*72620*/  IMAD.MOV.U32 R120, RZ, RZ, R7 ;  /* 0x000000ffff787224 */ /* 0x000fc400078e0007 */
[----:B------:R-:W-:Y:S02]  /*72630*/  IMAD.MOV.U32 R6, RZ, RZ, R162 ;  /* 0x000000ffff067224 */ /* 0x000fe400078e00a2 */
[----:B------:R-:W2:Y:S01]  /*72640*/  LDL.LU R162, [R1+0x2f44] ;  /* 0x002f440001a27983 */ /* 0x000ea20000300800 */
[----:B------:R-:W-:-:S03]  /*72650*/  IMAD.MOV.U32 R7, RZ, RZ, R163 ;  /* 0x000000ffff077224 */ /* 0x000fc600078e00a3 */
[----:B------:R-:W2:Y:S01]  /*72660*/  LDL.LU R163, [R1+0x2f40] ;  /* 0x002f400001a37983 */ /* 0x000ea20000300800 */
[C---:B---3--:R-:W-:Y:S08]  /*72670*/  HMMA.1688.F32.TF32 R12, R240.reuse, R158, R12 ;  /* 0x0000009ef00c723c */ /* 0x048ff0000008100c */
[C---:B----4-:R-:W-:Y:S08]  /*72680*/  HMMA.1688.F32.TF32 R16, R240.reuse, R106, R16 ;  /* 0x0000006af010723c */ /* 0x050ff00000081010 */
[C---:B------:R-:W-:Y:S08]  /*72690*/  HMMA.1688.F32.TF32 R8, R240.reuse, R154, R8 ;  /* 0x0000009af008723c */ /* 0x040ff00000081008 */
[C---:B------:R-:W-:Y:S11]  /*726a0*/  HMMA.1688.F32.TF32 R4, R240.reuse, R150, R4 ;  /* 0x00000096f004723c */ /* 0x040ff60000081004 */
[----:B------:R-:W-:Y:S05]  /*726b0*/  @!UPT UIADD3 URZ, URZ, URZ, URZ ;  /* 0x0000003f3f3ff290 */ /* 0x000fea000fffe03f */
[----:B------:R-:W-:Y:S01]  /*726c0*/  IMAD.MOV.U32 R117, RZ, RZ, R11 ;  /* 0x000000ffff757224 */ /* 0x000fe200078e000b */
[C---:B--2---:R-:W-:Y:S08]  /*726d0*/  HMMA.1688.F32.TF32 R28, R240.reuse, R166, R28 ;  /* 0x000000a6f01c723c */ /* 0x044ff0000008101c */
[C---:B------:R-:W-:Y:S08]  /*726e0*/  HMMA.1688.F32.TF32 R20, R240.reuse, R110, R20 ;  /* 0x0000006ef014723c */ /* 0x040ff00000081014 */
[----:B------:R-:W-:Y:S08]  /*726f0*/  HMMA.1688.F32.TF32 R24, R240, R162, R24 ;  /* 0x000000a2f018723c */ /* 0x000ff00000081018 */
[----:B------:R-:W-:-:S02]  /*72700*/  IMAD.MOV.U32 R112, RZ, RZ, R31 ;  /* 0x000000ffff707224 */ /* 0x000fc400078e001f */
[----:B------:R-:W-:Y:S02]  /*72710*/  IMAD.MOV.U32 R113, RZ, RZ, R30 ;  /* 0x000000ffff717224 */ /* 0x000fe400078e001e */
[----:B------:R-:W-:Y:S01]  /*72720*/  IMAD.MOV.U32 R116, RZ, RZ, R29 ;  /* 0x000000ffff747224 */ /* 0x000fe200078e001d */
[----:B------:R-:W-:Y:S04]  /*72730*/  STL [R1+0x950], R28 ;  /* 0x0009501c01007387 */ /* 0x000fe80000100800 */
[----:B------:R1:W-:Y:S04]  /*72740*/  STL [R1+0x2ca8], R112 ;  /* 0x002ca87001007387 */ /* 0x0003e80000100800 */
[----:B------:R2:W-:Y:S04]  /*72750*/  STL [R1+0x2ca4], R113 ;  /* 0x002ca47101007387 */ /* 0x0005e80000100800 */
[----:B------:R3:W-:Y:S01]  /*72760*/  STL [R1+0x2ca0], R116 ;  /* 0x002ca07401007387 */ /* 0x0007e20000100800 */
[----:B-1----:R-:W-:-:S03]  /*72770*/  IMAD.MOV.U32 R112, RZ, RZ, R21 ;  /* 0x000000ffff707224 */ /* 0x002fc600078e0015 */
[----:B------:R-:W-:Y:S01]  /*72780*/  STL.64 [R1+0x940], R24 ;  /* 0x0009401801007387 */ /* 0x000fe20000100a00 */
[----:B--2---:R-:W-:Y:S02]  /*72790*/  IMAD.MOV.U32 R113, RZ, RZ, R22 ;  /* 0x000000ffff717224 */ /* 0x004fe400078e0016 */
[----:B---3--:R-:W-:Y:S01]  /*727a0*/  IMAD.MOV.U32 R116, RZ, RZ, R23 ;  /* 0x000000ffff747224 */ /* 0x008fe200078e0017 */
[----:B------:R-:W-:Y:S04]  /*727b0*/  STL.64 [R1+0x948], R26 ;  /* 0x0009481a01007387 */ /* 0x000fe80000100a00 */
        /* <DEDUP_REMOVED lines=12> */
[----:B------:R3:W-:Y:S04]  /*72880*/  STL [R1+0x2cb8], R116 ;  /* 0x002cb87401007387 */ /* 0x0007e80000100800 */
[----:B------:R-:W-:Y:S01]  /*72890*/  STL.64 [R1+0x900], R8 ;  /* 0x0009000801007387 */ /* 0x000fe20000100a00 */
[----:B-1----:R-:W-:-:S03]  /*728a0*/  IMAD.MOV.U32 R112, RZ, RZ, R5 ;  /* 0x000000ffff707224 */ /* 0x002fc600078e0005 */
[----:B------:R-:W-:Y:S01]  /*728b0*/  STL [R1+0x908], R10 ;  /* 0x0009080a01007387 */ /* 0x000fe20000100800 */
[----:B--2---:R-:W-:-:S03]  /*728c0*/  IMAD.MOV.U32 R113, RZ, RZ, R6 ;  /* 0x000000ffff717224 */ /* 0x004fc600078e0006 */
[----:B------:R-:W-:Y:S01]  /*728d0*/  STL [R1+0x2cc4], R117 ;  /* 0x002cc47501007387 */ /* 0x000fe20000100800 */
[----:B------:R-:W-:-:S03]  /*728e0*/  IMAD.MOV.U32 R5, RZ, RZ, R126 ;  /* 0x000000ffff057224 */ /* 0x000fc600078e007e */
[----:B------:R1:W-:Y:S01]  /*728f0*/  STL [R1+0x8f0], R4 ;  /* 0x0008f00401007387 */ /* 0x0003e20000100800 */
[----:B---3--:R-:W-:Y:S02]  /*72900*/  IMAD.MOV.U32 R116, RZ, RZ, R7 ;  /* 0x000000ffff747224 */ /* 0x008fe400078e0007 */
[----:B------:R-:W-:Y:S02]  /*72910*/  IMAD.MOV.U32 R6, RZ, RZ, R115 ;  /* 0x000000ffff067224 */ /* 0x000fe400078e0073 */
[----:B------:R-:W-:Y:S02]  /*72920*/  IMAD.MOV.U32 R7, RZ, RZ, R114 ;  /* 0x000000ffff077224 */ /* 0x000fe400078e0072 */
[----:B-1----:R-:W-:Y:S02]  /*72930*/  IMAD.MOV.U32 R4, RZ, RZ, R127 ;  /* 0x000000ffff047224 */ /* 0x002fe400078e007f */
[----:B------:R-:W2:Y:S04]  /*72940*/  LDL.LU R127, [R1+0x2f3c] ;  /* 0x002f3c00017f7983 */ /* 0x000ea80000300800 */
[----:B------:R-:W3:Y:S04]  /*72950*/  LDL.LU R126, [R1+0x2f38] ;  /* 0x002f3800017e7983 */ /* 0x000ee80000300800 */
        /* <DEDUP_REMOVED lines=30> */
[----:B--2---:R-:W-:Y:S02]  /*72b40*/  IMAD.MOV.U32 R21, RZ, RZ, R127 ;  /* 0x000000ffff157224 */ /* 0x004fe400078e007f */
[----:B----4-:R-:W-:Y:S02]  /*72b50*/  IMAD.MOV.U32 R27, RZ, RZ, R115 ;  /* 0x000000ffff1b7224 */ /* 0x010fe400078e0073 */
[----:B---3--:R-:W-:Y:S02]  /*72b60*/  IMAD.MOV.U32 R26, RZ, RZ, R114 ;  /* 0x000000ffff1a7224 */ /* 0x008fe400078e0072 */
        /* <DEDUP_REMOVED lines=19> */
[----:B------:R-:W-:Y:S04]  /*72ca0*/  STL [R1+0x2cd0], R116 ;  /* 0x002cd07401007387 */ /* 0x000fe80000100800 */
[----:B------:R-:W-:Y:S04]  /*72cb0*/  STL [R1+0x2ccc], R113 ;  /* 0x002ccc7101007387 */ /* 0x000fe80000100800 */
[----:B------:R1:W-:Y:S01]  /*72cc0*/  STL [R1+0x2cc8], R112 ;  /* 0x002cc87001007387 */ /* 0x0003e20000100800 */
[C---:B----4-:R-:W-:Y:S08]  /*72cd0*/  HMMA.1688.F32.TF32 R12, R240.reuse, R122, R12 ;  /* 0x0000007af00c723c */ /* 0x050ff0000008100c */
[C---:B--2---:R-:W-:Y:S08]  /*72ce0*/  HMMA.1688.F32.TF32 R16, R240.reuse, R126, R16 ;  /* 0x0000007ef010723c */ /* 0x044ff00000081010 */
[C---:B---3--:R-:W-:Y:S08]  /*72cf0*/  HMMA.1688.F32.TF32 R20, R240.reuse, R130, R20 ;  /* 0x00000082f014723c */ /* 0x048ff00000081014 */
[C---:B------:R-:W-:Y:S08]  /*72d00*/  HMMA.1688.F32.TF32 R36, R240.reuse, R146, R36 ;  /* 0x00000092f024723c */ /* 0x040ff00000081024 */
[C---:B------:R-:W-:Y:S08]  /*72d10*/  HMMA.1688.F32.TF32 R32, R240.reuse, R142, R32 ;  /* 0x0000008ef020723c */ /* 0x040ff00000081020 */
[C---:B------:R-:W-:Y:S08]  /*72d20*/  HMMA.1688.F32.TF32 R28, R240.reuse, R138, R28 ;  /* 0x0000008af01c723c */ /* 0x040ff0000008101c */
[----:B------:R-:W-:Y:S01]  /*72d30*/  HMMA.1688.F32.TF32 R24, R240, R134, R24 ;  /* 0x00000086f018723c */ /* 0x000fe20000081018 */
[----:B------:R-:W-:Y:S01]  /*72d40*/  IMAD.MOV.U32 R117, RZ, RZ, R39 ;  /* 0x000000ffff757224 */ /* 0x000fe200078e0027 */
[----:B------:R-:W-:Y:S04]  /*72d50*/  STL.64 [R1+0x8e0], R36 ;  /* 0x0008e02401007387 */ /* 0x000fe80000100a00 */
[----:B------:R-:W-:Y:S02]  /*72d60*/  STL [R1+0x8e8], R38 ;  /* 0x0008e82601007387 */ /* 0x000fe40000100800 */
[----:B-1----:R-:W-:-:S02]  /*72d70*/  IMAD.MOV.U32 R112, RZ, RZ, R35 ;  /* 0x000000ffff707224 */ /* 0x002fc400078e0023 */
[----:B------:R-:W-:Y:S01]  /*72d80*/  IMAD.MOV.U32 R113, RZ, RZ, R34 ;  /* 0x000000ffff717224 */ /* 0x000fe200078e0022 */
[----:B------:R1:W-:Y:S01]  /*72d90*/  STL [R1+0x2cd4], R117 ;  /* 0x002cd47501007387 */ /* 0x0003e20000100800 */
[----:B------:R-:W-:-:S03]  /*72da0*/  IMAD.MOV.U32 R116, RZ, RZ, R33 ;  /* 0x000000ffff747224 */ /* 0x000fc600078e0021 */
[----:B------:R-:W-:Y:S04]  /*72db0*/  STL [R1+0x8d0], R32 ;  /* 0x0008d02001007387 */ /* 0x000fe80000100800 */
[----:B------:R2:W-:Y:S01]  /*72dc0*/  STL [R1+0x2ce0], R112 ;  /* 0x002ce07001007387 */ /* 0x0005e20000100800 */
[----:B-1----:R-:W-:-:S03]  /*72dd0*/  IMAD.MOV.U32 R117, RZ, RZ, R31 ;  /* 0x000000ffff757224 */ /* 0x002fc600078e001f */
[----:B------:R1:W-:Y:S04]  /*72de0*/  STL [R1+0x2cdc], R113 ;  /* 0x002cdc7101007387 */ /* 0x0003e80000100800 */
[----:B------:R3:W-:Y:S01]  /*72df0*/  STL [R1+0x2cd8], R116 ;  /* 0x002cd87401007387 */ /* 0x0007e20000100800 */
[----:B--2---:R-:W-:-:S03]  /*72e00*/  IMAD.MOV.U32 R112, RZ, RZ, R25 ;  /* 0x000000ffff707224 */ /* 0x004fc600078e0019 */
[----:B------:R-:W-:Y:S01]  /*72e10*/  STL.64 [R1+0x8c0], R28 ;  /* 0x0008c01c01007387 */ /* 0x000fe20000100a00 */
[----:B-1----:R-:W-:-:S03]  /*72e20*/  IMAD.MOV.U32 R113, RZ, RZ, R26 ;  /* 0x000000ffff717224 */ /* 0x002fc600078e001a */
[----:B------:R-:W-:Y:S01]  /*72e30*/  STL [R1+0x8c8], R30 ;  /* 0x0008c81e01007387 */ /* 0x000fe20000100800 */
[----:B---3--:R-:W-:-:S03]  /*72e40*/  IMAD.MOV.U32 R116, RZ, RZ, R27 ;  /* 0x000000ffff747224 */ /* 0x008fc600078e001b */
[----:B------:R1:W-:Y:S04]  /*72e50*/  STL [R1+0x2ce4], R117 ;  /* 0x002ce47501007387 */ /* 0x0003e80000100800 */
[----:B------:R-:W-:Y:S04]  /*72e60*/  STL [R1+0x8b0], R24 ;  /* 0x0008b01801007387 */ /* 0x000fe80000100800 */
[----:B------:R-:W-:Y:S01]  /*72e70*/  STL [R1+0x2cf0], R116 ;  /* 0x002cf07401007387 */ /* 0x000fe20000100800 */
[----:B-1----:R-:W-:-:S03]  /*72e80*/  IMAD.MOV.U32 R117, RZ, RZ, R23 ;  /* 0x000000ffff757224 */ /* 0x002fc600078e0017 */
[----:B------:R-:W-:Y:S04]  /*72e90*/  STL [R1+0x2cec], R113 ;  /* 0x002cec7101007387 */ /* 0x000fe80000100800 */
[----:B------:R-:W-:Y:S04]  /*72ea0*/  STL [R1+0x2ce8], R112 ;  /* 0x002ce87001007387 */ /* 0x000fe80000100800 */
[----:B------:R-:W-:Y:S04]  /*72eb0*/  STL.64 [R1+0x8a0], R20 ;  /* 0x0008a01401007387 */ /* 0x000fe80000100a00 */
[----:B------:R-:W-:Y:S04]  /*72ec0*/  STL [R1+0x8a8], R22 ;  /* 0x0008a81601007387 */ /* 0x000fe80000100800 */
[----:B------:R1:W-:Y:S04]  /*72ed0*/  STL [R1+0x2cf4], R117 ;  /* 0x002cf47501007387 */ /* 0x0003e80000100800 */
[----:B------:R-:W-:Y:S04]  /*72ee0*/  STL [R1+0x890], R16 ;  /* 0x0008901001007387 */ /* 0x000fe80000100800 */
[----:B------:R-:W-:Y:S01]  /*72ef0*/  STL.64 [R1+0x880], R12 ;  /* 0x0008800c01007387 */ /* 0x000fe20000100a00 */
[----:B-1----:R-:W-:-:S03]  /*72f00*/  IMAD.MOV.U32 R117, RZ, RZ, R15 ;  /* 0x000000ffff757224 */ /* 0x002fc600078e000f */
[----:B------:R1:W-:Y:S02]  /*72f10*/  STL [R1+0x888], R14 ;  /* 0x0008880e01007387 */ /* 0x0003e40000100800 */
[C---:B-1----:R-:W-:Y:S08]  /*72f20*/  HMMA.1688.F32.TF32 R12, R240.reuse, R118, R8 ;  /* 0x00000076f00c723c */ /* 0x042ff00000081008 */
[----:B------:R-:W-:Y:S01]  /*72f30*/  HMMA.1688.F32.TF32 R8, R240, R114, R4 ;  /* 0x00000072f008723c */ /* 0x000fe20000081004 */
[----:B------:R-:W2:Y:S01]  /*72f40*/  LDL.LU R4, [R1+0x240] ;  /* 0x0002400001047983 */ /* 0x000ea20000300800 */
[----:B------:R-:W-:-:S02]  /*72f50*/  IMAD.MOV.U32 R116, RZ, RZ, R17 ;  /* 0x000000ffff747224 */ /* 0x000fc400078e0011 */
[----:B------:R-:W-:Y:S01]  /*72f60*/  IMAD.MOV.U32 R113, RZ, RZ, R18 ;  /* 0x000000ffff717224 */ /* 0x000fe200078e0012 */
[C---:B------:R-:W-:Y:S01]  /*72f70*/  LOP3.LUT R157, R0.reuse, 0x60, RZ, 0x3c, !PT ;  /* 0x00000060009d7812 */ /* 0x040fe200078e3cff */
[----:B------:R-:W-:Y:S01]  /*72f80*/  IMAD.MOV.U32 R112, RZ, RZ, R19 ;  /* 0x000000ffff707224 */ /* 0x000fe200078e0013 */
[----:B------:R-:W-:Y:S01]  /*72f90*/  LOP3.LUT R156, R0, 0x40, RZ, 0x3c, !PT ;  /* 0x00000040009c7812 */ /* 0x000fe200078e3cff */
[----:B------:R-:W-:Y:S04]  /*72fa0*/  LDS R240, [R0+0x4d080] ;  /* 0x04d0800000f07984 */ /* 0x000fe80000000800 */
[----:B------:R-:W-:Y:S04]  /*72fb0*/  LDS R244, [R156+0x4d000] ;  /* 0x04d000009cf47984 */ /* 0x000fe80000000800 */
[----:B------:R-:W-:Y:S04]  /*72fc0*/  STL.64 [R1+0x870], R12 ;  /* 0x0008700c01007387 */ /* 0x000fe80000100a00 */
        /* <DEDUP_REMOVED lines=92> */
[----:B------:R-:W2:Y:S04]  /*73590*/  LDS R247, [R157+0x4d800] ;  /* 0x04d800009df77984 */ /* 0x000ea80000000800 */
[----:B------:R-:W4:Y:S04]  /*735a0*/  LDL.LU R248, [R1+0x230] ;  /* 0x0002300001f87983 */ /* 0x000f280000300800 */
[----:B------:R-:W4:Y:S04]  /*735b0*/  LDL.LU R249, [R1+0x234] ;  /* 0x0002340001f97983 */ /* 0x000f280000300800 */
[----:B------:R-:W4:Y:S04]  /*735c0*/  LDL.LU R250, [R1+0x238] ;  /* 0x0002380001fa7983 */ /* 0x000f280000300800 */
[----:B------:R-:W4:Y:S04]  /*735d0*/  LDL.LU R251, [R1+0x23c] ;  /* 0x00023c0001fb7983 */ /* 0x000f280000300800 */
        /* <DEDUP_REMOVED lines=100> */
[----:B------:R-:W2:Y:S04]  /*73c20*/  LDS R247, [R157+0x4d880] ;  /* 0x04d880009df77984 */ /* 0x000ea80000000800 */
        /* <DEDUP_REMOVED lines=19> */
[----:B------:R2:W-:Y:S02]  /*73d60*/  STL.64 [R1+0x7f8], R250 ;  /* 0x0007f8fa01007387 */ /* 0x0005e40000100a00 */
[C---:B--2---:R-:W-:Y:S08]  /*73d70*/  HMMA.1688.F32.TF32 R248, R240.reuse, R142, R8 ;  /* 0x0000008ef0f8723c */ /* 0x044ff00000081008 */
[C---:B------:R-:W-:Y:S08]  /*73d80*/  HMMA.1688.F32.TF32 R8, R240.reuse, R138, R12 ;  /* 0x0000008af008723c */ /* 0x040ff0000008100c */
[C---:B---3--:R-:W-:Y:S08]  /*73d90*/  HMMA.1688.F32.TF32 R4, R240.reuse, R146, R4 ;  /* 0x00000092f004723c */ /* 0x048ff00000081004 */
[C---:B------:R-:W-:Y:S11]  /*73da0*/  HMMA.1688.F32.TF32 R12, R240.reuse, R130, R20 ;  /* 0x00000082f00c723c */ /* 0x040ff60000081014 */
[----:B------:R-:W-:Y:S04]  /*73db0*/  @!UPT UIADD3 URZ, URZ, URZ, URZ ;  /* 0x0000003f3f3ff290 */ /* 0x000fe8000fffe03f */
[----:B------:R-:W-:Y:S04]  /*73dc0*/  STL.64 [R1+0x7e0], R4 ;  /* 0x0007e00401007387 */ /* 0x000fe80000100a00 */
[----:B------:R1:W-:Y:S04]  /*73dd0*/  STL.64 [R1+0x7e8], R6 ;  /* 0x0007e80601007387 */ /* 0x0003e80000100a00 */
[----:B------:R-:W-:Y:S04]  /*73de0*/  STL.64 [R1+0x7d0], R248 ;  /* 0x0007d0f801007387 */ /* 0x000fe80000100a00 */
[----:B------:R-:W-:Y:S01]  /*73df0*/  STL.64 [R1+0x7d8], R250 ;  /* 0x0007d8fa01007387 */ /* 0x000fe20000100a00 */
[C---:B-1----:R-:W-:Y:S03]  /*73e00*/  HMMA.1688.F32.TF32 R4, R240.reuse, R134, R16 ;  /* 0x00000086f004723c */ /* 0x042fe60000081010 */
[----:B------:R-:W-:Y:S04]  /*73e10*/  STL.64 [R1+0x7c0], R8 ;  /* 0x0007c00801007387 */ /* 0x000fe80000100a00 */
[----:B------:R1:W-:Y:S02]  /*73e20*/  STL.64 [R1+0x7c8], R10 ;  /* 0x0007c80a01007387 */ /* 0x0003e40000100a00 */
[C---:B-1----:R-:W-:Y:S11]  /*73e30*/  HMMA.1688.F32.TF32 R8, R240.reuse, R126, R24 ;  /* 0x0000007ef008723c */ /* 0x042ff60000081018 */
[----:B------:R-:W-:Y:S03]  /*73e40*/  @!UPT UIADD3 URZ, URZ, URZ, URZ ;  /* 0x0000003f3f3ff290 */ /* 0x000fe6000fffe03f */
        /* <DEDUP_REMOVED lines=8> */
[----:B-1----:R-:W-:Y:S07]  /*73ed0*/  HMMA.1688.F32.TF32 R8, R240, R114, R36 ;  /* 0x00000072f008723c */ /* 0x002fee0000081024 */
[----:B------:R-:W-:Y:S04]  /*73ee0*/  STL.64 [R1+0x130], R4 ;  /* 0x0001300401007387 */ /* 0x000fe80000100a00 */
[----:B------:R-:W-:Y:S04]  /*73ef0*/  STL.64 [R1+0x138], R6 ;  /* 0x0001380601007387 */ /* 0x000fe80000100a00 */
[----:B------:R-:W-:Y:S04]  /*73f00*/  STL.64 [R1+0x120], R12 ;  /* 0x0001200c01007387 */ /* 0x000fe80000100a00 */
[----:B------:R-:W-:Y:S01]  /*73f10*/  STL.64 [R1+0x128], R14 ;  /* 0x0001280e01007387 */ /* 0x000fe20000100a00 */
[C---:B------:R-:W-:Y:S03]  /*73f20*/  HMMA.1688.F32.TF32 R16, R244.reuse, R162, R40 ;  /* 0x000000a2f410723c */ /* 0x040fe60000081028 */
[----:B------:R-:W-:Y:S04]  /*73f30*/  LDS R4, [R0+0x4d100] ;  /* 0x04d1000000047984 */ /* 0x000fe80000000800 */
[----:B------:R-:W-:Y:S04]  /*73f40*/  STL.64 [R1+0xe0], R8 ;  /* 0x0000e00801007387 */ /* 0x000fe80000100a00 */
[----:B------:R1:W-:Y:S04]  /*73f50*/  STL.64 [R1+0xe8], R10 ;  /* 0x0000e80a01007387 */ /* 0x0003e80000100a00 */
[----:B------:R-:W-:Y:S04]  /*73f60*/  LDS R6, [R0+0x4d900] ;  /* 0x04d9000000067984 */ /* 0x000fe80000000800 */
[----:B------:R-:W-:Y:S01]  /*73f70*/  LDS R5, [R252+0x4d100] ;  /* 0x04d10000fc057984 */ /* 0x000fe20000000800 */
[C---:B-1----:R-:W-:Y:S03]  /*73f80*/  HMMA.1688.F32.TF32 R8, R244.reuse, R166, R92 ;  /* 0x000000a6f408723c */ /* 0x042fe6000008105c */
[----:B------:R-:W1:Y:S05]  /*73f90*/  LDS R7, [R252+0x4d900] ;  /* 0x04d90000fc077984 */ /* 0x000e6a0000000800 */
[C---:B------:R-:W-:Y:S11]  /*73fa0*/  HMMA.1688.F32.TF32 R12, R244.reuse, R110, R100 ;  /* 0x0000006ef40c723c */ /* 0x040ff60000081064 */
[----:B------:R-:W-:Y:S04]  /*73fb0*/  @!UPT UIADD3 URZ, URZ, URZ, URZ ;  /* 0x0000003f3f3ff290 */ /* 0x000fe8000fffe03f */
[----:B------:R-:W-:Y:S04]  /*73fc0*/  STL.64 [R1+0x110], R8 ;  /* 0x0001100801007387 */ /* 0x000fe80000100a00 */
[----:B------:R2:W-:Y:S02]  /*73fd0*/  STL.64 [R1+0x118], R10 ;  /* 0x0001180a01007387 */ /* 0x0005e40000100a00 */
[C---:B--2---:R-:W-:Y:S02]  /*73fe0*/  HMMA.1688.F32.TF32 R8, R244.reuse, R106, R44 ;  /* 0x0000006af408723c */ /* 0x044fe4000008102c */
[----:B------:R-:W-:Y:S04]  /*73ff0*/  STL.64 [R1+0x240], R16 ;  /* 0x0002401001007387 */ /* 0x000fe80000100a00 */
[----:B------:R2:W-:Y:S04]  /*74000*/  STL.64 [R1+0x248], R18 ;  /* 0x0002481201007387 */ /* 0x0005e80000100a00 */
[----:B------:R-:W-:Y:S04]  /*74010*/  STL.64 [R1+0x250], R12 ;  /* 0x0002500c01007387 */ /* 0x000fe80000100a00 */
[----:B------:R3:W-:Y:S01]  /*74020*/  STL.64 [R1+0x258], R14 ;  /* 0x0002580e01007387 */ /* 0x0007e20000100a00 */
[C---:B--2---:R-:W-:Y:S08]  /*74030*/  HMMA.1688.F32.TF32 R16, R244.reuse, R158, R48 ;  /* 0x0000009ef410723c */ /* 0x044ff00000081030 */
[----:B------:R-:W-:Y:S01]  /*74040*/  STL.64 [R1+0x260], R8 ;  /* 0x0002600801007387 */ /* 0x000fe20000100a00 */
[C---:B---3--:R-:W-:Y:S03]  /*74050*/  HMMA.1688.F32.TF32 R12, R244.reuse, R154, R52 ;  /* 0x0000009af40c723c */ /* 0x048fe60000081034 */
[----:B------:R2:W-:Y:S05]  /*74060*/  STL.64 [R1+0x268], R10 ;  /* 0x0002680a01007387 */ /* 0x0005ea0000100a00 */
[C---:B--2---:R-:W-:Y:S06]  /*74070*/  HMMA.1688.F32.TF32 R8, R244.reuse, R150, R56 ;  /* 0x00000096f408723c */ /* 0x044fec0000081038 */
[----:B------:R-:W-:Y:S04]  /*74080*/  STL.64 [R1+0x270], R16 ;  /* 0x0002701001007387 */ /* 0x000fe80000100a00 */
[----:B------:R2:W-:Y:S05]  /*74090*/  STL.64 [R1+0x278], R18 ;  /* 0x0002781201007387 */ /* 0x0005ea0000100a00 */
[----:B------:R-:W-:Y:S04]  /*740a0*/  STL.64 [R1+0x280], R12 ;  /* 0x0002800c01007387 */ /* 0x000fe80000100a00 */
[----:B------:R3:W-:Y:S01]  /*740b0*/  STL.64 [R1+0x288], R14 ;  /* 0x0002880e01007387 */ /* 0x0007e20000100a00 */
[C---:B--2---:R-:W-:Y:S03]  /*740c0*/  HMMA.1688.F32.TF32 R16, R244.reuse, R146, R60 ;  /* 0x00000092f410723c */ /* 0x044fe6000008103c */
[----:B------:R-:W-:Y:S05]  /*740d0*/  STL.64 [R1+0x5a0], R8 ;  /* 0x0005a00801007387 */ /* 0x000fea0000100a00 */
[C---:B---3--:R-:W-:Y:S01]  /*740e0*/  HMMA.1688.F32.TF32 R12, R244.reuse, R142, R64 ;  /* 0x0000008ef40c723c */ /* 0x048fe20000081040 */
[----:B------:R2:W-:Y:S07]  /*740f0*/  STL.64 [R1+0x5a8], R10 ;  /* 0x0005a80a01007387 */ /* 0x0005ee0000100a00 */
[C---:B--2---:R-:W-:Y:S07]  /*74100*/  HMMA.1688.F32.TF32 R8, R244.reuse, R138, R68 ;  /* 0x0000008af408723c */ /* 0x044fee0000081044 */
[----:B------:R-:W-:Y:S04]  /*74110*/  STL.64 [R1+0x590], R16 ;  /* 0x0005901001007387 */ /* 0x000fe80000100a00 */
[----:B------:R4:W-:Y:S04]  /*74120*/  STL.64 [R1+0x598], R18 ;  /* 0x0005981201007387 */ /* 0x0009e80000100a00 */
[----:B------:R-:W-:Y:S04]  /*74130*/  STL.64 [R1+0x580], R12 ;  /* 0x0005800c01007387 */ /* 0x000fe80000100a00 */
[----:B------:R2:W-:Y:S01]  /*74140*/  STL.64 [R1+0x588], R14 ;  /* 0x0005880e01007387 */ /* 0x0005e20000100a00 */
[----:B----4-:R-:W-:Y:S01]  /*74150*/  HMMA.1688.F32.TF32 R16, R244, R134, R72 ;  /* 0x00000086f410723c */ /* 0x010fe20000081048 */
[----:B------:R-:W-:-:S02]  /*74160*/  IMAD.MOV.U32 R20, RZ, RZ, R204 ;  /* 0x000000ffff147224 */ /* 0x000fc400078e00cc */
[----:B------:R-:W-:Y:S04]  /*74170*/  LDS R68, [R156+0x4d100] ;  /* 0x04d100009c447984 */ /* 0x000fe80000000800 */
[----:B------:R-:W-:Y:S01]  /*74180*/  STL.64 [R1+0x570], R8 ;  /* 0x0005700801007387 */ /* 0x000fe20000100a00 */
[----:B--2---:R-:W-:Y:S03]  /*74190*/  HMMA.1688.F32.TF32 R12, R244, R130, R76 ;  /* 0x00000082f40c723c */ /* 0x004fe6000008104c */
[----:B------:R2:W-:Y:S01]  /*741a0*/  STL.64 [R1+0x578], R10 ;  /* 0x0005780a01007387 */ /* 0x0005e20000100a00 */
[----:B------:R-:W-:Y:S02]  /*741b0*/  IMAD.MOV.U32 R21, RZ, RZ, R205 ;  /* 0x000000ffff157224 */ /* 0x000fe400078e00cd */
[----:B------:R-:W-:Y:S01]  /*741c0*/  IMAD.MOV.U32 R22, RZ, RZ, R206 ;  /* 0x000000ffff167224 */ /* 0x000fe200078e00ce */
[----:B------:R-:W-:Y:S01]  /*741d0*/  LDS R70, [R156+0x4d900] ;  /* 0x04d900009c467984 */ /* 0x000fe20000000800 */
[----:B------:R-:W-:-:S02]  /*741e0*/  IMAD.MOV.U32 R23, RZ, RZ, R200 ;  /* 0x000000ffff177224 */ /* 0x000fc400078e00c8 */
[----:B------:R-:W-:Y:S01]  /*741f0*/  IMAD.MOV.U32 R28, RZ, RZ, R201 ;  /* 0x000000ffff1c7224 */ /* 0x000fe200078e00c9 */
[----:B------:R-:W-:Y:S01]  /*74200*/  LDS R69, [R157+0x4d100] ;  /* 0x04d100009d457984 */ /* 0x000fe20000000800 */
[C---:B--2---:R-:W-:Y:S03]  /*74210*/  HMMA.1688.F32.TF32 R8, R244.reuse, R126, R80 ;  /* 0x0000007ef408723c */ /* 0x044fe60000081050 */
[----:B------:R-:W-:Y:S04]  /*74220*/  STL.64 [R1+0x560], R16 ;  /* 0x0005601001007387 */ /* 0x000fe80000100a00 */
[----:B------:R2:W-:Y:S04]  /*74230*/  STL.64 [R1+0x568], R18 ;  /* 0x0005681201007387 */ /* 0x0005e80000100a00 */
[----:B------:R-:W-:Y:S04]  /*74240*/  STL.64 [R1+0x550], R12 ;  /* 0x0005500c01007387 */ /* 0x000fe80000100a00 */
[----:B------:R3:W-:Y:S01]  /*74250*/  STL.64 [R1+0x558], R14 ;  /* 0x0005580e01007387 */ /* 0x0007e20000100a00 */
[----:B--2---:R-:W-:Y:S01]  /*74260*/  HMMA.1688.F32.TF32 R16, R244, R122, R96 ;  /* 0x0000007af410723c */ /* 0x004fe20000081060 */
[----:B------:R-:W-:-:S02]  /*74270*/  IMAD.MOV.U32 R29, RZ, RZ, R196 ;  /* 0x000000ffff1d7224 */ /* 0x000fc400078e00c4 */
[----:B------:R-:W3:Y:S04]  /*74280*/  LDS R71, [R157+0x4d900] ;  /* 0x04d900009d477984 */ /* 0x000ee80000000800 */
[----:B------:R-:W-:Y:S01]  /*74290*/  STL.64 [R1+0x600], R8 ;  /* 0x0006000801007387 */ /* 0x000fe20000100a00 */
[C---:B---3--:R-:W-:Y:S03]  /*742a0*/  HMMA.1688.F32.TF32 R12, R244.reuse, R118, R84 ;  /* 0x00000076f40c723c */ /* 0x048fe60000081054 */
[----:B------:R3:W-:Y:S05]  /*742b0*/  STL.64 [R1+0x608], R10 ;  /* 0x0006080a01007387 */ /* 0x0007ea0000100a00 */
[----:B---3--:R-:W-:Y:S07]  /*742c0*/  HMMA.1688.F32.TF32 R8, R244, R114, R88 ;  /* 0x00000072f408723c */ /* 0x008fee0000081058 */
[----:B------:R-:W-:Y:S04]  /*742d0*/  STL.64 [R1+0x5f0], R16 ;  /* 0x0005f01001007387 */ /* 0x000fe80000100a00 */
[----:B------:R-:W-:Y:S04]  /*742e0*/  STL.64 [R1+0x5f8], R18 ;  /* 0x0005f81201007387 */ /* 0x000fe80000100a00 */
[----:B------:R-:W-:Y:S04]  /*742f0*/  STL.64 [R1+0x5e0], R12 ;  /* 0x0005e00c01007387 */ /* 0x000fe80000100a00 */
[----:B------:R-:W-:Y:S04]  /*74300*/  STL.64 [R1+0x5e8], R14 ;  /* 0x0005e80e01007387 */ /* 0x000fe80000100a00 */
[----:B------:R-:W-:Y:S04]  /*74310*/  STL.64 [R1+0x290], R8 ;  /* 0x0002900801007387 */ /* 0x000fe80000100a00 */
[----:B------:R1:W-:Y:S02]  /*74320*/  STL.64 [R1+0x298], R10 ;  /* 0x0002980a01007387 */ /* 0x0003e40000100a00 */
[C---:B-1----:R-:W-:Y:S08]  /*74330*/  HMMA.1688.F32.TF32 R8, R4.reuse, R166, R168 ;  /* 0x000000a60408723c */ /* 0x042ff000000810a8 */
[C---:B------:R-:W-:Y:S08]  /*74340*/  HMMA.1688.F32.TF32 R12, R4.reuse, R162, R172 ;  /* 0x000000a2040c723c */ /* 0x040ff000000810ac */
[C---:B------:R-:W-:Y:S07]  /*74350*/  HMMA.1688.F32.TF32 R16, R4.reuse, R110, R176 ;  /* 0x0000006e0410723c */ /* 0x040fee00000810b0 */
[----:B------:R-:W-:Y:S04]  /*74360*/  STL.64 [R1+0x5d0], R8 ;  /* 0x0005d00801007387 */ /* 0x000fe80000100a00 */
[----:B------:R1:W-:Y:S02]  /*74370*/  STL.64 [R1+0x5d8], R10 ;  /* 0x0005d80a01007387 */ /* 0x0003e40000100a00 */
[----:B-1----:R-:W-:Y:S02]  /*74380*/  HMMA.1688.F32.TF32 R8, R4, R106, R180 ;  /* 0x0000006a0408723c */ /* 0x002fe400000810b4 */
[----:B------:R1:W-:Y:S04]  /*74390*/  STL.64 [R1+0x5c0], R12 ;  /* 0x0005c00c01007387 */ /* 0x0003e80000100a00 */
[----:B------:R3:W-:Y:S04]  /*743a0*/  STL.64 [R1+0x5c8], R14 ;  /* 0x0005c80e01007387 */ /* 0x0007e80000100a00 */
[----:B------:R4:W-:Y:S01]  /*743b0*/  STL.64 [R1+0x790], R16 ;  /* 0x0007901001007387 */ /* 0x0009e20000100a00 */
[----:B-1----:R-:W-:-:S03]  /*743c0*/  IMAD.MOV.U32 R12, RZ, RZ, R212 ;  /* 0x000000ffff0c7224 */ /* 0x002fc600078e00d4 */
[----:B------:R1:W-:Y:S01]  /*743d0*/  STL.64 [R1+0x798], R18 ;  /* 0x0007981201007387 */ /* 0x0003e20000100a00 */
[----:B------:R-:W-:-:S03]  /*743e0*/  IMAD.MOV.U32 R13, RZ, RZ, R213 ;  /* 0x000000ffff0d7224 */ /* 0x000fc600078e00d5 */
[----:B------:R-:W2:Y:S01]  /*743f0*/  LDL.LU R212, [R1+0x2d84] ;  /* 0x002d840001d47983 */ /* 0x000ea20000300800 */
[----:B---3--:R-:W-:-:S04]  /*74400*/  IMAD.MOV.U32 R14, RZ, RZ, R214 ;  /* 0x000000ffff0e7224 */ /* 0x008fc800078e00d6 */
[----:B------:R-:W-:Y:S01]  /*74410*/  STL.64 [R1+0x780], R8 ;  /* 0x0007800801007387 */ /* 0x000fe20000100a00 */
[----:B------:R-:W-:-:S03]  /*74420*/  IMAD.MOV.U32 R15, RZ, RZ, R215 ;  /* 0x000000ffff0f7224 */ /* 0x000fc600078e00d7 */
[----:B------:R3:W-:Y:S01]  /*74430*/  STL.64 [R1+0x788], R10 ;  /* 0x0007880a01007387 */ /* 0x0007e20000100a00 */
[----:B----4-:R-:W-:-:S03]  /*74440*/  IMAD.MOV.U32 R16, RZ, RZ, R208 ;  /* 0x000000ffff107224 */ /* 0x010fc600078e00d0 */
[----:B------:R-:W2:Y:S01]  /*74450*/  LDL.LU R213, [R1+0x2d80] ;  /* 0x002d800001d57983 */ /* 0x000ea20000300800 */
[----:B------:R-:W-:-:S03]  /*74460*/  IMAD.MOV.U32 R17, RZ, RZ, R209 ;  /* 0x000000ffff117224 */ /* 0x000fc600078e00d1 */
[----:B------:R-:W2:Y:S01]  /*74470*/  LDL.LU R214, [R1+0x2d7c] ;  /* 0x002d7c0001d67983 */ /* 0x000ea20000300800 */
[----:B-1----:R-:W-:-:S03]  /*74480*/  IMAD.MOV.U32 R18, RZ, RZ, R210 ;  /* 0x000000ffff127224 */ /* 0x002fc600078e00d2 */
[----:B------:R-:W2:Y:S01]  /*74490*/  LDL.LU R215, [R1+0x2d78] ;  /* 0x002d780001d77983 */ /* 0x000ea20000300800 */
[----:B------:R-:W-:-:S03]  /*744a0*/  IMAD.MOV.U32 R19, RZ, RZ, R211 ;  /* 0x000000ffff137224 */ /* 0x000fc600078e00d3 */
[----:B------:R-:W4:Y:S04]  /*744b0*/  LDL.LU R208, [R1+0x2d74] ;  /* 0x002d740001d07983 */ /* 0x000f280000300800 */
[----:B------:R-:W4:Y:S04]  /*744c0*/  LDL.LU R209, [R1+0x2d70] ;  /* 0x002d700001d17983 */ /* 0x000f280000300800 */
[----:B------:R-:W4:Y:S04]  /*744d0*/  LDL.LU R210, [R1+0x2d6c] ;  /* 0x002d6c0001d27983 */ /* 0x000f280000300800 */
[----:B------:R-:W4:Y:S04]  /*744e0*/  LDL.LU R211, [R1+0x2d68] ;  /* 0x002d680001d37983 */ /* 0x000f280000300800 */
        /* <DEDUP_REMOVED lines=36> */
[----:B------:R-:W-:-:S02]  /*74730*/  IMAD.MOV.U32 R27, RZ, RZ, R195 ;  /* 0x000000ffff1b7224 */ /* 0x000fc400078e00c3 */
[----:B------:R-:W-:Y:S01]  /*74740*/  IMAD.MOV.U32 R248, RZ, RZ, R199 ;  /* 0x000000fffff87224 */ /* 0x000fe200078e00c7 */
[----:B------:R-:W4:Y:S01]  /*74750*/  LDL.LU R195, [R1+0x2d18] ;  /* 0x002d180001c37983 */ /* 0x000f220000300800 */
[----:B------:R-:W-:Y:S02]  /*74760*/  IMAD.MOV.U32 R249, RZ, RZ, R202 ;  /* 0x000000fffff97224 */ /* 0x000fe400078e00ca */
[----:B------:R-:W-:Y:S01]  /*74770*/  IMAD.MOV.U32 R250, RZ, RZ, R203 ;  /* 0x000000fffffa7224 */ /* 0x000fe200078e00cb */
[----:B------:R-:W4:Y:S04]  /*74780*/  LDL.LU R199, [R1+0x2d14] ;  /* 0x002d140001c77983 */ /* 0x000f280000300800 */
[----:B------:R-:W4:Y:S04]  /*74790*/  LDL.LU R202, [R1+0x2d10] ;  /* 0x002d100001ca7983 */ /* 0x000f280000300800 */
[----:B------:R-:W4:Y:S01]  /*747a0*/  LDL.LU R203, [R1+0x2d0c] ;  /* 0x002d0c0001cb7983 */ /* 0x000f220000300800 */
[----:B------:R-:W-:-:S03]  /*747b0*/  IMAD.MOV.U32 R251, RZ, RZ, R207 ;  /* 0x000000fffffb7224 */ /* 0x000fc600078e00cf */
[----:B------:R-:W4:Y:S01]  /*747c0*/  LDL.LU R207, [R1+0x2d08] ;  /* 0x002d080001cf7983 */ /* 0x000f220000300800 */
[C---:B------:R-:W-:Y:S08]  /*747d0*/  HMMA.1688.F32.TF32 R36, R68.reuse, R106, R36 ;  /* 0x0000006a4424723c */ /* 0x040ff00000081024 */
[C---:B------:R-:W-:Y:S08]  /*747e0*/  HMMA.1688.F32.TF32 R32, R68.reuse, R158, R32 ;  /* 0x0000009e4420723c */ /* 0x040ff00000081020 */
[C---:B------:R-:W-:Y:S08]  /*747f0*/  HMMA.1688.F32.TF32 R28, R68.reuse, R154, R28 ;  /* 0x0000009a441c723c */ /* 0x040ff0000008101c */
[C---:B------:R-:W-:Y:S08]  /*74800*/  HMMA.1688.F32.TF32 R24, R68.reuse, R150, R24 ;  /* 0x000000964418723c */ /* 0x040ff00000081018 */
[C---:B------:R-:W-:Y:S08]  /*74810*/  HMMA.1688.F32.TF32 R20, R68.reuse, R146, R20 ;  /* 0x000000924414723c */ /* 0x040ff00000081014 */
[C---:B------:R-:W-:Y:S08]  /*74820*/  HMMA.1688.F32.TF32 R16, R68.reuse, R142, R16 ;  /* 0x0000008e4410723c */ /* 0x040ff00000081010 */
[----:B------:R-:W-:Y:S08]  /*74830*/  HMMA.1688.F32.TF32 R12, R68, R138, R12 ;  /* 0x0000008a440c723c */ /* 0x000ff0000008100c */
[C---:B--2---:R-:W-:Y:S08]  /*74840*/  HMMA.1688.F32.TF32 R40, R4.reuse, R154, R188 ;  /* 0x0000009a0428723c */ /* 0x044ff000000810bc */
[C---:B---3--:R-:W-:Y:S08]  /*74850*/  HMMA.1688.F32.TF32 R8, R4.reuse, R158, R184 ;  /* 0x0000009e0408723c */ /* 0x048ff000000810b8 */
[C---:B----4-:R-:W-:Y:S11]  /*74860*/  HMMA.1688.F32.TF32 R44, R4.reuse, R150, R192 ;  /* 0x00000096042c723c */ /* 0x050ff600000810c0 */
[----:B------:R-:W-:Y:S04]  /*74870*/  @!UPT UIADD3 URZ, URZ, URZ, URZ ;  /* 0x0000003f3f3ff290 */ /* 0x000fe8000fffe03f */
        /* <DEDUP_REMOVED lines=25> */
[----:B------:R1:W-:Y:S01]  /*74a10*/  STL.64 [R1+0x6f8], R46 ;  /* 0x0006f82e01007387 */ /* 0x0003e20000100a00 */
[----:B------:R-:W-:Y:S01]  /*74a20*/  HMMA.1688.F32.TF32 R4, R4, R114, R228 ;  /* 0x000000720404723c */ /* 0x000fe200000810e4 */
[----:B------:R-:W-:-:S02]  /*74a30*/  IMAD.MOV.U32 R247, RZ, RZ, R117 ;  /* 0x000000fffff77224 */ /* 0x000fc400078e0075 */
[----:B------:R-:W-:Y:S01]  /*74a40*/  LDS R228, [R0+0x4e000] ;  /* 0x04e0000000e47984 */ /* 0x000fe20000000800 */
[----:B------:R-:W-:Y:S02]  /*74a50*/  IMAD.MOV.U32 R169, RZ, RZ, R116 ;  /* 0x000000ffffa97224 */ /* 0x000fe400078e0074 */
[----:B------:R-:W-:Y:S01]  /*74a60*/  IMAD.MOV.U32 R170, RZ, RZ, R113 ;  /* 0x000000ffffaa7224 */ /* 0x000fe200078e0071 */
[----:B------:R-:W-:Y:S04]  /*74a70*/  LDS R230, [R0+0x4e800] ;  /* 0x04e8000000e67984 */ /* 0x000fe80000000800 */
        /* <DEDUP_REMOVED lines=8> */
[----:B------:R-:W-:Y:S04]  /*74b00*/  STL.64 [R1+0xb0], R4 ;  /* 0x0000b00401007387 */ /* 0x000fe80000100a00 */
[----:B------:R-:W-:Y:S04]  /*74b10*/  STL.64 [R1+0xb8], R6 ;  /* 0x0000b80601007387 */ /* 0x000fe80000100a00 */
[----:B------:R-:W-:Y:S04]  /*74b20*/  LDS R9, [R252+0x4d180] ;  /* 0x04d18000fc097984 */ /* 0x000fe80000000800 */
[----:B------:R-:W1:Y:S01]  /*74b30*/  LDS R11, [R252+0x4d980] ;  /* 0x04d98000fc0b7984 */ /* 0x000e620000000800 */
[C---:B------:R-:W-:Y:S03]  /*74b40*/  HMMA.1688.F32.TF32 R248, R68.reuse, R134, R248 ;  /* 0x0000008644f8723c */ /* 0x040fe600000810f8 */
[----:B------:R-:W-:Y:S04]  /*74b50*/  LDS R4, [R156+0x4d180] ;  /* 0x04d180009c047984 */ /* 0x000fe80000000800 */
[----:B------:R-:W-:Y:S04]  /*74b60*/  LDS R6, [R156+0x4d980] ;  /* 0x04d980009c067984 */ /* 0x000fe80000000800 */
[----:B------:R-:W-:Y:S04]  /*74b70*/  STL.64 [R1+0x90], R40 ;  /* 0x0000902801007387 */ /* 0x000fe80000100a00 */
[----:B------:R2:W-:Y:S04]  /*74b80*/  STL.64 [R1+0x98], R42 ;  /* 0x0000982a01007387 */ /* 0x0005e80000100a00 */
[----:B------:R-:W-:Y:S04]  /*74b90*/  LDS R5, [R157+0x4d180] ;  /* 0x04d180009d057984 */ /* 0x000fe80000000800 */
[----:B------:R-:W3:Y:S01]  /*74ba0*/  LDS R7, [R157+0x4d980] ;  /* 0x04d980009d077984 */ /* 0x000ee20000000800 */
[----:B--2---:R-:W-:Y:S03]  /*74bb0*/  HMMA.1688.F32.TF32 R40, R68, R110, R240 ;  /* 0x0000006e4428723c */ /* 0x004fe600000810f0 */
[----:B------:R-:W-:Y:S04]  /*74bc0*/  STL.64 [R1+0x80], R44 ;  /* 0x0000802c01007387 */ /* 0x000fe80000100a00 */
[----:B------:R-:W-:Y:S01]  /*74bd0*/  STL.64 [R1+0x88], R46 ;  /* 0x0000882e01007387 */ /* 0x000fe20000100a00 */
[----:B------:R-:W-:-:S03]  /*74be0*/  IMAD.MOV.U32 R171, RZ, RZ, R112 ;  /* 0x000000ffffab7224 */ /* 0x000fc600078e0070 */
[----:B------:R-:W-:Y:S04]  /*74bf0*/  LDS R229, [R252+0x4e000] ;  /* 0x04e00000fce57984 */ /* 0x000fe80000000800 */
[----:B------:R-:W-:Y:S08]  /*74c00*/  LDS R231, [R252+0x4e800] ;  /* 0x04e80000fce77984 */ /* 0x000ff00000000800 */
        /* <DEDUP_REMOVED lines=14> */
[----:B--2---:R-:W1:Y:S04]  /*74cf0*/  LDL.LU R16, [R1+0x4f0] ;  /* 0x0004f00001107983 */ /* 0x004e680000300800 */
[----:B------:R2:W-:Y:S04]  /*74d00*/  STL.64 [R1], R12 ;  /* 0x0000000c01007387 */ /* 0x0005e80000100a00 */
[----:B------:R2:W-:Y:S04]  /*74d10*/  STL.64 [R1+0x8], R14 ;  /* 0x0000080e01007387 */ /* 0x0005e80000100a00 */
[----:B------:R-:W1:Y:S04]  /*74d20*/  LDL.LU R17, [R1+0x4f4] ;  /* 0x0004f40001117983 */ /* 0x000e680000300800 */
[----:B----4-:R-:W1:Y:S04]  /*74d30*/  LDL.LU R18, [R1+0x4f8] ;  /* 0x0004f80001127983 */ /* 0x010e680000300800 */
[----:B------:R-:W1:Y:S04]  /*74d40*/  LDL.LU R19, [R1+0x4fc] ;  /* 0x0004fc0001137983 */ /* 0x000e680000300800 */
        /* <DEDUP_REMOVED lines=28> */
[----:B--2---:R-:W2:Y:S04]  /*74f10*/  LDL.LU R12, [R1+0x4e0] ;  /* 0x0004e000010c7983 */ /* 0x004ea80000300800 */
[----:B------:R-:W2:Y:S01]  /*74f20*/  LDL.LU R13, [R1+0x4e4] ;  /* 0x0004e400010d7983 */ /* 0x000ea20000300800 */
[----:B------:R-:W-:-:S02]  /*74f30*/  IMAD.MOV.U32 R14, RZ, RZ, R3 ;  /* 0x000000ffff0e7224 */ /* 0x000fc400078e0003 */
[----:B------:R-:W-:Y:S01]  /*74f40*/  IMAD.MOV.U32 R15, RZ, RZ, R2 ;  /* 0x000000ffff0f7224 */ /* 0x000fe200078e0002 */
[----:B------:R-:W-:Y:S04]  /*74f50*/  STL [R1+0x2bec], R248 ;  /* 0x002becf801007387 */ /* 0x000fe80000100800 */
[----:B------:R-:W-:Y:S04]  /*74f60*/  STL [R1+0x2be8], R249 ;  /* 0x002be8f901007387 */ /* 0x000fe80000100800 */
[----:B------:R-:W-:Y:S04]  /*74f70*/  STL [R1+0x2be4], R250 ;  /* 0x002be4fa01007387 */ /* 0x000fe80000100800 */
[----:B------:R-:W-:Y:S01]  /*74f80*/  STL [R1+0x2be0], R251 ;  /* 0x002be0fb01007387 */ /* 0x000fe20000100800 */
[----:B-1----:R-:W-:Y:S08]  /*74f90*/  HMMA.1688.F32.TF32 R16, R8, R110, R16 ;  /* 0x0000006e0810723c */ /* 0x002ff00000081010 */
[C---:B----4-:R-:W-:Y:S08]  /*74fa0*/  HMMA.1688.F32.TF32 R64, R68.reuse, R130, R92 ;  /* 0x000000824440723c */ /* 0x050ff0000008105c */
[C---:B---3--:R-:W-:Y:S08]  /*74fb0*/  HMMA.1688.F32.TF32 R40, R68.reuse, R126, R240 ;  /* 0x0000007e4428723c */ /* 0x048ff000000810f0 */
[C---:B------:R-:W-:Y:S08]  /*74fc0*/  HMMA.1688.F32.TF32 R36, R68.reuse, R122, R36 ;  /* 0x0000007a4424723c */ /* 0x040ff00000081024 */
[----:B------:R-:W-:Y:S01]  /*74fd0*/  HMMA.1688.F32.TF32 R32, R68, R118, R32 ;  /* 0x000000764420723c */ /* 0x000fe20000081020 */
[----:B------:R-:W-:Y:S04]  /*74fe0*/  STL [R1+0x2bfc], R64 ;  /* 0x002bfc4001007387 */ /* 0x000fe80000100800 */
[----:B------:R-:W-:Y:S03]  /*74ff0*/  STL [R1+0x2bf8], R65 ;  /* 0x002bf84101007387 */ /* 0x000fe60000100800 */
[----:B------:R-:W-:Y:S01]  /*75000*/  HMMA.1688.F32.TF32 R20, R8, R162, R20 ;  /* 0x000000a20814723c */ /* 0x000fe20000081014 */
[----:B------:R1:W-:Y:S07]  /*75010*/  STL [R1+0x2bf4], R66 ;  /* 0x002bf44201007387 */ /* 0x0003ee0000100800 */
[----:B------:R-:W-:Y:S01]  /*75020*/  HMMA.1688.F32.TF32 R68, R68, R114, R28 ;  /* 0x000000724444723c */ /* 0x000fe2000008101c */
[----:B------:R3:W-:Y:S01]  /*75030*/  STL [R1+0x2bf0], R67 ;  /* 0x002bf04301007387 */ /* 0x0007e20000100800 */
[----:B-1----:R-:W-:-:S06]  /*75040*/  IMAD.MOV.U32 R66, RZ, RZ, R38 ;  /* 0x000000ffff427224 */ /* 0x002fcc00078e0026 */
[----:B------:R-:W-:Y:S01]  /*75050*/  HMMA.1688.F32.TF32 R24, R8, R166, R24 ;  /* 0x000000a60818723c */ /* 0x000fe20000081018 */
[----:B---3--:R-:W-:Y:S02]  /*75060*/  IMAD.MOV.U32 R67, RZ, RZ, R39 ;  /* 0x000000ffff437224 */ /* 0x008fe400078e0027 */
[----:B------:R-:W-:-:S05]  /*75070*/  IMAD.MOV.U32 R64, RZ, RZ, R36 ;  /* 0x000000ffff407224 */ /* 0x000fca00078e0024 */
[----:B--2---:R-:W-:Y:S01]  /*75080*/  HMMA.1688.F32.TF32 R12, R8, R106, R12 ;  /* 0x0000006a080c723c */ /* 0x004fe2000008100c */
[----:B------:R-:W-:Y:S01]  /*75090*/  IMAD.MOV.U32 R65, RZ, RZ, R37 ;  /* 0x000000ffff417224 */ /* 0x000fe200078e0025 */
[----:B------:R-:W-:Y:S01]  /*750a0*/  STL.64 [R1+0x630], R40 ;  /* 0x0006302801007387 */ /* 0x000fe20000100a00 */
[----:B------:R-:W-:Y:S02]  /*750b0*/  IMAD.MOV.U32 R250, RZ, RZ, R34 ;  /* 0x000000fffffa7224 */ /* 0x000fe400078e0022 */
[----:B------:R-:W-:Y:S01]  /*750c0*/  IMAD.MOV.U32 R251, RZ, RZ, R35 ;  /* 0x000000fffffb7224 */ /* 0x000fe200078e0023 */
[----:B------:R-:W-:Y:S01]  /*750d0*/  STL.64 [R1+0x638], R42 ;  /* 0x0006382a01007387 */ /* 0x000fe20000100a00 */
[----:B------:R-:W-:Y:S02]  /*750e0*/  IMAD.MOV.U32 R248, RZ, RZ, R32 ;  /* 0x000000fffff87224 */ /* 0x000fe400078e0020 */
[----:B------:R-:W-:Y:S01]  /*750f0*/  IMAD.MOV.U32 R249, RZ, RZ, R33 ;  /* 0x000000fffff97224 */ /* 0x000fe200078e0021 */
[----:B------:R-:W-:Y:S04]  /*75100*/  STL.64 [R1+0x2c08], R66 ;  /* 0x002c084201007387 */ /* 0x000fe80000100a00 */
[----:B------:R-:W-:Y:S04]  /*75110*/  STL.64 [R1+0x2c00], R64 ;  /* 0x002c004001007387 */ /* 0x000fe80000100a00 */
[----:B------:R-:W-:Y:S01]  /*75120*/  STL.64 [R1+0x2c18], R250 ;  /* 0x002c18fa01007387 */ /* 0x000fe20000100a00 */
[----:B------:R-:W-:-:S03]  /*75130*/  IMAD.MOV.U32 R2, RZ, RZ, R19 ;  /* 0x000000ffff027224 */ /* 0x000fc600078e0013 */
[----:B------:R-:W-:Y:S01]  /*75140*/  STL.64 [R1+0x2c10], R248 ;  /* 0x002c10f801007387 */ /* 0x000fe20000100a00 */
[----:B------:R-:W-:-:S03]  /*75150*/  IMAD.MOV.U32 R3, RZ, RZ, R18 ;  /* 0x000000ffff037224 */ /* 0x000fc600078e0012 */
[----:B------:R-:W-:Y:S04]  /*75160*/  STL.64 [R1+0x2c28], R70 ;  /* 0x002c284601007387 */ /* 0x000fe80000100a00 */
[----:B------:R-:W-:Y:S04]  /*75170*/  STL.64 [R1+0x2c20], R68 ;  /* 0x002c204401007387 */ /* 0x000fe80000100a00 */
[----:B------:R1:W-:Y:S04]  /*75180*/  STL.64 [R1+0x6c0], R24 ;  /* 0x0006c01801007387 */ /* 0x0003e80000100a00 */
[----:B------:R2:W-:Y:S04]  /*75190*/  STL.64 [R1+0x6c8], R26 ;  /* 0x0006c81a01007387 */ /* 0x0005e80000100a00 */
[----:B------:R3:W-:Y:S04]  /*751a0*/  STL.64 [R1+0x6b0], R20 ;  /* 0x0006b01401007387 */ /* 0x0007e80000100a00 */
[----:B------:R4:W-:Y:S04]  /*751b0*/  STL.64 [R1+0x6b8], R22 ;  /* 0x0006b81601007387 */ /* 0x0009e80000100a00 */
[----:B------:R1:W-:Y:S04]  /*751c0*/  STL.64 [R1+0x6a0], R16 ;  /* 0x0006a01001007387 */ /* 0x0003e80000100a00 */
[----:B------:R-:W-:Y:S04]  /*751d0*/  STL [R1+0x2bd4], R2 ;  /* 0x002bd40201007387 */ /* 0x000fe80000100800 */
[----:B------:R-:W-:Y:S04]  /*751e0*/  STL [R1+0x2bd0], R3 ;  /* 0x002bd00301007387 */ /* 0x000fe80000100800 */
[----:B-1----:R-:W4:Y:S04]  /*751f0*/  LDL.LU R24, [R1+0x3d0] ;  /* 0x0003d00001187983 */ /* 0x002f280000300800 */
[----:B------:R1:W-:Y:S04]  /*75200*/  STL.64 [R1+0x690], R12 ;  /* 0x0006900c01007387 */ /* 0x0003e80000100a00 */
[----:B------:R1:W-:Y:S04]  /*75210*/  STL.64 [R1+0x698], R14 ;  /* 0x0006980e01007387 */ /* 0x0003e80000100a00 */
        /* <DEDUP_REMOVED lines=59> */
[----:B------:R-:W-:-:S02]  /*755d0*/  IMAD.MOV.U32 R16, RZ, RZ, R165 ;  /* 0x000000ffff107224 */ /* 0x000fc400078e00a5 */
[----:B------:R-:W-:Y:S02]  /*755e0*/  IMAD.MOV.U32 R17, RZ, RZ, R164 ;  /* 0x000000ffff117224 */ /* 0x000fe400078e00a4 */
[----:B------:R-:W-:Y:S02]  /*755f0*/  IMAD.MOV.U32 R18, RZ, RZ, R161 ;  /* 0x000000ffff127224 */ /* 0x000fe400078e00a1 */
[----:B------:R-:W-:Y:S02]  /*75600*/  IMAD.MOV.U32 R19, RZ, RZ, R160 ;  /* 0x000000ffff137224 */ /* 0x000fe400078e00a0 */
[----:B-1----:R-:W-:Y:S02]  /*75610*/  IMAD.MOV.U32 R12, RZ, RZ, R109 ;  /* 0x000000ffff0c7224 */ /* 0x002fe400078e006d */
[----:B------:R-:W-:Y:S02]  /*75620*/  IMAD.MOV.U32 R13, RZ, RZ, R108 ;  /* 0x000000ffff0d7224 */ /* 0x000fe400078e006c */
[----:B------:R-:W-:-:S02]  /*75630*/  IMAD.MOV.U32 R14, RZ, RZ, R105 ;  /* 0x000000ffff0e7224 */ /* 0x000fc400078e0069 */
[----:B------:R-:W-:Y:S02]  /*75640*/  IMAD.MOV.U32 R15, RZ, RZ, R104 ;  /* 0x000000ffff0f7224 */ /* 0x000fe400078e0068 */
[----:B------:R-:W-:Y:S07]  /*75650*/  HMMA.1688.F32.TF32 R104, R4, R106, R16 ;  /* 0x0000006a0468723c */ /* 0x000fee0000081010 */
[----:B------:R-:W-:Y:S02]  /*75660*/  IMAD.MOV.U32 R16, RZ, RZ, R148 ;  /* 0x000000ffff107224 */ /* 0x000fe400078e0094 */
[----:B------:R-:W-:-:S02]  /*75670*/  IMAD.MOV.U32 R17, RZ, RZ, R149 ;  /* 0x000000ffff117224 */ /* 0x000fc400078e0095 */
[----:B------:R-:W-:Y:S02]  /*75680*/  IMAD.MOV.U32 R18, RZ, RZ, R152 ;  /* 0x000000ffff127224 */ /* 0x000fe400078e0098 */
[----:B------:R-:W-:Y:S01]  /*75690*/  IMAD.MOV.U32 R19, RZ, RZ, R153 ;  /* 0x000000ffff137224 */ /* 0x000fe200078e0099 */
[----:B--2---:R-:W-:Y:S08]  /*756a0*/  HMMA.1688.F32.TF32 R160, R4, R162, R24 ;  /* 0x000000a204a0723c */ /* 0x004ff00000081018 */
        /* <DEDUP_REMOVED lines=25> */
[----:B------:R-:W-:Y:S04]  /*75840*/  STL.64 [R1+0x310], R44 ;  /* 0x0003102c01007387 */ /* 0x000fe80000100a00 */
[----:B------:R-:W-:Y:S01]  /*75850*/  STL.64 [R1+0x318], R46 ;  /* 0x0003182e01007387 */ /* 0x000fe20000100a00 */
[----:B------:R-:W-:Y:S03]  /*75860*/  HMMA.1688.F32.TF32 R36, R8, R118, R36 ;  /* 0x000000760824723c */ /* 0x000fe60000081024 */
[----:B------:R1:W-:Y:S05]  /*75870*/  STL.64 [R1+0x640], R40 ;  /* 0x0006402801007387 */ /* 0x0003ea0000100a00 */
[----:B------:R-:W-:Y:S08]  /*75880*/  HMMA.1688.F32.TF32 R164, R4, R166, R28 ;  /* 0x000000a604a4723c */ /* 0x000ff0000008101c */
[C---:B-1----:R-:W-:Y:S08]  /*75890*/  HMMA.1688.F32.TF32 R40, R8.reuse, R122, R240 ;  /* 0x0000007a0828723c */ /* 0x042ff000000810f0 */
[----:B------:R-:W-:Y:S08]  /*758a0*/  HMMA.1688.F32.TF32 R8, R8, R114, R32 ;  /* 0x000000720808723c */ /* 0x000ff00000081020 */
[C---:B---3--:R-:W-:Y:S01]  /*758b0*/  HMMA.1688.F32.TF32 R108, R4.reuse, R110, R20 ;  /* 0x0000006e046c723c */ /* 0x048fe20000081014 */
[----:B------:R-:W-:Y:S04]  /*758c0*/  STL [R1+0x2bdc], R3 ;  /* 0x002bdc0301007387 */ /* 0x000fe80000100800 */
[----:B------:R-:W-:Y:S04]  /*758d0*/  STL [R1+0x2bd8], R2 ;  /* 0x002bd80201007387 */ /* 0x000fe80000100800 */
[----:B------:R1:W-:Y:S04]  /*758e0*/  STL.64 [R1+0x2f0], R40 ;  /* 0x0002f02801007387 */ /* 0x0003e80000100a00 */
[----:B------:R2:W-:Y:S04]  /*758f0*/  STL.64 [R1+0x2f8], R42 ;  /* 0x0002f82a01007387 */ /* 0x0005e80000100a00 */
        /* <DEDUP_REMOVED lines=36> */
[----:B------:R-:W3:Y:S01]  /*75b40*/  LDL.LU R37, [R1+0x324] ;  /* 0x0003240001257983 */ /* 0x000ee20000300800 */
[----:B------:R-:W-:Y:S01]  /*75b50*/  IMAD.MOV.U32 R3, RZ, RZ, R38 ;  /* 0x000000ffff037224 */ /* 0x000fe200078e0026 */
        /* <DEDUP_REMOVED lines=14> */
[----:B------:R-:W-:Y:S01]  /*75c40*/  HMMA.1688.F32.TF32 R124, R4, R126, R24 ;  /* 0x0000007e047c723c */ /* 0x000fe20000081018 */
[----:B------:R-:W-:Y:S02]  /*75c50*/  IMAD.MOV.U32 R14, RZ, RZ, R121 ;  /* 0x000000ffff0e7224 */ /* 0x000fe400078e0079 */
[----:B------:R-:W-:-:S05]  /*75c60*/  IMAD.MOV.U32 R15, RZ, RZ, R120 ;  /* 0x000000ffff0f7224 */ /* 0x000fca00078e0078 */
[C---:B------:R-:W-:Y:S01]  /*75c70*/  HMMA.1688.F32.TF32 R120, R4.reuse, R122, R20 ;  /* 0x0000007a0478723c */ /* 0x040fe20000081014 */
[----:B------:R-:W-:Y:S07]  /*75c80*/  STL.64 [R1+0x2b48], R158 ;  /* 0x002b489e01007387 */ /* 0x000fee0000100a00 */
[----:B------:R-:W-:Y:S01]  /*75c90*/  HMMA.1688.F32.TF32 R216, R4, R118, R16 ;  /* 0x0000007604d8723c */ /* 0x000fe20000081010 */
[----:B------:R-:W-:Y:S01]  /*75ca0*/  STL.64 [R1+0x2b40], R156 ;  /* 0x002b409c01007387 */ /* 0x000fe20000100a00 */
[----:B----4-:R-:W-:-:S02]  /*75cb0*/  IMAD.MOV.U32 R29, RZ, RZ, R148 ;  /* 0x000000ffff1d7224 */ /* 0x010fc400078e0094 */
[----:B------:R-:W-:Y:S02]  /*75cc0*/  IMAD.MOV.U32 R28, RZ, RZ, R149 ;  /* 0x000000ffff1c7224 */ /* 0x000fe400078e0095 */
[----:B------:R-:W-:Y:S02]  /*75cd0*/  IMAD.MOV.U32 R39, RZ, RZ, R152 ;  /* 0x000000ffff277224 */ /* 0x000fe400078e0098 */
[----:B------:R-:W-:-:S03]  /*75ce0*/  IMAD.MOV.U32 R38, RZ, RZ, R153 ;  /* 0x000000ffff267224 */ /* 0x000fc600078e0099 */
[C---:B------:R-:W-:Y:S08]  /*75cf0*/  HMMA.1688.F32.TF32 R128, R4.reuse, R130, R28 ;  /* 0x000000820480723c */ /* 0x040ff0000008101c */
[C---:B------:R-:W-:Y:S08]  /*75d00*/  HMMA.1688.F32.TF32 R132, R4.reuse, R134, R32 ;  /* 0x000000860484723c */ /* 0x040ff00000081020 */
[C---:B--2---:R-:W-:Y:S08]  /*75d10*/  HMMA.1688.F32.TF32 R148, R4.reuse, R150, R40 ;  /* 0x000000960494723c */ /* 0x044ff00000081028 */
[C---:B------:R-:W-:Y:S08]  /*75d20*/  HMMA.1688.F32.TF32 R152, R4.reuse, R154, R100 ;  /* 0x0000009a0498723c */ /* 0x040ff00000081064 */
[C---:B------:R-:W-:Y:S08]  /*75d30*/  HMMA.1688.F32.TF32 R144, R4.reuse, R146, R92 ;  /* 0x000000920490723c */ /* 0x040ff0000008105c */
[C---:B------:R-:W-:Y:S08]  /*75d40*/  HMMA.1688.F32.TF32 R140, R4.reuse, R142, R240 ;  /* 0x0000008e048c723c */ /* 0x040ff000000810f0 */
[----:B---3--:R-:W-:Y:S01]  /*75d50*/  HMMA.1688.F32.TF32 R136, R4, R138, R36 ;  /* 0x0000008a0488723c */ /* 0x008fe20000081024 */
        /* <DEDUP_REMOVED lines=23> */
[----:B------:R-:W3:Y:S04]  /*75ed0*/  LDL.LU R117, [R1+0x2cf4] ;  /* 0x002cf40001757983 */ /* 0x000ee80000300800 */
[----:B------:R-:W4:Y:S04]  /*75ee0*/  LDL.LU R168, [R1+0x890] ;  /* 0x0008900001a87983 */ /* 0x000f280000300800 */
[----:B------:R-:W2:Y:S04]  /*75ef0*/  LDL.LU R116, [R1+0x2cf0] ;  /* 0x002cf00001747983 */ /* 0x000ea80000300800 */
[----:B------:R-:W4:Y:S04]  /*75f00*/  LDL.LU R113, [R1+0x2cec] ;  /* 0x002cec0001717983 */ /* 0x000f280000300800 */
[----:B------:R-:W4:Y:S04]  /*75f10*/  LDL.LU R112, [R1+0x2ce8] ;  /* 0x002ce80001707983 */ /* 0x000f280000300800 */
[----:B------:R-:W4:Y:S04]  /*75f20*/  LDL.LU R172, [R1+0x8a0] ;  /* 0x0008a00001ac7983 */ /* 0x000f280000300800 */
[----:B------:R-:W4:Y:S04]  /*75f30*/  LDL.LU R173, [R1+0x8a4] ;  /* 0x0008a40001ad7983 */ /* 0x000f280000300800 */
[----:B------:R-:W4:Y:S01]  /*75f40*/  LDL.LU R174, [R1+0x8a8] ;  /* 0x0008a80001ae7983 */ /* 0x000f220000300800 */
[----:B---3--:R-:W-:-:S03]  /*75f50*/  IMAD.MOV.U32 R175, RZ, RZ, R117 ;  /* 0x000000ffffaf7224 */ /* 0x008fc600078e0075 */
[----:B------:R-:W3:Y:S04]  /*75f60*/  LDL.LU R117, [R1+0x2ce4] ;  /* 0x002ce40001757983 */ /* 0x000ee80000300800 */
[----:B------:R-:W3:Y:S01]  /*75f70*/  LDL.LU R176, [R1+0x8b0] ;  /* 0x0008b00001b07983 */ /* 0x000ee20000300800 */
[----:B--2---:R-:W-:Y:S02]  /*75f80*/  IMAD.MOV.U32 R179, RZ, RZ, R116 ;  /* 0x000000ffffb37224 */ /* 0x004fe400078e0074 */
[----:B----4-:R-:W-:Y:S02]  /*75f90*/  IMAD.MOV.U32 R178, RZ, RZ, R113 ;  /* 0x000000ffffb27224 */ /* 0x010fe400078e0071 */
[----:B------:R-:W-:Y:S02]  /*75fa0*/  IMAD.MOV.U32 R177, RZ, RZ, R112 ;  /* 0x000000ffffb17224 */ /* 0x000fe400078e0070 */
        /* <DEDUP_REMOVED lines=31> */
[----:B------:R-:W3:Y:S04]  /*761a0*/  LDL R117, [R1+0x1e44] ;  /* 0x001e440001757983 */ /* 0x000ee80000100800 */
        /* <DEDUP_REMOVED lines=13> */
[----:B---3--:R-:W-:Y:S04]  /*76280*/  LDSM.16.M88.4 R4, [R117+0x180] ;  /* 0x000180007504783b */ /* 0x008fe80000000200 */
[----:B------:R-:W-:Y:S04]  /*76290*/  LDSM.16.M88.4 R8, [R117+0x4180] ;  /* 0x004180007508783b */ /* 0x000fe80000000200 */
[----:B------:R-:W1:Y:S04]  /*762a0*/  LDSM.16.M88.4 R12, [R117+0x8180] ;  /* 0x00818000750c783b */ /* 0x000e680000000200 */
[----:B------:R-:W3:Y:S04]  /*762b0*/  LDSM.16.M88.4 R16, [R117+0xc180] ;  /* 0x00c180007510783b */ /* 0x000ee80000000200 */
[----:B------:R-:W1:Y:S04]  /*762c0*/  LDSM.16.M88.4 R212, [R117+0x3c180] ;  /* 0x03c1800075d4783b */ /* 0x000e680000000200 */
[----:B------:R-:W1:Y:S04]  /*762d0*/  LDSM.16.M88.4 R52, [R117+0x30180] ;  /* 0x030180007534783b */ /* 0x000e680000000200 */
[----:B------:R-:W1:Y:S04]  /*762e0*/  LDSM.16.M88.4 R48, [R117+0x2c180] ;  /* 0x02c180007530783b */ /* 0x000e680000000200 */
[----:B------:R-:W-:Y:S04]  /*762f0*/  LDSM.16.M88.4 R40, [R117+0x24180] ;  /* 0x024180007528783b */ /* 0x000fe80000000200 */
[----:B------:R-:W1:Y:S04]  /*76300*/  LDSM.16.M88.4 R56, [R117+0x34180] ;  /* 0x034180007538783b */ /* 0x000e680000000200 */
[----:B------:R-:W1:Y:S01]  /*76310*/  LDSM.16.M88.4 R44, [R117+0x28180] ;  /* 0x02818000752c783b */ /* 0x000e620000000200 */
[----:B--2---:R-:W-:-:S03]  /*76320*/  IMAD.MOV.U32 R79, RZ, RZ, R116 ;  /* 0x000000ffff4f7224 */ /* 0x004fc600078e0074 */
[----:B------:R-:W2:Y:S01]  /*76330*/  LDSM.16.M88.4 R60, [R117+0x38180] ;  /* 0x03818000753c783b */ /* 0x000ea20000000200 */
[----:B----4-:R-:W-:-:S03]  /*76340*/  IMAD.MOV.U32 R78, RZ, RZ, R113 ;  /* 0x000000ffff4e7224 */ /* 0x010fc600078e0071 */
[----:B------:R-:W4:Y:S01]  /*76350*/  LDSM.16.M88.4 R20, [R117+0x10180] ;  /* 0x010180007514783b */ /* 0x000f220000000200 */
[----:B------:R-:W-:-:S03]  /*76360*/  IMAD.MOV.U32 R77, RZ, RZ, R112 ;  /* 0x000000ffff4d7224 */ /* 0x000fc600078e0070 */
[----:B------:R-:W2:Y:S04]  /*76370*/  LDSM.16.M88.4 R24, [R117+0x14180] ;  /* 0x014180007518783b */ /* 0x000ea80000000200 */
        /* <DEDUP_REMOVED lines=8> */
[C---:B-1----:R-:W-:Y:S03]  /*76400*/  HMMA.1688.F32.TF32 R76, R228.reuse, R12, R76 ;  /* 0x0000000ce44c723c */ /* 0x042fe6000008104c */
[----:B------:R-:W1:Y:S04]  /*76410*/  LDSM.16.M88.4 R28, [R117+0x18180] ;  /* 0x01818000751c783b */ /* 0x000e680000000200 */
[----:B------:R-:W1:Y:S01]  /*76420*/  LDSM.16.M88.4 R32, [R117+0x1c180] ;  /* 0x01c180007520783b */ /* 0x000e620000000200 */
[C---:B---3--:R-:W-:Y:S03]  /*76430*/  HMMA.1688.F32.TF32 R80, R228.reuse, R16, R80 ;  /* 0x00000010e450723c */ /* 0x048fe60000081050 */
[----:B------:R-:W-:Y:S04]  /*76440*/  STL.64 [R1+0x2c58], R238 ;  /* 0x002c58ee01007387 */ /* 0x000fe80000100a00 */
[----:B------:R-:W-:Y:S04]  /*76450*/  STL.64 [R1+0x2c50], R236 ;  /* 0x002c50ec01007387 */ /* 0x000fe80000100a00 */
[----:B------:R-:W-:Y:S04]  /*76460*/  STL [R1+0x2ac4], R214 ;  /* 0x002ac4d601007387 */ /* 0x000fe80000100800 */
[----:B------:R-:W-:Y:S01]  /*76470*/  STL [R1+0x2ac0], R215 ;  /* 0x002ac0d701007387 */ /* 0x000fe20000100800 */
[C---:B------:R-:W-:Y:S03]  /*76480*/  HMMA.1688.F32.TF32 R208, R228.reuse, R52, R168 ;  /* 0x00000034e4d0723c */ /* 0x040fe600000810a8 */
[----:B------:R3:W1:Y:S05]  /*76490*/  LDSM.16.M88.4 R36, [R117+0x20180] ;  /* 0x020180007524783b */ /* 0x00066a0000000200 */
[C---:B------:R-:W-:Y:S08]  /*764a0*/  HMMA.1688.F32.TF32 R204, R228.reuse, R48, R172 ;  /* 0x00000030e4cc723c */ /* 0x040ff000000810ac */
[----:B------:R-:W-:Y:S01]  /*764b0*/  HMMA.1688.F32.TF32 R220, R228, R56, R244 ;  /* 0x00000038e4dc723c */ /* 0x000fe200000810f4 */
[----:B--2---:R-:W-:-:S02]  /*764c0*/  IMAD.MOV.U32 R187, RZ, RZ, R112 ;  /* 0x000000ffffbb7224 */ /* 0x004fc400078e0070 */
[----:B----4-:R-:W-:Y:S02]  /*764d0*/  IMAD.MOV.U32 R186, RZ, RZ, R113 ;  /* 0x000000ffffba7224 */ /* 0x010fe400078e0071 */
[----:B------:R-:W-:-:S03]  /*764e0*/  IMAD.MOV.U32 R185, RZ, RZ, R116 ;  /* 0x000000ffffb97224 */ /* 0x000fc600078e0074 */
[C---:B------:R-:W-:Y:S08]  /*764f0*/  HMMA.1688.F32.TF32 R72, R228.reuse, R8, R72 ;  /* 0x00000008e448723c */ /* 0x040ff00000081048 */
[C---:B------:R-:W-:Y:S11]  /*76500*/  HMMA.1688.F32.TF32 R232, R228.reuse, R4, R184 ;  /* 0x00000004e4e8723c */ /* 0x040ff600000810b8 */
        /* <DEDUP_REMOVED lines=14> */
[----:B------:R-:W4:Y:S04]  /*765f0*/  LDL.LU R168, [R1+0x180] ;  /* 0x0001800001a87983 */ /* 0x000f280000300800 */
[----:B------:R-:W4:Y:S04]  /*76600*/  LDL.LU R169, [R1+0x184] ;  /* 0x0001840001a97983 */ /* 0x000f280000300800 */
[----:B------:R-:W4:Y:S04]  /*76610*/  LDL.LU R170, [R1+0x188] ;  /* 0x0001880001aa7983 */ /* 0x000f280000300800 */
[----:B------:R-:W4:Y:S01]  /*76620*/  LDL.LU R171, [R1+0x18c] ;  /* 0x00018c0001ab7983 */ /* 0x000f220000300800 */
[C---:B------:R-:W-:Y:S03]  /*76630*/  HMMA.1688.F32.TF32 R112, R228.reuse, R40, R180 ;  /* 0x00000028e470723c */ /* 0x040fe600000810b4 */
        /* <DEDUP_REMOVED lines=32> */
[C---:B---3--:R-:W-:Y:S03]  /*76840*/  HMMA.1688.F32.TF32 R116, R228.reuse, R44, R176 ;  /* 0x0000002ce474723c */ /* 0x048fe600000810b0 */
        /* <DEDUP_REMOVED lines=12> */
[----:B--2---:R-:W-:Y:S03]  /*76910*/  HMMA.1688.F32.TF32 R224, R228, R60, R244 ;  /* 0x0000003ce4e0723c */ /* 0x004fe600000810f4 */
[----:B------:R-:W2:Y:S04]  /*76920*/  LDL.LU R244, [R1+0x150] ;  /* 0x0001500001f47983 */ /* 0x000ea80000300800 */
[----:B------:R-:W2:Y:S04]  /*76930*/  LDL.LU R245, [R1+0x154] ;  /* 0x0001540001f57983 */ /* 0x000ea80000300800 */
[----:B------:R-:W2:Y:S04]  /*76940*/  LDL.LU R246, [R1+0x158] ;  /* 0x0001580001f67983 */ /* 0x000ea80000300800 */
[----:B------:R-:W2:Y:S01]  /*76950*/  LDL.LU R247, [R1+0x15c] ;  /* 0x00015c0001f77983 */ /* 0x000ea20000300800 */
[----:B------:R-:W-:-:S02]  /*76960*/  LOP3.LUT R158, R0, 0x40, RZ, 0x3c, !PT ;  /* 0x00000040009e7812 */ /* 0x000fc400078e3cff */
[----:B------:R-:W-:-:S03]  /*76970*/  LOP3.LUT R159, R0, 0x60, RZ, 0x3c, !PT ;  /* 0x00000060009f7812 */ /* 0x000fc600078e3cff */
[----:B------:R-:W-:Y:S04]  /*76980*/  LDS R240, [R158+0x4e000] ;  /* 0x04e000009ef07984 */ /* 0x000fe80000000800 */
[----:B------:R-:W-:Y:S04]  /*76990*/  LDS R242, [R158+0x4e800] ;  /* 0x04e800009ef27984 */ /* 0x000fe80000000800 */
[----:B------:R-:W-:Y:S04]  /*769a0*/  LDS R241, [R159+0x4e000] ;  /* 0x04e000009ff17984 */ /* 0x000fe80000000800 */
[----:B------:R-:W4:Y:S01]  /*769b0*/  LDS R243, [R159+0x4e800] ;  /* 0x04e800009ff37984 */ /* 0x000f220000000800 */
[C---:B------:R-:W-:Y:S08]  /*769c0*/  HMMA.1688.F32.TF32 R84, R228.reuse, R20, R84 ;  /* 0x00000014e454723c */ /* 0x040ff00000081054 */
[C---:B------:R-:W-:Y:S08]  /*769d0*/  HMMA.1688.F32.TF32 R88, R228.reuse, R24, R88 ;  /* 0x00000018e458723c */ /* 0x040ff00000081058 */
[C---:B-1----:R-:W-:Y:S08]  /*769e0*/  HMMA.1688.F32.TF32 R92, R228.reuse, R28, R92 ;  /* 0x0000001ce45c723c */ /* 0x042ff0000008105c */
[C---:B------:R-:W-:Y:S08]  /*769f0*/  HMMA.1688.F32.TF32 R96, R228.reuse, R32, R96 ;  /* 0x00000020e460723c */ /* 0x040ff00000081060 */
[C---:B------:R-:W-:Y:S08]  /*76a00*/  HMMA.1688.F32.TF32 R100, R228.reuse, R36, R100 ;  /* 0x00000024e464723c */ /* 0x040ff00000081064 */
[----:B----4-:R-:W-:Y:S08]  /*76a10*/  HMMA.1688.F32.TF32 R228, R228, R212, R68 ;  /* 0x000000d4e4e4723c */ /* 0x010ff00000081044 */
[C---:B------:R-:W-:Y:S08]  /*76a20*/  HMMA.1688.F32.TF32 R200, R240.reuse, R4, R200 ;  /* 0x00000004f0c8723c */ /* 0x040ff000000810c8 */
[C---:B------:R-:W-:Y:S07]  /*76a30*/  HMMA.1688.F32.TF32 R196, R240.reuse, R8, R196 ;  /* 0x00000008f0c4723c */ /* 0x040fee00000810c4 */
[----:B------:R-:W-:Y:S04]  /*76a40*/  STL [R1+0x2ad4], R228 ;  /* 0x002ad4e401007387 */ /* 0x000fe80000100800 */
[----:B------:R-:W-:Y:S04]  /*76a50*/  STL [R1+0x2ad0], R229 ;  /* 0x002ad0e501007387 */ /* 0x000fe80000100800 */
[----:B------:R-:W-:Y:S04]  /*76a60*/  STL [R1+0x2acc], R230 ;  /* 0x002acce601007387 */ /* 0x000fe80000100800 */
[----:B------:R1:W-:Y:S01]  /*76a70*/  STL [R1+0x2ac8], R231 ;  /* 0x002ac8e701007387 */ /* 0x0003e20000100800 */
[C---:B---3--:R-:W-:Y:S03]  /*76a80*/  HMMA.1688.F32.TF32 R64, R240.reuse, R44, R64 ;  /* 0x0000002cf040723c */ /* 0x048fe60000081040 */
[----:B------:R-:W-:Y:S04]  /*76a90*/  STL [R1+0x2ae0], R200 ;  /* 0x002ae0c801007387 */ /* 0x000fe80000100800 */
[----:B------:R-:W-:Y:S01]  /*76aa0*/  STL [R1+0x2adc], R201 ;  /* 0x002adcc901007387 */ /* 0x000fe20000100800 */
[C---:B------:R-:W-:Y:S03]  /*76ab0*/  HMMA.1688.F32.TF32 R192, R240.reuse, R12, R192 ;  /* 0x0000000cf0c0723c */ /* 0x040fe600000810c0 */
[----:B------:R-:W-:Y:S04]  /*76ac0*/  STL [R1+0x2ad8], R202 ;  /* 0x002ad8ca01007387 */ /* 0x000fe80000100800 */
[----:B------:R3:W-:Y:S01]  /*76ad0*/  STL [R1+0x2abc], R203 ;  /* 0x002abccb01007387 */ /* 0x0007e20000100800 */
[----:B------:R-:W-:Y:S08]  /*76ae0*/  HMMA.1688.F32.TF32 R68, R240, R40, R248 ;  /* 0x00000028f044723c */ /* 0x000ff000000810f8 */
[----:B-1----:R-:W-:-:S02]  /*76af0*/  IMAD.MOV.U32 R231, RZ, RZ, R64 ;  /* 0x000000ffffe77224 */ /* 0x002fc400078e0040 */
[----:B------:R-:W-:Y:S02]  /*76b00*/  IMAD.MOV.U32 R214, RZ, RZ, R65 ;  /* 0x000000ffffd67224 */ /* 0x000fe400078e0041 */
[----:B------:R-:W-:Y:S02]  /*76b10*/  IMAD.MOV.U32 R215, RZ, RZ, R66 ;  /* 0x000000ffffd77224 */ /* 0x000fe400078e0042 */
[----:B---3--:R-:W-:Y:S01]  /*76b20*/  IMAD.MOV.U32 R203, RZ, RZ, R67 ;  /* 0x000000ffffcb7224 */ /* 0x008fe200078e0043 */
        /* <DEDUP_REMOVED lines=8> */
[----:B--2---:R-:W-:Y:S03]  /*76bb0*/  HMMA.1688.F32.TF32 R64, R240, R48, R244 ;  /* 0x00000030f040723c */ /* 0x004fe600000810f4 */
[----:B------:R-:W-:Y:S04]  /*76bc0*/  LDS R244, [R0+0x4e080] ;  /* 0x04e0800000f47984 */ /* 0x000fe80000000800 */
[----:B------:R-:W-:Y:S04]  /*76bd0*/  LDS R246, [R0+0x4e880] ;  /* 0x04e8800000f67984 */ /* 0x000fe80000000800 */
[----:B------:R-:W-:Y:S04]  /*76be0*/  LDS R245, [R252+0x4e080] ;  /* 0x04e08000fcf57984 */ /* 0x000fe80000000800 */
[----:B------:R-:W2:Y:S09]  /*76bf0*/  LDS R247, [R252+0x4e880] ;  /* 0x04e88000fcf77984 */ /* 0x000eb20000000800 */
        /* <DEDUP_REMOVED lines=84> */
[----:B--2---:R-:W-:Y:S08]  /*77140*/  HMMA.1688.F32.TF32 R64, R244, R212, R64 ;  /* 0x000000d4f440723c */ /* 0x004ff00000081040 */
[C---:B---3--:R-:W-:Y:S11]  /*77150*/  HMMA.1688.F32.TF32 R72, R240.reuse, R52, R72 ;  /* 0x00000034f048723c */ /* 0x048ff60000081048 */
[----:B------:R-:W-:Y:S11]  /*77160*/  @!UPT UIADD3 URZ, URZ, URZ, URZ ;  /* 0x0000003f3f3ff290 */ /* 0x000ff6000fffe03f */
[----:B------:R-:W-:Y:S02]  /*77170*/  @!UPT UIADD3 URZ, URZ, URZ, URZ ;  /* 0x0000003f3f3ff290 */ /* 0x000fe4000fffe03f */
[----:B------:R-:W-:Y:S02]  /*77180*/  IMAD.MOV.U32 R198, RZ, RZ, R72 ;  /* 0x000000ffffc67224 */ /* 0x000fe400078e0048 */
[----:B------:R-:W-:Y:S02]  /*77190*/  IMAD.MOV.U32 R199, RZ, RZ, R73 ;  /* 0x000000ffffc77224 */ /* 0x000fe400078e0049 */
[----:B------:R-:W-:Y:S02]  /*771a0*/  IMAD.MOV.U32 R200, RZ, RZ, R74 ;  /* 0x000000ffffc87224 */ /* 0x000fe400078e004a */
[----:B------:R-:W-:Y:S02]  /*771b0*/  IMAD.MOV.U32 R201, RZ, RZ, R75 ;  /* 0x000000ffffc97224 */ /* 0x000fe400078e004b */
[C---:B----4-:R-:W-:Y:S08]  /*771c0*/  HMMA.1688.F32.TF32 R72, R240.reuse, R56, R232 ;  /* 0x00000038f048723c */ /* 0x050ff000000810e8 */
[C---:B------:R-:W-:Y:S11]  /*771d0*/  HMMA.1688.F32.TF32 R76, R240.reuse, R60, R236 ;  /* 0x0000003cf04c723c */ /* 0x040ff600000810ec */
[----:B------:R-:W-:Y:S05]  /*771e0*/  @!UPT UIADD3 URZ, URZ, URZ, URZ ;  /* 0x0000003f3f3ff290 */ /* 0x000fea000fffe03f */
[----:B------:R-:W-:Y:S02]  /*771f0*/  IMAD.MOV.U32 R194, RZ, RZ, R72 ;  /* 0x000000ffffc27224 */ /* 0x000fe400078e0048 */
[----:B------:R-:W-:Y:S02]  /*77200*/  IMAD.MOV.U32 R195, RZ, RZ, R73 ;  /* 0x000000ffffc37224 */ /* 0x000fe400078e0049 */
[----:B------:R-:W-:Y:S02]  /*77210*/  IMAD.MOV.U32 R196, RZ, RZ, R74 ;  /* 0x000000ffffc47224 */ /* 0x000fe400078e004a */
[----:B------:R-:W-:Y:S02]  /*77220*/  IMAD.MOV.U32 R197, RZ, RZ, R75 ;  /* 0x000000ffffc57224 */ /* 0x000fe400078e004b */
[----:B------:R-:W-:Y:S01]  /*77230*/  HMMA.1688.F32.TF32 R72, R240, R212, R216 ;  /* 0x000000d4f048723c */ /* 0x000fe200000810d8 */
[----:B------:R-:W-:Y:S04]  /*77240*/  STL.64 [R1+0x160], R76 ;  /* 0x0001604c01007387 */ /* 0x000fe80000100a00 */
[----:B------:R1:W-:Y:S11]  /*77250*/  STL.64 [R1+0x168], R78 ;  /* 0x0001684e01007387 */ /* 0x0003f60000100a00 */
[----:B------:R-:W-:Y:S07]  /*77260*/  @!UPT UIADD3 URZ, URZ, URZ, URZ ;  /* 0x0000003f3f3ff290 */ /* 0x000fee000fffe03f */
[----:B------:R-:W-:Y:S01]  /*77270*/  STL.64 [R1+0xf0], R72 ;  /* 0x0000f04801007387 */ /* 0x000fe20000100a00 */
[C---:B-1----:R-:W-:Y:S03]  /*77280*/  HMMA.1688.F32.TF32 R76, R244.reuse, R4, R120 ;  /* 0x00000004f44c723c */ /* 0x042fe60000081078 */
[----:B------:R1:W-:Y:S05]  /*77290*/  STL.64 [R1+0xf8], R74 ;  /* 0x0000f84a01007387 */ /* 0x0003ea0000100a00 */
[C---:B-1----:R-:W-:Y:S08]  /*772a0*/  HMMA.1688.F32.TF32 R72, R244.reuse, R8, R124 ;  /* 0x00000008f448723c */ /* 0x042ff0000008107c */
        /* <DEDUP_REMOVED lines=8> */
[----:B------:R1:W-:Y:S10]  /*77330*/  STL.64 [R1+0x218], R82 ;  /* 0x0002185201007387 */ /* 0x0003f40000100a00 */
        /* <DEDUP_REMOVED lines=124> */
[----:B----4-:R-:W4:Y:S04]  /*77b00*/  LDL.LU R64, [R1+0x750] ;  /* 0x0007500001407983 */ /* 0x010f280000300800 */
[----:B------:R-:W4:Y:S04]  /*77b10*/  LDL.LU R65, [R1+0x754] ;  /* 0x0007540001417983 */ /* 0x000f280000300800 */
[----:B------:R-:W4:Y:S04]  /*77b20*/  LDL.LU R66, [R1+0x758] ;  /* 0x0007580001427983 */ /* 0x000f280000300800 */
[----:B------:R-:W4:Y:S01]  /*77b30*/  LDL.LU R67, [R1+0x75c] ;  /* 0x00075c0001437983 */ /* 0x000f220000300800 */
        /* <DEDUP_REMOVED lines=47> */
[----:B------:R1:W-:Y:S04]  /*77e30*/  STL.64 [R1+0x2d8], R122 ;  /* 0x0002d87a01007387 */ /* 0x0003e80000100a00 */
[----:B------:R-:W-:Y:S04]  /*77e40*/  LDS R244, [R0+0x4e100] ;  /* 0x04e1000000f47984 */ /* 0x000fe80000000800 */
[----:B------:R-:W-:Y:S01]  /*77e50*/  LDS R246, [R0+0x4e900] ;  /* 0x04e9000000f67984 */ /* 0x000fe20000000800 */
[C---:B-1----:R-:W-:Y:S03]  /*77e60*/  HMMA.1688.F32.TF32 R120, R240.reuse, R48, R136 ;  /* 0x00000030f078723c */ /* 0x042fe60000081088 */
[----:B------:R-:W-:Y:S04]  /*77e70*/  LDS R245, [R252+0x4e100] ;  /* 0x04e10000fcf57984 */ /* 0x000fe80000000800 */
[----:B------:R-:W4:Y:S04]  /*77e80*/  LDS R247, [R252+0x4e900] ;  /* 0x04e90000fcf77984 */ /* 0x000f280000000800 */
[----:B------:R-:W-:Y:S04]  /*77e90*/  STL.64 [R1+0x3e0], R128 ;  /* 0x0003e08001007387 */ /* 0x000fe80000100a00 */
[----:B------:R1:W-:Y:S04]  /*77ea0*/  STL.64 [R1+0x3e8], R130 ;  /* 0x0003e88201007387 */ /* 0x0003e80000100a00 */
[----:B------:R-:W-:Y:S04]  /*77eb0*/  STL.64 [R1+0x3f0], R124 ;  /* 0x0003f07c01007387 */ /* 0x000fe80000100a00 */
[----:B------:R1:W-:Y:S04]  /*77ec0*/  STL.64 [R1+0x3f8], R126 ;  /* 0x0003f87e01007387 */ /* 0x0003e80000100a00 */
[----:B------:R-:W-:Y:S01]  /*77ed0*/  STL.64 [R1+0x420], R120 ;  /* 0x0004207801007387 */ /* 0x000fe20000100a00 */
[C---:B-1----:R-:W-:Y:S03]  /*77ee0*/  HMMA.1688.F32.TF32 R128, R240.reuse, R56, R144 ;  /* 0x00000038f080723c */ /* 0x042fe60000081090 */
[----:B------:R1:W-:Y:S05]  /*77ef0*/  STL.64 [R1+0x428], R122 ;  /* 0x0004287a01007387 */ /* 0x0003ea0000100a00 */
[C---:B------:R-:W-:Y:S08]  /*77f00*/  HMMA.1688.F32.TF32 R124, R240.reuse, R60, R148 ;  /* 0x0000003cf07c723c */ /* 0x040ff00000081094 */
[C---:B-1----:R-:W-:Y:S11]  /*77f10*/  HMMA.1688.F32.TF32 R120, R240.reuse, R52, R140 ;  /* 0x00000034f078723c */ /* 0x042ff6000008108c */
[----:B------:R-:W-:Y:S11]  /*77f20*/  @!UPT UIADD3 URZ, URZ, URZ, URZ ;  /* 0x0000003f3f3ff290 */ /* 0x000ff6000fffe03f */
[----:B------:R-:W-:Y:S01]  /*77f30*/  @!UPT UIADD3 URZ, URZ, URZ, URZ ;  /* 0x0000003f3f3ff290 */ /* 0x000fe2000fffe03f */
[----:B------:R-:W-:Y:S04]  /*77f40*/  STL.64 [R1+0x600], R120 ;  /* 0x0006007801007387 */ /* 0x000fe80000100a00 */
[----:B------:R1:W-:Y:S04]  /*77f50*/  STL.64 [R1+0x608], R122 ;  /* 0x0006087a01007387 */ /* 0x0003e80000100a00 */
[----:B------:R-:W-:Y:S04]  /*77f60*/  STL.64 [R1+0x5f0], R128 ;  /* 0x0005f08001007387 */ /* 0x000fe80000100a00 */
[----:B------:R-:W-:Y:S01]  /*77f70*/  STL.64 [R1+0x5f8], R130 ;  /* 0x0005f88201007387 */ /* 0x000fe20000100a00 */
[----:B-1----:R-:W-:Y:S03]  /*77f80*/  HMMA.1688.F32.TF32 R120, R240, R212, R152 ;  /* 0x000000d4f078723c */ /* 0x002fe60000081098 */
        /* <DEDUP_REMOVED lines=8> */
[C---:B------:R-:W-:Y:S03]  /*78010*/  HMMA.1688.F32.TF32 R104, R244.reuse, R8, R108 ;  /* 0x00000008f468723c */ /* 0x040fe6000008106c */
[----:B------:R-:W-:Y:S04]  /*78020*/  STL.64 [R1+0x410], R120 ;  /* 0x0004107801007387 */ /* 0x000fe80000100a00 */
[----:B------:R4:W-:Y:S01]  /*78030*/  STL.64 [R1+0x418], R122 ;  /* 0x0004187a01007387 */ /* 0x0009e20000100a00 */
[C---:B------:R-:W-:Y:S07]  /*78040*/  HMMA.1688.F32.TF32 R108, R244.reuse, R16, R164 ;  /* 0x00000010f46c723c */ /* 0x040fee00000810a4 */
[----:B------:R-:W-:Y:S01]  /*78050*/  STL.64 [R1+0x5d0], R124 ;  /* 0x0005d07c01007387 */ /* 0x000fe20000100a00 */
[C---:B----4-:R-:W-:Y:S03]  /*78060*/  HMMA.1688.F32.TF32 R120, R244.reuse, R12, R160 ;  /* 0x0000000cf478723c */ /* 0x050fe600000810a0 */
[----:B------:R-:W-:Y:S04]  /*78070*/  STL.64 [R1+0x5d8], R126 ;  /* 0x0005d87e01007387 */ /* 0x000fe80000100a00 */
[----:B------:R-:W-:Y:S04]  /*78080*/  STL.64 [R1+0x5c0], R104 ;  /* 0x0005c06801007387 */ /* 0x000fe80000100a00 */
[----:B------:R4:W-:Y:S02]  /*78090*/  STL.64 [R1+0x5c8], R106 ;  /* 0x0005c86a01007387 */ /* 0x0009e40000100a00 */
[C---:B----4-:R-:W-:Y:S08]  /*780a0*/  HMMA.1688.F32.TF32 R104, R244.reuse, R20, R68 ;  /* 0x00000014f468723c */ /* 0x050ff00000081044 */
[C---:B------:R-:W-:Y:S02]  /*780b0*/  HMMA.1688.F32.TF32 R68, R244.reuse, R24, R248 ;  /* 0x00000018f444723c */ /* 0x040fe400000810f8 */
[----:B------:R-:W-:Y:S04]  /*780c0*/  STL.64 [R1+0x5b0], R120 ;  /* 0x0005b07801007387 */ /* 0x000fe80000100a00 */
[----:B------:R-:W-:Y:S04]  /*780d0*/  STL.64 [R1+0x5b8], R122 ;  /* 0x0005b87a01007387 */ /* 0x000fe80000100a00 */
[----:B------:R-:W-:Y:S04]  /*780e0*/  STL.64 [R1+0x5a0], R108 ;  /* 0x0005a06c01007387 */ /* 0x000fe80000100a00 */
[----:B------:R-:W-:Y:S04]  /*780f0*/  STL.64 [R1+0x5a8], R110 ;  /* 0x0005a86e01007387 */ /* 0x000fe80000100a00 */
[----:B------:R-:W-:Y:S04]  /*78100*/  STL.64 [R1+0x590], R104 ;  /* 0x0005906801007387 */ /* 0x000fe80000100a00 */
[----:B------:R-:W-:Y:S04]  /*78110*/  STL.64 [R1+0x598], R106 ;  /* 0x0005986a01007387 */ /* 0x000fe80000100a00 */
[----:B------:R-:W4:Y:S04]  /*78120*/  LDL.LU R156, [R1+0x10] ;  /* 0x00001000019c7983 */ /* 0x000f280000300800 */
[----:B------:R-:W-:Y:S04]  /*78130*/  STL.64 [R1+0x580], R68 ;  /* 0x0005804401007387 */ /* 0x000fe80000100a00 */
[----:B------:R-:W-:Y:S04]  /*78140*/  STL.64 [R1+0x588], R70 ;  /* 0x0005884601007387 */ /* 0x000fe80000100a00 */
[----:B------:R1:W-:Y:S04]  /*78150*/  STL.64 [R1+0x570], R64 ;  /* 0x0005704001007387 */ /* 0x0003e80000100a00 */
[----:B------:R1:W-:Y:S04]  /*78160*/  STL.64 [R1+0x578], R66 ;  /* 0x0005784201007387 */ /* 0x0003e80000100a00 */
        /* <DEDUP_REMOVED lines=106> */
[C---:B------:R-:W-:Y:S08]  /*78810*/  HMMA.1688.F32.TF32 R108, R244.reuse, R56, R108 ;  /* 0x00000038f46c723c */ /* 0x040ff0000008106c */
[C---:B------:R-:W-:Y:S08]  /*78820*/  HMMA.1688.F32.TF32 R160, R244.reuse, R60, R160 ;  /* 0x0000003cf4a0723c */ /* 0x040ff000000810a0 */
[----:B------:R-:W-:Y:S08]  /*78830*/  HMMA.1688.F32.TF32 R244, R244, R212, R124 ;  /* 0x000000d4f4f4723c */ /* 0x000ff0000008107c */
[C---:B------:R-:W-:Y:S01]  /*78840*/  HMMA.1688.F32.TF32 R124, R240.reuse, R4, R128 ;  /* 0x00000004f07c723c */ /* 0x040fe20000081080 */
[----:B------:R1:W-:Y:S04]  /*78850*/  STL.64 [R1+0x500], R108 ;  /* 0x0005006c01007387 */ /* 0x0003e80000100a00 */
[----:B------:R1:W-:Y:S04]  /*78860*/  STL.64 [R1+0x508], R110 ;  /* 0x0005086e01007387 */ /* 0x0003e80000100a00 */
[----:B-1----:R-:W4:Y:S04]  /*78870*/  LDL.LU R108, [R1+0x630] ;  /* 0x00063000016c7983 */ /* 0x002f280000300800 */
[----:B------:R-:W-:Y:S04]  /*78880*/  STL.64 [R1+0x4f0], R160 ;  /* 0x0004f0a001007387 */ /* 0x000fe80000100a00 */
[----:B------:R2:W-:Y:S04]  /*78890*/  STL.64 [R1+0x4f8], R162 ;  /* 0x0004f8a201007387 */ /* 0x0005e80000100a00 */
[----:B------:R-:W4:Y:S04]  /*788a0*/  LDL.LU R109, [R1+0x634] ;  /* 0x00063400016d7983 */ /* 0x000f280000300800 */
[----:B------:R-:W4:Y:S04]  /*788b0*/  LDL.LU R110, [R1+0x638] ;  /* 0x00063800016e7983 */ /* 0x000f280000300800 */
[----:B------:R-:W4:Y:S01]  /*788c0*/  LDL.LU R111, [R1+0x63c] ;  /* 0x00063c00016f7983 */ /* 0x000f220000300800 */
[C---:B------:R-:W-:Y:S08]  /*788d0*/  HMMA.1688.F32.TF32 R132, R240.reuse, R8, R132 ;  /* 0x00000008f084723c */ /* 0x040ff00000081084 */
[----:B------:R-:W-:Y:S01]  /*788e0*/  HMMA.1688.F32.TF32 R128, R240, R12, R136 ;  /* 0x0000000cf080723c */ /* 0x000fe20000081088 */
[----:B--2---:R-:W-:-:S02]  /*788f0*/  IMAD.MOV.U32 R162, RZ, RZ, R66 ;  /* 0x000000ffffa27224 */ /* 0x004fc400078e0042 */
[----:B---3--:R-:W-:Y:S02]  /*78900*/  IMAD.MOV.U32 R160, RZ, RZ, R64 ;  /* 0x000000ffffa07224 */ /* 0x008fe400078e0040 */
[----:B------:R-:W2:Y:S01]  /*78910*/  LDL.LU R64, [R1+0x2bfc] ;  /* 0x002bfc0001407983 */ /* 0x000ea20000300800 */
[----:B------:R-:W-:Y:S02]  /*78920*/  IMAD.MOV.U32 R161, RZ, RZ, R65 ;  /* 0x000000ffffa17224 */ /* 0x000fe400078e0041 */
[----:B------:R-:W-:Y:S01]  /*78930*/  IMAD.MOV.U32 R163, RZ, RZ, R67 ;  /* 0x000000ffffa37224 */ /* 0x000fe200078e0043 */
[----:B------:R-:W2:Y:S04]  /*78940*/  LDL.LU R65, [R1+0x2bf8] ;  /* 0x002bf80001417983 */ /* 0x000ea80000300800 */
[----:B------:R-:W2:Y:S04]  /*78950*/  LDL.LU R66, [R1+0x2bf4] ;  /* 0x002bf40001427983 */ /* 0x000ea80000300800 */
[----:B------:R-:W2:Y:S04]  /*78960*/  LDL.LU R67, [R1+0x2bf0] ;  /* 0x002bf00001437983 */ /* 0x000ea80000300800 */
[----:B------:R-:W-:Y:S04]  /*78970*/  STL.64 [R1+0x400], R244 ;  /* 0x000400f401007387 */ /* 0x000fe80000100a00 */
[----:B------:R-:W-:Y:S04]  /*78980*/  STL.64 [R1+0x408], R246 ;  /* 0x000408f601007387 */ /* 0x000fe80000100a00 */
[----:B------:R-:W-:Y:S04]  /*78990*/  STL.64 [R1+0x430], R124 ;  /* 0x0004307c01007387 */ /* 0x000fe80000100a00 */
[----:B------:R1:W-:Y:S04]  /*789a0*/  STL.64 [R1+0x438], R126 ;  /* 0x0004387e01007387 */ /* 0x0003e80000100a00 */
[----:B------:R-:W-:Y:S04]  /*789b0*/  LDS R244, [R0+0x4e180] ;  /* 0x04e1800000f47984 */ /* 0x000fe80000000800 */
[----:B------:R-:W-:Y:S01]  /*789c0*/  LDS R246, [R0+0x4e980] ;  /* 0x04e9800000f67984 */ /* 0x000fe20000000800 */
[----:B-1----:R-:W-:Y:S03]  /*789d0*/  HMMA.1688.F32.TF32 R124, R240, R16, R164 ;  /* 0x00000010f07c723c */ /* 0x002fe600000810a4 */
[----:B------:R-:W-:Y:S04]  /*789e0*/  STL.64 [R1+0x4e0], R132 ;  /* 0x0004e08401007387 */ /* 0x000fe80000100a00 */
[----:B------:R1:W-:Y:S01]  /*789f0*/  STL.64 [R1+0x4e8], R134 ;  /* 0x0004e88601007387 */ /* 0x0003e20000100a00 */
[----:B------:R-:W-:-:S03]  /*78a00*/  IMAD.MOV.U32 R164, RZ, RZ, R248 ;  /* 0x000000ffffa47224 */ /* 0x000fc600078e00f8 */
[----:B------:R-:W-:Y:S01]  /*78a10*/  STL.64 [R1+0x4d0], R128 ;  /* 0x0004d08001007387 */ /* 0x000fe20000100a00 */
[----:B------:R-:W-:-:S03]  /*78a20*/  IMAD.MOV.U32 R165, RZ, RZ, R249 ;  /* 0x000000ffffa57224 */ /* 0x000fc600078e00f9 */
[----:B------:R3:W-:Y:S01]  /*78a30*/  STL.64 [R1+0x4d8], R130 ;  /* 0x0004d88201007387 */ /* 0x0007e20000100a00 */
[----:B------:R-:W-:-:S03]  /*78a40*/  IMAD.MOV.U32 R166, RZ, RZ, R250 ;  /* 0x000000ffffa67224 */ /* 0x000fc600078e00fa */
[----:B------:R-:W4:Y:S01]  /*78a50*/  LDL.LU R248, [R1+0x2bec] ;  /* 0x002bec0001f87983 */ /* 0x000f220000300800 */
[----:B------:R-:W-:-:S03]  /*78a60*/  IMAD.MOV.U32 R167, RZ, RZ, R251 ;  /* 0x000000ffffa77224 */ /* 0x000fc600078e00fb */
[----:B------:R-:W-:Y:S04]  /*78a70*/  LDS R245, [R252+0x4e180] ;  /* 0x04e18000fcf57984 */ /* 0x000fe80000000800 */
[----:B------:R-:W-:Y:S04]  /*78a80*/  STL.64 [R1+0x4c0], R124 ;  /* 0x0004c07c01007387 */ /* 0x000fe80000100a00 */
[----:B------:R1:W-:Y:S04]  /*78a90*/  STL.64 [R1+0x4c8], R126 ;  /* 0x0004c87e01007387 */ /* 0x0003e80000100a00 */
[----:B------:R-:W4:Y:S04]  /*78aa0*/  LDL.LU R249, [R1+0x2be8] ;  /* 0x002be80001f97983 */ /* 0x000f280000300800 */
[----:B------:R-:W4:Y:S04]  /*78ab0*/  LDL.LU R250, [R1+0x2be4] ;  /* 0x002be40001fa7983 */ /* 0x000f280000300800 */
[----:B------:R-:W4:Y:S01]  /*78ac0*/  LDL.LU R251, [R1+0x2be0] ;  /* 0x002be00001fb7983 */ /* 0x000f220000300800 */
[C---:B-1----:R-:W-:Y:S03]  /*78ad0*/  HMMA.1688.F32.TF32 R132, R240.reuse, R20, R140 ;  /* 0x00000014f084723c */ /* 0x042fe6000008108c */
[----:B------:R-:W1:Y:S05]  /*78ae0*/  LDS R247, [R252+0x4e980] ;  /* 0x04e98000fcf77984 */ /* 0x000e6a0000000800 */
[C---:B---3--:R-:W-:Y:S08]  /*78af0*/  HMMA.1688.F32.TF32 R128, R240.reuse, R24, R144 ;  /* 0x00000018f080723c */ /* 0x048ff00000081090 */
[C---:B------:R-:W-:Y:S07]  /*78b00*/  HMMA.1688.F32.TF32 R124, R240.reuse, R28, R148 ;  /* 0x0000001cf07c723c */ /* 0x040fee0000081094 */
[----:B------:R-:W-:Y:S04]  /*78b10*/  STL.64 [R1+0x4b0], R132 ;  /* 0x0004b08401007387 */ /* 0x000fe80000100a00 */
[----:B------:R3:W-:Y:S04]  /*78b20*/  STL.64 [R1+0x4b8], R134 ;  /* 0x0004b88601007387 */ /* 0x0007e80000100a00 */
[----:B------:R-:W-:Y:S04]  /*78b30*/  STL.64 [R1+0x4a0], R128 ;  /* 0x0004a08001007387 */ /* 0x000fe80000100a00 */
[----:B------:R1:W-:Y:S01]  /*78b40*/  STL.64 [R1+0x4a8], R130 ;  /* 0x0004a88201007387 */ /* 0x0003e20000100a00 */
[C---:B---3--:R-:W-:Y:S03]  /*78b50*/  HMMA.1688.F32.TF32 R132, R240.reuse, R32, R152 ;  /* 0x00000020f084723c */ /* 0x048fe60000081098 */
[----:B------:R-:W-:Y:S04]  /*78b60*/  STL.64 [R1+0x490], R124 ;  /* 0x0004907c01007387 */ /* 0x000fe80000100a00 */
[----:B------:R3:W-:Y:S01]  /*78b70*/  STL.64 [R1+0x498], R126 ;  /* 0x0004987e01007387 */ /* 0x0007e20000100a00 */
[C---:B-1----:R-:W-:Y:S08]  /*78b80*/  HMMA.1688.F32.TF32 R128, R240.reuse, R36, R156 ;  /* 0x00000024f080723c */ /* 0x042ff0000008109c */
[C---:B---3--:R-:W-:Y:S07]  /*78b90*/  HMMA.1688.F32.TF32 R124, R240.reuse, R40, R104 ;  /* 0x00000028f07c723c */ /* 0x048fee0000081068 */
[----:B------:R-:W-:Y:S04]  /*78ba0*/  STL.64 [R1+0x480], R132 ;  /* 0x0004808401007387 */ /* 0x000fe80000100a00 */
[----:B------:R-:W-:Y:S04]  /*78bb0*/  STL.64 [R1+0x488], R134 ;  /* 0x0004888601007387 */ /* 0x000fe80000100a00 */
[----:B------:R-:W-:Y:S04]  /*78bc0*/  STL.64 [R1+0x470], R128 ;  /* 0x0004708001007387 */ /* 0x000fe80000100a00 */
[----:B------:R-:W-:Y:S04]  /*78bd0*/  STL.64 [R1+0x478], R130 ;  /* 0x0004788201007387 */ /* 0x000fe80000100a00 */
[----:B------:R-:W-:Y:S04]  /*78be0*/  STL.64 [R1+0x460], R124 ;  /* 0x0004607c01007387 */ /* 0x000fe80000100a00 */
[----:B------:R-:W-:Y:S01]  /*78bf0*/  STL.64 [R1+0x468], R126 ;  /* 0x0004687e01007387 */ /* 0x000fe20000100a00 */
[C---:B--2---:R-:W-:Y:S08]  /*78c00*/  HMMA.1688.F32.TF32 R64, R240.reuse, R48, R64 ;  /* 0x00000030f040723c */ /* 0x044ff00000081040 */
[C---:B----4-:R-:W-:Y:S11]  /*78c10*/  HMMA.1688.F32.TF32 R104, R240.reuse, R44, R248 ;  /* 0x0000002cf068723c */ /* 0x050ff600000810f8 */
[----:B------:R-:W-:Y:S05]  /*78c20*/  @!UPT UIADD3 URZ, URZ, URZ, URZ ;  /* 0x0000003f3f3ff290 */ /* 0x000fea000fffe03f */
[----:B------:R-:W-:Y:S02]  /*78c30*/  IMAD.MOV.U32 R251, RZ, RZ, R64 ;  /* 0x000000fffffb7224 */ /* 0x000fe400078e0040 */
[----:B------:R-:W-:Y:S02]  /*78c40*/  IMAD.MOV.U32 R250, RZ, RZ, R65 ;  /* 0x000000fffffa7224 */ /* 0x000fe400078e0041 */
[----:B------:R-:W-:Y:S02]  /*78c50*/  IMAD.MOV.U32 R249, RZ, RZ, R66 ;  /* 0x000000fffff97224 */ /* 0x000fe400078e0042 */
[----:B------:R-:W-:Y:S02]  /*78c60*/  IMAD.MOV.U32 R248, RZ, RZ, R67 ;  /* 0x000000fffff87224 */ /* 0x000fe400078e0043 */
[C---:B------:R-:W-:Y:S01]  /*78c70*/  HMMA.1688.F32.TF32 R64, R240.reuse, R56, R160 ;  /* 0x00000038f040723c */ /* 0x040fe200000810a0 */
[----:B------:R-:W-:Y:S04]  /*78c80*/  STL.64 [R1+0x450], R104 ;  /* 0x0004506801007387 */ /* 0x000fe80000100a00 */
[----:B------:R1:W-:Y:S03]  /*78c90*/  STL.64 [R1+0x458], R106 ;  /* 0x0004586a01007387 */ /* 0x0003e60000100a00 */
[----:B-1----:R-:W-:Y:S01]  /*78ca0*/  HMMA.1688.F32.TF32 R104, R240, R52, R108 ;  /* 0x00000034f068723c */ /* 0x002fe2000008106c */
[----:B------:R1:W-:Y:S04]  /*78cb0*/  STL [R1+0x2a90], R248 ;  /* 0x002a90f801007387 */ /* 0x0003e80000100800 */
[----:B------:R2:W-:Y:S04]  /*78cc0*/  STL [R1+0x2a8c], R250 ;  /* 0x002a8cfa01007387 */ /* 0x0005e80000100800 */
[----:B------:R3:W-:Y:S04]  /*78cd0*/  STL [R1+0x2a88], R251 ;  /* 0x002a88fb01007387 */ /* 0x0007e80000100800 */
[----:B------:R4:W-:Y:S03]  /*78ce0*/  STL [R1+0x2a84], R249 ;  /* 0x002a84f901007387 */ /* 0x0009e60000100800 */
[----:B-1----:R-:W-:-:S02]  /*78cf0*/  IMAD.MOV.U32 R248, RZ, RZ, R64 ;  /* 0x000000fffff87224 */ /* 0x002fc400078e0040 */
[----:B--2---:R-:W-:Y:S02]  /*78d00*/  IMAD.MOV.U32 R250, RZ, RZ, R65 ;  /* 0x000000fffffa7224 */ /* 0x004fe400078e0041 */
[----:B---3--:R-:W-:-:S03]  /*78d10*/  IMAD.MOV.U32 R251, RZ, RZ, R66 ;  /* 0x000000fffffb7224 */ /* 0x008fc600078e0042 */
[----:B------:R-:W-:Y:S01]  /*78d20*/  STL.64 [R1+0x630], R104 ;  /* 0x0006306801007387 */ /* 0x000fe20000100a00 */
[----:B----4-:R-:W-:-:S03]  /*78d30*/  IMAD.MOV.U32 R249, RZ, RZ, R67 ;  /* 0x000000fffff97224 */ /* 0x010fc600078e0043 */
[----:B------:R1:W-:Y:S01]  /*78d40*/  STL.64 [R1+0x638], R106 ;  /* 0x0006386a01007387 */ /* 0x0003e20000100a00 */
[C---:B------:R-:W-:Y:S08]  /*78d50*/  HMMA.1688.F32.TF32 R64, R240.reuse, R212, R68 ;  /* 0x000000d4f040723c */ /* 0x040ff00000081044 */
[----:B-1----:R-:W-:Y:S01]  /*78d60*/  HMMA.1688.F32.TF32 R104, R240, R60, R164 ;  /* 0x0000003cf068723c */ /* 0x002fe200000810a4 */
[----:B------:R-:W-:Y:S04]  /*78d70*/  STL [R1+0x2aa0], R248 ;  /* 0x002aa0f801007387 */ /* 0x000fe80000100800 */
[----:B------:R-:W-:Y:S04]  /*78d80*/  STL [R1+0x2a9c], R250 ;  /* 0x002a9cfa01007387 */ /* 0x000fe80000100800 */
[----:B------:R-:W-:Y:S04]  /*78d90*/  STL [R1+0x2a98], R251 ;  /* 0x002a98fb01007387 */ /* 0x000fe80000100800 */
[----:B------:R-:W-:Y:S01]  /*78da0*/  STL [R1+0x2a94], R249 ;  /* 0x002a94f901007387 */ /* 0x000fe20000100800 */
[----:B------:R-:W-:-:S09]  /*78db0*/  IMAD.MOV.U32 R242, RZ, RZ, R3 ;  /* 0x000000fffff27224 */ /* 0x000fd200078e0003 */
[----:B------:R1:W-:Y:S04]  /*78dc0*/  STL.64 [R1+0x610], R104 ;  /* 0x0006106801007387 */ /* 0x0003e80000100a00 */
[----:B------:R2:W-:Y:S04]  /*78dd0*/  STL.64 [R1+0x618], R106 ;  /* 0x0006186a01007387 */ /* 0x0005e80000100a00 */
[----:B------:R-:W-:Y:S04]  /*78de0*/  STL.64 [R1+0x3d8], R66 ;  /* 0x0003d84201007387 */ /* 0x000fe80000100a00 */
[----:B------:R-:W3:Y:S04]  /*78df0*/  LDL.LU R68, [R1+0xa0] ;  /* 0x0000a00001447983 */ /* 0x000ee80000300800 */
[----:B------:R-:W3:Y:S04]  /*78e00*/  LDL.LU R69, [R1+0xa4] ;  /* 0x0000a40001457983 */ /* 0x000ee80000300800 */
[----:B------:R-:W3:Y:S01]  /*78e10*/  LDL.LU R70, [R1+0xa8] ;  /* 0x0000a80001467983 */ /* 0x000ee20000300800 */
[----:B------:R-:W-:-:S03]  /*78e20*/  IMAD.MOV.U32 R243, RZ, RZ, R2 ;  /* 0x000000fffff37224 */ /* 0x000fc600078e0002 */
[----:B------:R-:W3:Y:S04]  /*78e30*/  LDL.LU R71, [R1+0xac] ;  /* 0x0000ac0001477983 */ /* 0x000ee80000300800 */
[----:B------:R-:W4:Y:S04]  /*78e40*/  LDL.LU R240, [R1+0x2b0] ;  /* 0x0002b00001f07983 */ /* 0x000f280000300800 */
[----:B------:R-:W4:Y:S04]  /*78e50*/  LDL.LU R241, [R1+0x2b4] ;  /* 0x0002b40001f17983 */ /* 0x000f280000300800 */
        /* <DEDUP_REMOVED lines=54> */
[----:B---3--:R-:W-:-:S02]  /*791c0*/  IMAD.MOV.U32 R163, RZ, RZ, R3 ;  /* 0x000000ffffa37224 */ /* 0x008fc400078e0003 */
[----:B----4-:R-:W-:Y:S02]  /*791d0*/  IMAD.MOV.U32 R162, RZ, RZ, R2 ;  /* 0x000000ffffa27224 */ /* 0x010fe400078e0002 */
[----:B------:R-:W3:Y:S04]  /*791e0*/  LDL.LU R2, [R1+0x2bd4] ;  /* 0x002bd40001027983 */ /* 0x000ee80000300800 */
[----:B------:R-:W4:Y:S04]  /*791f0*/  LDL.LU R3, [R1+0x2bd0] ;  /* 0x002bd00001037983 */ /* 0x000f280000300800 */
[----:B------:R-:W-:Y:S04]  /*79200*/  STL [R1+0x2aa8], R251 ;  /* 0x002aa8fb01007387 */ /* 0x000fe80000100800 */
[----:B------:R-:W-:Y:S01]  /*79210*/  STL [R1+0x2aa4], R249 ;  /* 0x002aa4f901007387 */ /* 0x000fe20000100800 */
[C---:B--2---:R-:W-:Y:S08]  /*79220*/  HMMA.1688.F32.TF32 R124, R244.reuse, R4, R124 ;  /* 0x00000004f47c723c */ /* 0x044ff0000008107c */
[----:B------:R-:W-:Y:S11]  /*79230*/  HMMA.1688.F32.TF32 R128, R244, R8, R128 ;  /* 0x00000008f480723c */ /* 0x000ff60000081080 */
[----:B------:R-:W-:Y:S05]  /*79240*/  @!UPT UIADD3 URZ, URZ, URZ, URZ ;  /* 0x0000003f3f3ff290 */ /* 0x000fea000fffe03f */
[----:B------:R-:W-:Y:S01]  /*79250*/  IMAD.MOV.U32 R250, RZ, RZ, R127 ;  /* 0x000000fffffa7224 */ /* 0x000fe200078e007f */
[----:B------:R1:W-:Y:S01]  /*79260*/  STL.64 [R1+0x3c0], R124 ;  /* 0x0003c07c01007387 */ /* 0x0003e20000100a00 */
[----:B------:R-:W-:-:S03]  /*79270*/  IMAD.MOV.U32 R248, RZ, RZ, R126 ;  /* 0x000000fffff87224 */ /* 0x000fc600078e007e */
[----:B------:R-:W2:Y:S04]  /*79280*/  LDL.LU.64 R126, [R1+0x2bc8] ;  /* 0x002bc800017e7983 */ /* 0x000ea80000300a00 */
[----:B-1----:R-:W2:Y:S01]  /*79290*/  LDL.LU.64 R124, [R1+0x2bc0] ;  /* 0x002bc000017c7983 */ /* 0x002ea20000300a00 */
[----:B------:R-:W-:-:S03]  /*792a0*/  IMAD.MOV.U32 R251, RZ, RZ, R130 ;  /* 0x000000fffffb7224 */ /* 0x000fc600078e0082 */
[----:B------:R-:W-:Y:S01]  /*792b0*/  STL [R1+0x2ab0], R250 ;  /* 0x002ab0fa01007387 */ /* 0x000fe20000100800 */
[----:B------:R-:W-:-:S03]  /*792c0*/  IMAD.MOV.U32 R249, RZ, RZ, R131 ;  /* 0x000000fffff97224 */ /* 0x000fc600078e0083 */
[----:B------:R-:W-:Y:S04]  /*792d0*/  STL [R1+0x2aac], R248 ;  /* 0x002aacf801007387 */ /* 0x000fe80000100800 */
[----:B------:R1:W-:Y:S04]  /*792e0*/  STL.64 [R1+0x3b0], R128 ;  /* 0x0003b08001007387 */ /* 0x0003e80000100a00 */
[----:B------:R-:W2:Y:S04]  /*792f0*/  LDL.LU.64 R130, [R1+0x2bb8] ;  /* 0x002bb80001827983 */ /* 0x000ea80000300a00 */
[----:B-1----:R-:W2:Y:S04]  /*79300*/  LDL.LU.64 R128, [R1+0x2bb0] ;  /* 0x002bb00001807983 */ /* 0x002ea80000300a00 */
[----:B------:R-:W-:Y:S04]  /*79310*/  STL [R1+0x2ab8], R251 ;  /* 0x002ab8fb01007387 */ /* 0x000fe80000100800 */
[----:B------:R1:W-:Y:S04]  /*79320*/  STL [R1+0x2ab4], R249 ;  /* 0x002ab4f901007387 */ /* 0x0003e80000100800 */
[----:B------:R-:W2:Y:S04]  /*79330*/  LDL.LU R248, [R1+0x6a0] ;  /* 0x0006a00001f87983 */ /* 0x000ea80000300800 */
[----:B-1----:R-:W2:Y:S01]  /*79340*/  LDL.LU R249, [R1+0x6a4] ;  /* 0x0006a40001f97983 */ /* 0x002ea20000300800 */
        /* <DEDUP_REMOVED lines=9> */
[----:B---3--:R-:W-:-:S02]  /*793e0*/  IMAD.MOV.U32 R251, RZ, RZ, R2 ;  /* 0x000000fffffb7224 */ /* 0x008fc400078e0002 */
[----:B----4-:R-:W-:-:S05]  /*793f0*/  IMAD.MOV.U32 R250, RZ, RZ, R3 ;  /* 0x000000fffffa7224 */ /* 0x010fca00078e0003 */
[C---:B------:R-:W-:Y:S08]  /*79400*/  HMMA.1688.F32.TF32 R160, R244.reuse, R52, R160 ;  /* 0x00000034f4a0723c */ /* 0x040ff000000810a0 */
[C---:B------:R-:W-:Y:S08]  /*79410*/  HMMA.1688.F32.TF32 R164, R244.reuse, R56, R164 ;  /* 0x00000038f4a4723c */ /* 0x040ff000000810a4 */
[----:B--2---:R-:W-:Y:S11]  /*79420*/  HMMA.1688.F32.TF32 R248, R244, R12, R248 ;  /* 0x0000000cf4f8723c */ /* 0x004ff600000810f8 */
[----:B------:R-:W-:Y:S11]  /*79430*/  @!UPT UIADD3 URZ, URZ, URZ, URZ ;  /* 0x0000003f3f3ff290 */ /* 0x000ff6000fffe03f */
[----:B------:R-:W-:Y:S01]  /*79440*/  @!UPT UIADD3 URZ, URZ, URZ, URZ ;  /* 0x0000003f3f3ff290 */ /* 0x000fe2000fffe03f */
[----:B------:R1:W-:Y:S04]  /*79450*/  STL.64 [R1+0x3a0], R248 ;  /* 0x0003a0f801007387 */ /* 0x0003e80000100a00 */
[----:B------:R2:W-:Y:S01]  /*79460*/  STL.64 [R1+0x3a8], R250 ;  /* 0x0003a8fa01007387 */ /* 0x0005e20000100a00 */
[----:B-1----:R-:W-:Y:S02]  /*79470*/  IMAD.MOV.U32 R248, RZ, RZ, R135 ;  /* 0x000000fffff87224 */ /* 0x002fe400078e0087 */
[----:B------:R-:W-:Y:S02]  /*79480*/  IMAD.MOV.U32 R249, RZ, RZ, R133 ;  /* 0x000000fffff97224 */ /* 0x000fe400078e0085 */
[----:B--2---:R-:W-:Y:S02]  /*79490*/  IMAD.MOV.U32 R250, RZ, RZ, R134 ;  /* 0x000000fffffa7224 */ /* 0x004fe400078e0086 */
[----:B------:R-:W-:Y:S01]  /*794a0*/  IMAD.MOV.U32 R251, RZ, RZ, R132 ;  /* 0x000000fffffb7224 */ /* 0x000fe200078e0084 */
[----:B------:R-:W2:Y:S04]  /*794b0*/  LDL.LU.64 R134, [R1+0x2ba8] ;  /* 0x002ba80001867983 */ /* 0x000ea80000300a00 */
        /* <DEDUP_REMOVED lines=41> */
[----:B------:R-:W-:-:S02]  /*79750*/  LOP3.LUT R66, R0, 0x40, RZ, 0x3c, !PT ;  /* 0x0000004000427812 */ /* 0x000fc400078e3cff */
[----:B------:R-:W-:-:S03]  /*79760*/  LOP3.LUT R67, R0, 0x60, RZ, 0x3c, !PT ;  /* 0x0000006000437812 */ /* 0x000fc600078e3cff */
[----:B------:R-:W-:Y:S04]  /*79770*/  LDS R64, [R66+0x4e180] ;  /* 0x04e1800042407984 */ /* 0x000fe80000000800 */
[----:B------:R-:W-:Y:S04]  /*79780*/  LDS R65, [R67+0x4e180] ;  /* 0x04e1800043417984 */ /* 0x000fe80000000800 */
[----:B------:R-:W-:Y:S04]  /*79790*/  LDS R66, [R66+0x4e980] ;  /* 0x04e9800042427984 */ /* 0x000fe80000000800 */
[----:B------:R-:W2:Y:S01]  /*797a0*/  LDS R67, [R67+0x4e980] ;  /* 0x04e9800043437984 */ /* 0x000ea20000000800 */
[C---:B------:R-:W-:Y:S08]  /*797b0*/  HMMA.1688.F32.TF32 R240, R244.reuse, R60, R240 ;  /* 0x0000003cf4f0723c */ /* 0x040ff000000810f0 */
[----:B------:R-:W-:Y:S11]  /*797c0*/  HMMA.1688.F32.TF32 R68, R244, R212, R68 ;  /* 0x000000d4f444723c */ /* 0x000ff60000081044 */
[----:B------:R-:W-:Y:S04]  /*797d0*/  @!UPT UIADD3 URZ, URZ, URZ, URZ ;  /* 0x0000003f3f3ff290 */ /* 0x000fe8000fffe03f */
[----:B------:R-:W-:Y:S04]  /*797e0*/  STL.64 [R1+0x2e0], R240 ;  /* 0x0002e0f001007387 */ /* 0x000fe80000100a00 */
[----:B------:R-:W-:Y:S04]  /*797f0*/  STL.64 [R1+0x2e8], R242 ;  /* 0x0002e8f201007387 */ /* 0x000fe80000100a00 */
[----:B------:R-:W-:Y:S04]  /*79800*/  STL.64 [R1+0x2b0], R68 ;  /* 0x0002b04401007387 */ /* 0x000fe80000100a00 */
[----:B------:R-:W-:Y:S04]  /*79810*/  STL.64 [R1+0x2b8], R70 ;  /* 0x0002b84601007387 */ /* 0x000fe80000100a00 */
[----:B------:R-:W-:Y:S04]  /*79820*/  LDS R69, [R252+0x4f000] ;  /* 0x04f00000fc457984 */ /* 0x000fe80000000800 */
[----:B------:R-:W-:Y:S04]  /*79830*/  LDS R71, [R252+0x4f800] ;  /* 0x04f80000fc477984 */ /* 0x000fe80000000800 */
[----:B------:R-:W-:Y:S04]  /*79840*/  LDS R68, [R0+0x4f000] ;  /* 0x04f0000000447984 */ /* 0x000fe80000000800 */
[----:B------:R-:W1:Y:S01]  /*79850*/  LDS R70, [R0+0x4f800] ;  /* 0x04f8000000467984 */ /* 0x000e620000000800 */
[C---:B--2---:R-:W-:Y:S08]  /*79860*/  HMMA.1688.F32.TF32 R104, R64.reuse, R16, R104 ;  /* 0x000000104068723c */ /* 0x044ff00000081068 */
[C---:B---3--:R-:W-:Y:S08]  /*79870*/  HMMA.1688.F32.TF32 R160, R64.reuse, R8, R160 ;  /* 0x0000000840a0723c */ /* 0x048ff000000810a0 */
[C---:B----4-:R-:W-:Y:S11]  /*79880*/  HMMA.1688.F32.TF32 R164, R64.reuse, R4, R164 ;  /* 0x0000000440a4723c */ /* 0x050ff600000810a4 */
[----:B------:R-:W-:Y:S11]  /*79890*/  @!UPT UIADD3 URZ, URZ, URZ, URZ ;  /* 0x0000003f3f3ff290 */ /* 0x000ff6000fffe03f */
[----:B------:R-:W-:Y:S01]  /*798a0*/  @!UPT UIADD3 URZ, URZ, URZ, URZ ;  /* 0x0000003f3f3ff290 */ /* 0x000fe2000fffe03f */
[----:B------:R-:W-:Y:S04]  /*798b0*/  STL.64 [R1+0x290], R164 ;  /* 0x000290a401007387 */ /* 0x000fe80000100a00 */
[----:B------:R-:W-:Y:S04]  /*798c0*/  STL.64 [R1+0x298], R166 ;  /* 0x000298a601007387 */ /* 0x000fe80000100a00 */
[----:B------:R-:W-:Y:S04]  /*798d0*/  STL.64 [R1+0xb0], R160 ;  /* 0x0000b0a001007387 */ /* 0x000fe80000100a00 */
[----:B------:R2:W-:Y:S02]  /*798e0*/  STL.64 [R1+0xb8], R162 ;  /* 0x0000b8a201007387 */ /* 0x0005e40000100a00 */
[C---:B--2---:R-:W-:Y:S08]  /*798f0*/  HMMA.1688.F32.TF32 R160, R64.reuse, R12, R108 ;  /* 0x0000000c40a0723c */ /* 0x044ff0000008106c */
[C---:B------:R-:W-:Y:S11]  /*79900*/  HMMA.1688.F32.TF32 R108, R64.reuse, R20, R156 ;  /* 0x00000014406c723c */ /* 0x040ff6000008109c */
[----:B------:R-:W-:Y:S04]  /*79910*/  @!UPT UIADD3 URZ, URZ, URZ, URZ ;  /* 0x0000003f3f3ff290 */ /* 0x000fe8000fffe03f */
[----:B------:R-:W-:Y:S04]  /*79920*/  STL.64 [R1+0xa0], R160 ;  /* 0x0000a0a001007387 */ /* 0x000fe80000100a00 */
[----:B------:R-:W-:Y:S04]  /*79930*/  STL.64 [R1+0xa8], R162 ;  /* 0x0000a8a201007387 */ /* 0x000fe80000100a00 */
[----:B------:R-:W-:Y:S04]  /*79940*/  STL.64 [R1+0x80], R108 ;  /* 0x0000806c01007387 */ /* 0x000fe80000100a00 */
[----:B------:R-:W-:Y:S04]  /*79950*/  STL.64 [R1+0x90], R104 ;  /* 0x0000906801007387 */ /* 0x000fe80000100a00 */
[----:B------:R2:W-:Y:S02]  /*79960*/  STL.64 [R1+0x98], R106 ;  /* 0x0000986a01007387 */ /* 0x0005e40000100a00 */
[C---:B--2---:R-:W-:Y:S11]  /*79970*/  HMMA.1688.F32.TF32 R104, R64.reuse, R24, R152 ;  /* 0x000000184068723c */ /* 0x044ff60000081098 */
[----:B------:R-:W-:Y:S11]  /*79980*/  @!UPT UIADD3 URZ, URZ, URZ, URZ ;  /* 0x0000003f3f3ff290 */ /* 0x000ff6000fffe03f */
[----:B------:R-:W-:Y:S02]  /*79990*/  @!UPT UIADD3 URZ, URZ, URZ, URZ ;  /* 0x0000003f3f3ff290 */ /* 0x000fe4000fffe03f */
[----:B------:R-:W-:Y:S02]  /*799a0*/  IMAD.MOV.U32 R4, RZ, RZ, R104 ;  /* 0x000000ffff047224 */ /* 0x000fe400078e0068 */
[----:B------:R-:W-:Y:S02]  /*799b0*/  IMAD.MOV.U32 R5, RZ, RZ, R105 ;  /* 0x000000ffff057224 */ /* 0x000fe400078e0069 */
[----:B------:R-:W-:Y:S02]  /*799c0*/  IMAD.MOV.U32 R2, RZ, RZ, R106 ;  /* 0x000000ffff027224 */ /* 0x000fe400078e006a */
[----:B------:R-:W-:Y:S02]  /*799d0*/  IMAD.MOV.U32 R252, RZ, RZ, R107 ;  /* 0x000000fffffc7224 */ /* 0x000fe400078e006b */
[C---:B------:R-:W-:Y:S01]  /*799e0*/  HMMA.1688.F32.TF32 R104, R64.reuse, R28, R148 ;  /* 0x0000001c4068723c */ /* 0x040fe20000081094 */
[----:B------:R-:W-:Y:S01]  /*799f0*/  IMAD.MOV.U32 R3, RZ, RZ, R111 ;  /* 0x000000ffff037224 */ /* 0x000fe200078e006f */
[----:B------:R-:W-:Y:S06]  /*79a00*/  STL [R1+0x88], R110 ;  /* 0x0000886e01007387 */ /* 0x000fec0000100800 */
[C---:B------:R-:W-:Y:S08]  /*79a10*/  HMMA.1688.F32.TF32 R244, R64.reuse, R56, R120 ;  /* 0x0000003840f4723c */ /* 0x040ff00000081078 */
[----:B------:R-:W-:Y:S08]  /*79a20*/  HMMA.1688.F32.TF32 R240, R64, R60, R216 ;  /* 0x0000003c40f0723c */ /* 0x000ff000000810d8 */
[----:B-1----:R-:W-:Y:S01]  /*79a30*/  HMMA.1688.F32.TF32 R72, R68, R10, R72 ;  /* 0x0000000a4448723c */ /* 0x002fe20000081048 */
[----:B------:R-:W-:Y:S01]  /*79a40*/  IMAD.MOV.U32 R20, RZ, RZ, R104 ;  /* 0x000000ffff147224 */ /* 0x000fe200078e0068 */
[----:B------:R-:W-:Y:S01]  /*79a50*/  LDS R148, [R0+0x4f080] ;  /* 0x04f0800000947984 */ /* 0x000fe20000000800 */
[----:B------:R-:W-:-:S02]  /*79a60*/  IMAD.MOV.U32 R21, RZ, RZ, R105 ;  /* 0x000000ffff157224 */ /* 0x000fc400078e0069 */
[----:B------:R-:W-:Y:S01]  /*79a70*/  IMAD.MOV.U32 R25, RZ, RZ, R106 ;  /* 0x000000ffff197224 */ /* 0x000fe200078e006a */
[----:B------:R-:W-:Y:S01]  /*79a80*/  LDS R150, [R0+0x4f880] ;  /* 0x04f8800000967984 */ /* 0x000fe20000000800 */
        /* <DEDUP_REMOVED lines=29> */
[----:B------:R-:W-:Y:S02]  /*79c60*/  IMAD.MOV.U32 R40, RZ, RZ, R107 ;  /* 0x000000ffff287224 */ /* 0x000fe400078e006b */
[C---:B------:R-:W-:Y:S01]  /*79c70*/  HMMA.1688.F32.TF32 R104, R64.reuse, R48, R128 ;  /* 0x000000304068723c */ /* 0x040fe20000081080 */
[----:B------:R1:W-:Y:S04]  /*79c80*/  STL [R1+0x2a80], R2 ;  /* 0x002a800201007387 */ /* 0x0003e80000100800 */
[----:B------:R2:W-:Y:S04]  /*79c90*/  STL [R1+0x2a7c], R5 ;  /* 0x002a7c0501007387 */ /* 0x0005e80000100800 */
[----:B------:R3:W-:Y:S11]  /*79ca0*/  STL [R1+0x2a78], R4 ;  /* 0x002a780401007387 */ /* 0x0007f60000100800 */
[----:B------:R-:W-:Y:S04]  /*79cb0*/  @!UPT UIADD3 URZ, URZ, URZ, URZ ;  /* 0x0000003f3f3ff290 */ /* 0x000fe8000fffe03f */
[----:B-1----:R-:W-:Y:S02]  /*79cc0*/  IMAD.MOV.U32 R2, RZ, RZ, R104 ;  /* 0x000000ffff027224 */ /* 0x002fe400078e0068 */
[----:B--2---:R-:W-:Y:S02]  /*79cd0*/  IMAD.MOV.U32 R5, RZ, RZ, R105 ;  /* 0x000000ffff057224 */ /* 0x004fe400078e0069 */
[----:B---3--:R-:W-:Y:S02]  /*79ce0*/  IMAD.MOV.U32 R4, RZ, RZ, R106 ;  /* 0x000000ffff047224 */ /* 0x008fe400078e006a */
[----:B------:R-:W-:Y:S02]  /*79cf0*/  IMAD.MOV.U32 R3, RZ, RZ, R107 ;  /* 0x000000ffff037224 */ /* 0x000fe400078e006b */
[C---:B------:R-:W-:Y:S08]  /*79d00*/  HMMA.1688.F32.TF32 R104, R64.reuse, R52, R124 ;  /* 0x000000344068723c */ /* 0x040ff0000008107c */
[----:B------:R-:W-:Y:S08]  /*79d10*/  HMMA.1688.F32.TF32 R216, R64, R212, R236 ;  /* 0x000000d440d8723c */ /* 0x000ff000000810ec */
        /* <DEDUP_REMOVED lines=47> */
[----:B--2---:R-:W-:Y:S03]  /*7a010*/  HMMA.1688.F32.TF32 R64, R68, R62, R224 ;  /* 0x0000003e4440723c */ /* 0x004fe600000810e0 */
[----:B------:R-:W-:Y:S01]  /*7a020*/  STL.64 [R1+0x870], R76 ;  /* 0x0008704c01007387 */ /* 0x000fe20000100a00 */
[----:B------:R-:W-:-:S03]  /*7a030*/  IMAD.MOV.U32 R108, RZ, RZ, R194 ;  /* 0x000000ffff6c7224 */ /* 0x000fc600078e00c2 */
[----:B------:R-:W-:Y:S01]  /*7a040*/  STL.64 [R1+0x878], R78 ;  /* 0x0008784e01007387 */ /* 0x000fe20000100a00 */
[----:B------:R-:W-:Y:S02]  /*7a050*/  IMAD.MOV.U32 R109, RZ, RZ, R195 ;  /* 0x000000ffff6d7224 */ /* 0x000fe400078e00c3 */
[----:B------:R-:W-:-:S05]  /*7a060*/  IMAD.MOV.U32 R110, RZ, RZ, R196 ;  /* 0x000000ffff6e7224 */ /* 0x000fca00078e00c4 */
[----:B------:R-:W-:Y:S04]  /*7a070*/  STL.64 [R1+0x860], R72 ;  /* 0x0008604801007387 */ /* 0x000fe80000100a00 */
[----:B------:R-:W-:Y:S04]  /*7a080*/  STL.64 [R1+0x868], R74 ;  /* 0x0008684a01007387 */ /* 0x000fe80000100a00 */
[----:B------:R-:W2:Y:S01]  /*7a090*/  LDL.LU R194, [R1+0x2af8] ;  /* 0x002af80001c27983 */ /* 0x000ea20000300800 */
[----:B------:R-:W-:-:S03]  /*7a0a0*/  IMAD.MOV.U32 R111, RZ, RZ, R197 ;  /* 0x000000ffff6f7224 */ /* 0x000fc600078e00c5 */
[----:B------:R-:W-:Y:S01]  /*7a0b0*/  STL.64 [R1+0x850], R64 ;  /* 0x0008504001007387 */ /* 0x000fe20000100a00 */
[----:B------:R-:W-:-:S03]  /*7a0c0*/  IMAD.MOV.U32 R104, RZ, RZ, R198 ;  /* 0x000000ffff687224 */ /* 0x000fc600078e00c6 */
[----:B------:R-:W-:Y:S01]  /*7a0d0*/  STL.64 [R1+0x858], R66 ;  /* 0x0008584201007387 */ /* 0x000fe20000100a00 */
[----:B------:R-:W-:-:S03]  /*7a0e0*/  IMAD.MOV.U32 R105, RZ, RZ, R199 ;  /* 0x000000ffff697224 */ /* 0x000fc600078e00c7 */
        /* <DEDUP_REMOVED lines=19> */
[----:B------:R-:W4:Y:S01]  /*7a220*/  LDL.LU R230, [R1+0x2acc] ;  /* 0x002acc0001e67983 */ /* 0x000f220000300800 */
[----:B------:R-:W-:-:S03]  /*7a230*/  IMAD.MOV.U32 R163, RZ, RZ, R203 ;  /* 0x000000ffffa37224 */ /* 0x000fc600078e00cb */
[----:B------:R-:W4:Y:S04]  /*7a240*/  LDL.LU R231, [R1+0x2ac8] ;  /* 0x002ac80001e77983 */ /* 0x000f280000300800 */
[----:B------:R-:W4:Y:S04]  /*7a250*/  LDL.LU R214, [R1+0x2ac4] ;  /* 0x002ac40001d67983 */ /* 0x000f280000300800 */
[----:B------:R-:W4:Y:S04]  /*7a260*/  LDL.LU R215, [R1+0x2ac0] ;  /* 0x002ac00001d77983 */ /* 0x000f280000300800 */
[----:B------:R-:W4:Y:S01]  /*7a270*/  LDL.LU R203, [R1+0x2abc] ;  /* 0x002abc0001cb7983 */ /* 0x000f220000300800 */
[----:B------:R-:W-:-:S02]  /*7a280*/  LOP3.LUT R56, R0, 0x40, RZ, 0x3c, !PT ;  /* 0x0000004000387812 */ /* 0x000fc400078e3cff */
[C---:B------:R-:W-:Y:S01]  /*7a290*/  LOP3.LUT R57, R0.reuse, 0x60, RZ, 0x3c, !PT ;  /* 0x0000006000397812 */ /* 0x040fe200078e3cff */
[----:B------:R-:W4:Y:S04]  /*7a2a0*/  LDL.LU R164, [R1+0xc0] ;  /* 0x0000c00001a47983 */ /* 0x000f280000300800 */
[----:B------:R-:W-:Y:S04]  /*7a2b0*/  LDS R152, [R56+0x4f000] ;  /* 0x04f0000038987984 */ /* 0x000fe80000000800 */
[----:B------:R-:W-:Y:S04]  /*7a2c0*/  LDS R154, [R56+0x4f800] ;  /* 0x04f80000389a7984 */ /* 0x000fe80000000800 */
[----:B------:R-:W-:Y:S04]  /*7a2d0*/  LDS R153, [R57+0x4f000] ;  /* 0x04f0000039997984 */ /* 0x000fe80000000800 */
[----:B------:R-:W1:Y:S04]  /*7a2e0*/  LDS R155, [R57+0x4f800] ;  /* 0x04f80000399b7984 */ /* 0x000e680000000800 */
[----:B------:R-:W4:Y:S04]  /*7a2f0*/  LDL.LU R165, [R1+0xc4] ;  /* 0x0000c40001a57983 */ /* 0x000f280000300800 */
[----:B------:R-:W4:Y:S04]  /*7a300*/  LDL.LU R166, [R1+0xc8] ;  /* 0x0000c80001a67983 */ /* 0x000f280000300800 */
[----:B------:R-:W4:Y:S01]  /*7a310*/  LDL.LU R167, [R1+0xcc] ;  /* 0x0000cc0001a77983 */ /* 0x000f220000300800 */
[C---:B-1----:R-:W-:Y:S08]  /*7a320*/  HMMA.1688.F32.TF32 R188, R152.reuse, R18, R188 ;  /* 0x0000001298bc723c */ /* 0x042ff000000810bc */
[C---:B------:R-:W-:Y:S08]  /*7a330*/  HMMA.1688.F32.TF32 R184, R152.reuse, R22, R184 ;  /* 0x0000001698b8723c */ /* 0x040ff000000810b8 */
[C---:B------:R-:W-:Y:S08]  /*7a340*/  HMMA.1688.F32.TF32 R180, R152.reuse, R26, R180 ;  /* 0x0000001a98b4723c */ /* 0x040ff000000810b4 */
[C---:B------:R-:W-:Y:S08]  /*7a350*/  HMMA.1688.F32.TF32 R176, R152.reuse, R30, R176 ;  /* 0x0000001e98b0723c */ /* 0x040ff000000810b0 */
[C---:B------:R-:W-:Y:S08]  /*7a360*/  HMMA.1688.F32.TF32 R64, R152.reuse, R58, R108 ;  /* 0x0000003a9840723c */ /* 0x040ff0000008106c */
[C---:B--2---:R-:W-:Y:S08]  /*7a370*/  HMMA.1688.F32.TF32 R192, R152.reuse, R14, R192 ;  /* 0x0000000e98c0723c */ /* 0x044ff000000810c0 */
[----:B---3--:R-:W-:Y:S08]  /*7a380*/  HMMA.1688.F32.TF32 R196, R152, R10, R196 ;  /* 0x0000000a98c4723c */ /* 0x008ff000000810c4 */
[----:B----4-:R-:W-:Y:S08]  /*7a390*/  HMMA.1688.F32.TF32 R208, R68, R214, R228 ;  /* 0x000000d644d0723c */ /* 0x010ff000000810e4 */
[C---:B------:R-:W-:Y:S08]  /*7a3a0*/  HMMA.1688.F32.TF32 R200, R152.reuse, R6, R200 ;  /* 0x0000000698c8723c */ /* 0x040ff000000810c8 */
        /* <DEDUP_REMOVED lines=20> */
[----:B------:R1:W-:Y:S04]  /*7a4f0*/  STL.64 [R1+0x830], R64 ;  /* 0x0008304001007387 */ /* 0x0003e80000100a00 */
[----:B------:R3:W-:Y:S04]  /*7a500*/  STL.64 [R1+0x838], R66 ;  /* 0x0008384201007387 */ /* 0x0007e80000100a00 */
        /* <DEDUP_REMOVED lines=91> */
[----:B------:R-:W-:-:S05]  /*7aac0*/  LOP3.LUT R61, R0, 0x20, RZ, 0x3c, !PT ;  /* 0x00000020003d7812 */ /* 0x000fca00078e3cff */
[----:B------:R-:W-:Y:S04]  /*7aad0*/  LDS R149, [R61+0x4f080] ;  /* 0x04f080003d957984 */ /* 0x000fe80000000800 */
[----:B------:R-:W2:Y:S02]  /*7aae0*/  LDS R151, [R61+0x4f880] ;  /* 0x04f880003d977984 */ /* 0x000ea40000000800 */
[----:B--2---:R-:W-:Y:S08]  /*7aaf0*/  HMMA.1688.F32.TF32 R80, R148, R18, R80 ;  /* 0x000000129450723c */ /* 0x004ff00000081050 */
[----:B----4-:R-:W-:Y:S11]  /*7ab00*/  HMMA.1688.F32.TF32 R68, R152, R62, R100 ;  /* 0x0000003e9844723c */ /* 0x010ff60000081064 */
[----:B------:R-:W-:Y:S11]  /*7ab10*/  @!UPT UIADD3 URZ, URZ, URZ, URZ ;  /* 0x0000003f3f3ff290 */ /* 0x000ff6000fffe03f */
[----:B------:R-:W-:Y:S01]  /*7ab20*/  @!UPT UIADD3 URZ, URZ, URZ, URZ ;  /* 0x0000003f3f3ff290 */ /* 0x000fe2000fffe03f */
[----:B------:R-:W-:Y:S04]  /*7ab30*/  STL.64 [R1+0x820], R68 ;  /* 0x0008204401007387 */ /* 0x000fe80000100a00 */
[----:B------:R1:W-:Y:S01]  /*7ab40*/  STL.64 [R1+0x828], R70 ;  /* 0x0008284601007387 */ /* 0x0003e20000100a00 */
[C---:B------:R-:W-:Y:S08]  /*7ab50*/  HMMA.1688.F32.TF32 R92, R148.reuse, R6, R92 ;  /* 0x00000006945c723c */ /* 0x040ff0000008105c */
[C---:B-1----:R-:W-:Y:S08]  /*7ab60*/  HMMA.1688.F32.TF32 R68, R148.reuse, R10, R88 ;  /* 0x0000000a9444723c */ /* 0x042ff00000081058 */
[C---:B------:R-:W-:Y:S07]  /*7ab70*/  HMMA.1688.F32.TF32 R84, R148.reuse, R14, R84 ;  /* 0x0000000e9454723c */ /* 0x040fee0000081054 */
[----:B------:R-:W-:Y:S04]  /*7ab80*/  STL.64 [R1+0x100], R92 ;  /* 0x0001005c01007387 */ /* 0x000fe80000100a00 */
[----:B------:R-:W-:Y:S04]  /*7ab90*/  STL.64 [R1+0x108], R94 ;  /* 0x0001085e01007387 */ /* 0x000fe80000100a00 */
[----:B------:R-:W-:Y:S04]  /*7aba0*/  STL.64 [R1+0xf0], R68 ;  /* 0x0000f04401007387 */ /* 0x000fe80000100a00 */
[----:B------:R1:W-:Y:S01]  /*7abb0*/  STL.64 [R1+0xf8], R70 ;  /* 0x0000f84601007387 */ /* 0x0003e20000100a00 */
[C---:B---3--:R-:W-:Y:S03]  /*7abc0*/  HMMA.1688.F32.TF32 R64, R148.reuse, R38, R64 ;  /* 0x000000269440723c */ /* 0x048fe60000081040 */
[----:B------:R-:W-:Y:S04]  /*7abd0*/  LDS R92, [R0+0x4f100] ;  /* 0x04f10000005c7984 */ /* 0x000fe80000000800 */
[----:B------:R-:W-:Y:S01]  /*7abe0*/  LDS R94, [R0+0x4f900] ;  /* 0x04f90000005e7984 */ /* 0x000fe20000000800 */
[C---:B-1----:R-:W-:Y:S03]  /*7abf0*/  HMMA.1688.F32.TF32 R68, R148.reuse, R22, R76 ;  /* 0x000000169444723c */ /* 0x042fe6000008104c */
[----:B------:R-:W-:Y:S04]  /*7ac00*/  STL.64 [R1+0x220], R84 ;  /* 0x0002205401007387 */ /* 0x000fe80000100a00 */
[----:B------:R-:W-:Y:S01]  /*7ac10*/  STL.64 [R1+0x228], R86 ;  /* 0x0002285601007387 */ /* 0x000fe20000100a00 */
[C---:B------:R-:W-:Y:S03]  /*7ac20*/  HMMA.1688.F32.TF32 R76, R148.reuse, R26, R72 ;  /* 0x0000001a944c723c */ /* 0x040fe60000081048 */
[----:B------:R-:W-:Y:S04]  /*7ac30*/  STL.64 [R1+0x210], R80 ;  /* 0x0002105001007387 */ /* 0x000fe80000100a00 */
[----:B------:R-:W-:Y:S01]  /*7ac40*/  STL.64 [R1+0x218], R82 ;  /* 0x0002185201007387 */ /* 0x000fe20000100a00 */
[C---:B------:R-:W-:Y:S03]  /*7ac50*/  HMMA.1688.F32.TF32 R72, R148.reuse, R30, R232 ;  /* 0x0000001e9448723c */ /* 0x040fe600000810e8 */
        /* <DEDUP_REMOVED lines=8> */
[----:B------:R1:W-:Y:S09]  /*7ace0*/  STL.64 [R1+0x1e8], R74 ;  /* 0x0001e84a01007387 */ /* 0x0003f20000100a00 */
        /* <DEDUP_REMOVED lines=16> */
[----:B------:R-:W-:Y:S04]  /*7adf0*/  STL.64 [R1+0x180], R72 ;  /* 0x0001804801007387 */ /* 0x000fe80000100a00 */
[----:B------:R-:W-:Y:S08]  /*7ae00*/  STL.64 [R1+0x188], R74 ;  /* 0x0001884a01007387 */ /* 0x000ff00000100a00 */
[----:B------:R-:W-:Y:S04]  /*7ae10*/  STL.64 [R1+0x170], R68 ;  /* 0x0001704401007387 */ /* 0x000fe80000100a00 */
[----:B------:R-:W-:Y:S04]  /*7ae20*/  STL.64 [R1+0x178], R70 ;  /* 0x0001784601007387 */ /* 0x000fe80000100a00 */
[----:B------:R1:W-:Y:S04]  /*7ae30*/  STL.64 [R1+0x160], R64 ;  /* 0x0001604001007387 */ /* 0x0003e80000100a00 */
[----:B------:R2:W-:Y:S04]  /*7ae40*/  STL.64 [R1+0x168], R66 ;  /* 0x0001684201007387 */ /* 0x0005e80000100a00 */
        /* <DEDUP_REMOVED lines=8> */
[----:B-1----:R-:W3:Y:S04]  /*7aed0*/  LDL.LU R64, [R1+0x510] ;  /* 0x0005100001407983 */ /* 0x002ee80000300800 */
[----:B------:R-:W3:Y:S01]  /*7aee0*/  LDL.LU R65, [R1+0x514] ;  /* 0x0005140001417983 */ /* 0x000ee20000300800 */
[C---:B------:R-:W-:Y:S03]  /*7aef0*/  HMMA.1688.F32.TF32 R172, R152.reuse, R34, R172 ;  /* 0x0000002298ac723c */ /* 0x040fe600000810ac */
[----:B--2---:R-:W3:Y:S04]  /*7af00*/  LDL.LU R66, [R1+0x518] ;  /* 0x0005180001427983 */ /* 0x004ee80000300800 */
[----:B------:R-:W3:Y:S01]  /*7af10*/  LDL.LU R67, [R1+0x51c] ;  /* 0x00051c0001437983 */ /* 0x000ee20000300800 */
[C---:B------:R-:W-:Y:S03]  /*7af20*/  HMMA.1688.F32.TF32 R168, R152.reuse, R38, R168 ;  /* 0x0000002698a8723c */ /* 0x040fe600000810a8 */
[----:B------:R-:W2:Y:S04]  /*7af30*/  LDL.LU R232, [R1+0x530] ;  /* 0x0005300001e87983 */ /* 0x000ea80000300800 */
[----:B------:R-:W2:Y:S01]  /*7af40*/  LDL.LU R233, [R1+0x534] ;  /* 0x0005340001e97983 */ /* 0x000ea20000300800 */
        /* <DEDUP_REMOVED lines=9> */
[-C--:B------:R-:W-:Y:S03]  /*7afe0*/  HMMA.1688.F32.TF32 R152, R152, R214.reuse, R96 ;  /* 0x000000d69898723c */ /* 0x080fe60000081060 */
[----:B------:R-:W-:Y:S04]  /*7aff0*/  LDS R96, [R56+0x4f080] ;  /* 0x04f0800038607984 */ /* 0x000fe80000000800 */
[----:B------:R-:W-:Y:S04]  /*7b000*/  LDS R98, [R56+0x4f880] ;  /* 0x04f8800038627984 */ /* 0x000fe80000000800 */
[----:B------:R-:W-:Y:S04]  /*7b010*/  LDS R97, [R57+0x4f080] ;  /* 0x04f0800039617984 */ /* 0x000fe80000000800 */
[----:B------:R-:W1:Y:S04]  /*7b020*/  LDS R99, [R57+0x4f880] ;  /* 0x04f8800039637984 */ /* 0x000e680000000800 */
        /* <DEDUP_REMOVED lines=30> */
[----:B------:R-:W3:Y:S01]  /*7b210*/  LDL.LU R198, [R1+0x5f8] ;  /* 0x0005f80001c67983 */ /* 0x000ee20000300800 */
[----:B------:R-:W-:Y:S03]  /*7b220*/  HMMA.1688.F32.TF32 R148, R148, R214, R132 ;  /* 0x000000d69494723c */ /* 0x000fe60000081084 */
[----:B------:R-:W3:Y:S04]  /*7b230*/  LDL.LU R199, [R1+0x5fc] ;  /* 0x0005fc0001c77983 */ /* 0x000ee80000300800 */
[----:B------:R-:W4:Y:S01]  /*7b240*/  LDL.LU R192, [R1+0x600] ;  /* 0x0006000001c07983 */ /* 0x000f220000300800 */
[C---:B-1----:R-:W-:Y:S03]  /*7b250*/  HMMA.1688.F32.TF32 R132, R96.reuse, R18, R104 ;  /* 0x000000126084723c */ /* 0x042fe60000081068 */
        /* <DEDUP_REMOVED lines=58> */
[----:B----4-:R-:W-:Y:S08]  /*7b600*/  HMMA.1688.F32.TF32 R184, R96, R54, R192 ;  /* 0x0000003660b8723c */ /* 0x010ff000000810c0 */
[C---:B------:R-:W-:Y:S11]  /*7b610*/  HMMA.1688.F32.TF32 R68, R92.reuse, R10, R68 ;  /* 0x0000000a5c44723c */ /* 0x040ff60000081044 */
[----:B------:R-:W-:Y:S04]  /*7b620*/  @!UPT UIADD3 URZ, URZ, URZ, URZ ;  /* 0x0000003f3f3ff290 */ /* 0x000fe8000fffe03f */
        /* <DEDUP_REMOVED lines=9> */
[C---:B------:R-:W-:Y:S03]  /*7b6c0*/  HMMA.1688.F32.TF32 R88, R92.reuse, R26, R88 ;  /* 0x0000001a5c58723c */ /* 0x040fe60000081058 */
[----:B------:R-:W-:Y:S04]  /*7b6d0*/  LDS R229, [R57+0x4f180] ;  /* 0x04f1800039e57984 */ /* 0x000fe80000000800 */
[----:B------:R-:W-:Y:S01]  /*7b6e0*/  LDS R231, [R57+0x4f980] ;  /* 0x04f9800039e77984 */ /* 0x000fe20000000800 */
[C---:B------:R-:W-:Y:S08]  /*7b6f0*/  HMMA.1688.F32.TF32 R84, R92.reuse, R30, R84 ;  /* 0x0000001e5c54723c */ /* 0x040ff00000081054 */
[C---:B------:R-:W-:Y:S08]  /*7b700*/  HMMA.1688.F32.TF32 R76, R92.reuse, R38, R76 ;  /* 0x000000265c4c723c */ /* 0x040ff0000008104c */
[C---:B--2---:R-:W-:Y:S11]  /*7b710*/  HMMA.1688.F32.TF32 R176, R92.reuse, R6, R208 ;  /* 0x000000065cb0723c */ /* 0x044ff600000810d0 */
[----:B------:R-:W-:Y:S11]  /*7b720*/  @!UPT UIADD3 URZ, URZ, URZ, URZ ;  /* 0x0000003f3f3ff290 */ /* 0x000ff6000fffe03f */
[----:B------:R-:W-:Y:S01]  /*7b730*/  @!UPT UIADD3 URZ, URZ, URZ, URZ ;  /* 0x0000003f3f3ff290 */ /* 0x000fe2000fffe03f */
        /* <DEDUP_REMOVED lines=8> */
[----:B------:R-:W-:Y:S01]  /*7b7c0*/  HMMA.1688.F32.TF32 R72, R92, R42, R72 ;  /* 0x0000002a5c48723c */ /* 0x000fe20000081048 */
[----:B------:R-:W-:Y:S04]  /*7b7d0*/  LDS R224, [R0+0x4f180] ;  /* 0x04f1800000e07984 */ /* 0x000fe80000000800 */
[----:B------:R-:W-:Y:S04]  /*7b7e0*/  LDS R226, [R0+0x4f980] ;  /* 0x04f9800000e27984 */ /* 0x000fe80000000800 */
[----:B------:R-:W-:Y:S04]  /*7b7f0*/  STL.64 [R1+0x110], R176 ;  /* 0x000110b001007387 */ /* 0x000fe80000100a00 */
[----:B------:R-:W-:Y:S04]  /*7b800*/  STL.64 [R1+0x118], R178 ;  /* 0x000118b201007387 */ /* 0x000fe80000100a00 */
[----:B------:R-:W-:Y:S04]  /*7b810*/  STL.64 [R1+0x810], R68 ;  /* 0x0008104401007387 */ /* 0x000fe80000100a00 */
[----:B------:R1:W-:Y:S01]  /*7b820*/  STL.64 [R1+0x818], R70 ;  /* 0x0008184601007387 */ /* 0x0003e20000100a00 */
[----:B------:R-:W-:Y:S03]  /*7b830*/  HMMA.1688.F32.TF32 R144, R96, R6, R144 ;  /* 0x000000066090723c */ /* 0x000fe60000081090 */
[----:B------:R-:W-:Y:S04]  /*7b840*/  LDS R225, [R61+0x4f180] ;  /* 0x04f180003de17984 */ /* 0x000fe80000000800 */
[----:B------:R-:W-:Y:S01]  /*7b850*/  LDS R227, [R61+0x4f980] ;  /* 0x04f980003de37984 */ /* 0x000fe20000000800 */
[C---:B-1----:R-:W-:Y:S03]  /*7b860*/  HMMA.1688.F32.TF32 R68, R92.reuse, R34, R80 ;  /* 0x000000225c44723c */ /* 0x042fe60000081050 */
[----:B------:R-:W-:Y:S04]  /*7b870*/  STL.64 [R1+0x800], R88 ;  /* 0x0008005801007387 */ /* 0x000fe80000100a00 */
[----:B------:R-:W-:Y:S04]  /*7b880*/  STL.64 [R1+0x808], R90 ;  /* 0x0008085a01007387 */ /* 0x000fe80000100a00 */
[----:B------:R-:W-:Y:S04]  /*7b890*/  STL.64 [R1+0xe0], R84 ;  /* 0x0000e05401007387 */ /* 0x000fe80000100a00 */
[----:B------:R-:W-:Y:S08]  /*7b8a0*/  STL.64 [R1+0xe8], R86 ;  /* 0x0000e85601007387 */ /* 0x000ff00000100a00 */
        /* <DEDUP_REMOVED lines=9> */
[C---:B--2---:R-:W-:Y:S03]  /*7b940*/  HMMA.1688.F32.TF32 R72, R92.reuse, R54, R64 ;  /* 0x000000365c48723c */ /* 0x044fe60000081040 */
[----:B------:R1:W-:Y:S05]  /*7b950*/  STL.64 [R1+0x7c8], R70 ;  /* 0x0007c84601007387 */ /* 0x0003ea0000100a00 */
[C---:B------:R-:W-:Y:S08]  /*7b960*/  HMMA.1688.F32.TF32 R64, R92.reuse, R62, R240 ;  /* 0x0000003e5c40723c */ /* 0x040ff000000810f0 */
[----:B-1----:R-:W-:Y:S01]  /*7b970*/  HMMA.1688.F32.TF32 R68, R92, R58, R236 ;  /* 0x0000003a5c44723c */ /* 0x002fe200000810ec */
[----:B------:R-:W-:Y:S04]  /*7b980*/  STL.64 [R1+0x7b0], R76 ;  /* 0x0007b04c01007387 */ /* 0x000fe80000100a00 */
[----:B------:R-:W-:Y:S04]  /*7b990*/  STL.64 [R1+0x7b8], R78 ;  /* 0x0007b84e01007387 */ /* 0x000fe80000100a00 */
[----:B------:R1:W-:Y:S04]  /*7b9a0*/  STL.64 [R1+0x7a0], R72 ;  /* 0x0007a04801007387 */ /* 0x0003e80000100a00 */
[----:B------:R2:W-:Y:S01]  /*7b9b0*/  STL.64 [R1+0x7a8], R74 ;  /* 0x0007a84a01007387 */ /* 0x0005e20000100a00 */
[----:B------:R-:W-:-:S02]  /*7b9c0*/  IMAD.MOV.U32 R240, RZ, RZ, R251 ;  /* 0x000000fffff07224 */ /* 0x000fc400078e00fb */
[----:B------:R-:W-:-:S07]  /*7b9d0*/  IMAD.MOV.U32 R241, RZ, RZ, R249 ;  /* 0x000000fffff17224 */ /* 0x000fce00078e00f9 */
[----:B------:R3:W-:Y:S04]  /*7b9e0*/  STL.64 [R1+0x790], R68 ;  /* 0x0007904401007387 */ /* 0x0007e80000100a00 */
[----:B------:R4:W-:Y:S04]  /*7b9f0*/  STL.64 [R1+0x798], R70 ;  /* 0x0007984601007387 */ /* 0x0009e80000100a00 */
[----:B------:R-:W-:Y:S04]  /*7ba00*/  STL.64 [R1+0x780], R64 ;  /* 0x0007804001007387 */ /* 0x000fe80000100a00 */
[----:B------:R-:W-:Y:S04]  /*7ba10*/  STL.64 [R1+0x788], R66 ;  /* 0x0007884201007387 */ /* 0x000fe80000100a00 */
[----:B------:R-:W2:Y:S04]  /*7ba20*/  LDL.LU R251, [R1+0x2ab8] ;  /* 0x002ab80001fb7983 */ /* 0x000ea80000300800 */
[----:B------:R-:W3:Y:S01]  /*7ba30*/  LDL.LU R249, [R1+0x2ab4] ;  /* 0x002ab40001f97983 */ /* 0x000ee20000300800 */
[----:B------:R-:W-:-:S02]  /*7ba40*/  IMAD.MOV.U32 R242, RZ, RZ, R250 ;  /* 0x000000fffff27224 */ /* 0x000fc400078e00fa */
[----:B------:R-:W-:Y:S01]  /*7ba50*/  IMAD.MOV.U32 R243, RZ, RZ, R248 ;  /* 0x000000fffff37224 */ /* 0x000fe200078e00f8 */
[----:B------:R-:W4:Y:S04]  /*7ba60*/  LDL.LU R250, [R1+0x2ab0] ;  /* 0x002ab00001fa7983 */ /* 0x000f280000300800 */
[----:B------:R-:W4:Y:S04]  /*7ba70*/  LDL.LU R248, [R1+0x2aac] ;  /* 0x002aac0001f87983 */ /* 0x000f280000300800 */
[----:B------:R-:W4:Y:S04]  /*7ba80*/  LDL.LU R216, [R1+0x3b0] ;  /* 0x0003b00001d87983 */ /* 0x000f280000300800 */
[----:B------:R-:W4:Y:S01]  /*7ba90*/  LDL.LU R217, [R1+0x3b4] ;  /* 0x0003b40001d97983 */ /* 0x000f220000300800 */
[----:B--2---:R-:W-:-:S03]  /*7baa0*/  IMAD.MOV.U32 R218, RZ, RZ, R251 ;  /* 0x000000ffffda7224 */ /* 0x004fc600078e00fb */
[----:B------:R-:W2:Y:S01]  /*7bab0*/  LDL.LU R251, [R1+0x2aa8] ;  /* 0x002aa80001fb7983 */ /* 0x000ea20000300800 */
[----:B---3--:R-:W-:-:S03]  /*7bac0*/  IMAD.MOV.U32 R219, RZ, RZ, R249 ;  /* 0x000000ffffdb7224 */ /* 0x008fc600078e00f9 */
[----:B------:R-:W3:Y:S01]  /*7bad0*/  LDL.LU R249, [R1+0x2aa4] ;  /* 0x002aa40001f97983 */ /* 0x000ee20000300800 */
[----:B----4-:R-:W-:-:S03]  /*7bae0*/  IMAD.MOV.U32 R211, RZ, RZ, R250 ;  /* 0x000000ffffd37224 */ /* 0x010fc600078e00fa */
[----:B------:R-:W4:Y:S01]  /*7baf0*/  LDL.LU R208, [R1+0x3c0] ;  /* 0x0003c00001d07983 */ /* 0x000f220000300800 */
[----:B------:R-:W-:-:S03]  /*7bb00*/  IMAD.MOV.U32 R210, RZ, RZ, R248 ;  /* 0x000000ffffd27224 */ /* 0x000fc600078e00f8 */
[----:B------:R-:W4:Y:S04]  /*7bb10*/  LDL.LU R209, [R1+0x3c4] ;  /* 0x0003c40001d17983 */ /* 0x000f280000300800 */
[----:B------:R-:W4:Y:S04]  /*7bb20*/  LDL.LU R248, [R1+0x2aa0] ;  /* 0x002aa00001f87983 */ /* 0x000f280000300800 */
[----:B------:R-:W4:Y:S01]  /*7bb30*/  LDL.LU R250, [R1+0x2a9c] ;  /* 0x002a9c0001fa7983 */ /* 0x000f220000300800 */
[----:B--2---:R-:W-:-:S03]  /*7bb40*/  IMAD.MOV.U32 R200, RZ, RZ, R251 ;  /* 0x000000ffffc87224 */ /* 0x004fc600078e00fb */
[----:B------:R-:W2:Y:S01]  /*7bb50*/  LDL.LU R251, [R1+0x2a98] ;  /* 0x002a980001fb7983 */ /* 0x000ea20000300800 */
[----:B---3--:R-:W-:-:S03]  /*7bb60*/  IMAD.MOV.U32 R201, RZ, RZ, R249 ;  /* 0x000000ffffc97224 */ /* 0x008fc600078e00f9 */
[----:B------:R-:W3:Y:S04]  /*7bb70*/  LDL.LU R249, [R1+0x2a94] ;  /* 0x002a940001f97983 */ /* 0x000ee80000300800 */
[----:B------:R-:W3:Y:S04]  /*7bb80*/  LDL.LU R202, [R1+0x3d8] ;  /* 0x0003d80001ca7983 */ /* 0x000ee80000300800 */
[----:B------:R-:W3:Y:S01]  /*7bb90*/  LDL.LU R203, [R1+0x3dc] ;  /* 0x0003dc0001cb7983 */ /* 0x000ee20000300800 */
[----:B----4-:R-:W-:-:S03]  /*7bba0*/  IMAD.MOV.U32 R192, RZ, RZ, R248 ;  /* 0x000000ffffc07224 */ /* 0x010fc600078e00f8 */
[----:B------:R-:W4:Y:S01]  /*7bbb0*/  LDL.LU R248, [R1+0x2a90] ;  /* 0x002a900001f87983 */ /* 0x000f220000300800 */
[----:B------:R-:W-:-:S03]  /*7bbc0*/  IMAD.MOV.U32 R193, RZ, RZ, R250 ;  /* 0x000000ffffc17224 */ /* 0x000fc600078e00fa */
[----:B------:R-:W4:Y:S01]  /*7bbd0*/  LDL.LU R250, [R1+0x2a8c] ;  /* 0x002a8c0001fa7983 */ /* 0x000f220000300800 */
[----:B--2---:R-:W-:-:S03]  /*7bbe0*/  IMAD.MOV.U32 R194, RZ, RZ, R251 ;  /* 0x000000ffffc27224 */ /* 0x004fc600078e00fb */
[----:B------:R-:W2:Y:S01]  /*7bbf0*/  LDL.LU R251, [R1+0x2a88] ;  /* 0x002a880001fb7983 */ /* 0x000ea20000300800 */
[----:B---3--:R-:W-:-:S03]  /*7bc00*/  IMAD.MOV.U32 R195, RZ, RZ, R249 ;  /* 0x000000ffffc37224 */ /* 0x008fc600078e00f9 */
        /* <DEDUP_REMOVED lines=11> */
[----:B------:R-:W3:Y:S04]  /*7bcc0*/  LDL.LU R74, [R1+0x478] ;  /* 0x00047800014a7983 */ /* 0x000ee80000300800 */
[----:B------:R-:W3:Y:S01]  /*7bcd0*/  LDL.LU R75, [R1+0x47c] ;  /* 0x00047c00014b7983 */ /* 0x000ee20000300800 */
[----:B----4-:R-:W-:-:S03]  /*7bce0*/  IMAD.MOV.U32 R187, RZ, RZ, R248 ;  /* 0x000000ffffbb7224 */ /* 0x010fc600078e00f8 */
[----:B------:R-:W4:Y:S04]  /*7bcf0*/  LDL.LU R204, [R1+0x480] ;  /* 0x0004800001cc7983 */ /* 0x000f280000300800 */
[----:B------:R-:W4:Y:S01]  /*7bd00*/  LDL.LU R205, [R1+0x484] ;  /* 0x0004840001cd7983 */ /* 0x000f220000300800 */
[----:B------:R-:W-:-:S03]  /*7bd10*/  IMAD.MOV.U32 R185, RZ, RZ, R250 ;  /* 0x000000ffffb97224 */ /* 0x000fc600078e00fa */
[----:B------:R-:W4:Y:S04]  /*7bd20*/  LDL.LU R206, [R1+0x488] ;  /* 0x0004880001ce7983 */ /* 0x000f280000300800 */
[----:B------:R-:W4:Y:S04]  /*7bd30*/  LDL.LU R207, [R1+0x48c] ;  /* 0x00048c0001cf7983 */ /* 0x000f280000300800 */
[----:B------:R-:W4:Y:S01]  /*7bd40*/  LDL.LU R248, [R1+0x4a0] ;  /* 0x0004a00001f87983 */ /* 0x000f220000300800 */
[----:B------:R-:W-:Y:S01]  /*7bd50*/  HMMA.1688.F32.TF32 R92, R92, R214, R244 ;  /* 0x000000d65c5c723c */ /* 0x000fe200000810f4 */
[----:B--2---:R-:W-:-:S02]  /*7bd60*/  IMAD.MOV.U32 R184, RZ, RZ, R251 ;  /* 0x000000ffffb87224 */ /* 0x004fc400078e00fb */
[----:B---3--:R-:W-:Y:S02]  /*7bd70*/  IMAD.MOV.U32 R186, RZ, RZ, R249 ;  /* 0x000000ffffba7224 */ /* 0x008fe400078e00f9 */
        /* <DEDUP_REMOVED lines=36> */
[----:B------:R-:W4:Y:S04]  /*7bfc0*/  LDL.LU R236, [R1+0x3a0] ;  /* 0x0003a00001ec7983 */ /* 0x000f280000300800 */
[----:B------:R-:W4:Y:S01]  /*7bfd0*/  LDL.LU R237, [R1+0x3a4] ;  /* 0x0003a40001ed7983 */ /* 0x000f220000300800 */
[C---:B------:R-:W-:Y:S03]  /*7bfe0*/  HMMA.1688.F32.TF32 R136, R96.reuse, R14, R136 ;  /* 0x0000000e6088723c */ /* 0x040fe60000081088 */
[----:B------:R-:W4:Y:S04]  /*7bff0*/  LDL.LU R238, [R1+0x3a8] ;  /* 0x0003a80001ee7983 */ /* 0x000f280000300800 */
[----:B------:R-:W4:Y:S01]  /*7c000*/  LDL.LU R239, [R1+0x3ac] ;  /* 0x0003ac0001ef7983 */ /* 0x000f220000300800 */
        /* <DEDUP_REMOVED lines=11> */
[----:B------:R-:W3:Y:S02]  /*7c0c0*/  LDS R223, [R57+0x4f900] ;  /* 0x04f9000039df7984 */ /* 0x000ee40000000800 */
[C---:B---3--:R-:W-:Y:S02]  /*7c0d0*/  HMMA.1688.F32.TF32 R64, R220.reuse, R6, R244 ;  /* 0x00000006dc40723c */ /* 0x048fe400000810f4 */
[----:B------:R-:W3:Y:S04]  /*7c0e0*/  LDL.LU R244, [R1+0x380] ;  /* 0x0003800001f47983 */ /* 0x000ee80000300800 */
[----:B------:R-:W3:Y:S04]  /*7c0f0*/  LDL.LU R245, [R1+0x384] ;  /* 0x0003840001f57983 */ /* 0x000ee80000300800 */
[----:B------:R-:W3:Y:S04]  /*7c100*/  LDL.LU R246, [R1+0x388] ;  /* 0x0003880001f67983 */ /* 0x000ee80000300800 */
[----:B------:R-:W3:Y:S01]  /*7c110*/  LDL.LU R247, [R1+0x38c] ;  /* 0x00038c0001f77983 */ /* 0x000ee20000300800 */
[C---:B------:R-:W-:Y:S08]  /*7c120*/  HMMA.1688.F32.TF32 R184, R220.reuse, R50, R184 ;  /* 0x00000032dcb8723c */ /* 0x040ff000000810b8 */
[C---:B--2---:R-:W-:Y:S08]  /*7c130*/  HMMA.1688.F32.TF32 R176, R220.reuse, R46, R180 ;  /* 0x0000002edcb0723c */ /* 0x044ff000000810b4 */
[C---:B------:R-:W-:Y:S11]  /*7c140*/  HMMA.1688.F32.TF32 R180, R220.reuse, R54, R188 ;  /* 0x00000036dcb4723c */ /* 0x040ff600000810bc */
[----:B------:R-:W-:Y:S04]  /*7c150*/  @!UPT UIADD3 URZ, URZ, URZ, URZ ;  /* 0x0000003f3f3ff290 */ /* 0x000fe8000fffe03f */
[----:B------:R-:W-:Y:S04]  /*7c160*/  STL.64 [R1+0x480], R176 ;  /* 0x000480b001007387 */ /* 0x000fe80000100a00 */
[----:B------:R1:W-:Y:S02]  /*7c170*/  STL.64 [R1+0x488], R178 ;  /* 0x000488b201007387 */ /* 0x0003e40000100a00 */
[C---:B-1----:R-:W-:Y:S02]  /*7c180*/  HMMA.1688.F32.TF32 R176, R220.reuse, R58, R192 ;  /* 0x0000003adcb0723c */ /* 0x042fe400000810c0 */
[----:B------:R-:W-:Y:S04]  /*7c190*/  STL.64 [R1+0x4b0], R184 ;  /* 0x0004b0b801007387 */ /* 0x000fe80000100a00 */
[----:B------:R4:W-:Y:S04]  /*7c1a0*/  STL.64 [R1+0x4b8], R186 ;  /* 0x0004b8ba01007387 */ /* 0x0009e80000100a00 */
[----:B------:R-:W-:Y:S04]  /*7c1b0*/  STL.64 [R1+0x770], R180 ;  /* 0x000770b401007387 */ /* 0x000fe80000100a00 */
[----:B------:R1:W-:Y:S01]  /*7c1c0*/  STL.64 [R1+0x778], R182 ;  /* 0x000778b601007387 */ /* 0x0003e20000100a00 */
[C---:B----4-:R-:W-:Y:S08]  /*7c1d0*/  HMMA.1688.F32.TF32 R184, R220.reuse, R62, R196 ;  /* 0x0000003edcb8723c */ /* 0x050ff000000810c4 */
[----:B------:R-:W-:Y:S01]  /*7c1e0*/  STL.64 [R1+0x760], R176 ;  /* 0x000760b001007387 */ /* 0x000fe20000100a00 */
[----:B-1----:R-:W-:Y:S03]  /*7c1f0*/  HMMA.1688.F32.TF32 R180, R220, R214, R200 ;  /* 0x000000d6dcb4723c */ /* 0x002fe600000810c8 */
[----:B------:R1:W-:Y:S05]  /*7c200*/  STL.64 [R1+0x768], R178 ;  /* 0x000768b201007387 */ /* 0x0003ea0000100a00 */
[C---:B-1----:R-:W-:Y:S06]  /*7c210*/  HMMA.1688.F32.TF32 R176, R224.reuse, R6, R208 ;  /* 0x00000006e0b0723c */ /* 0x042fec00000810d0 */
[----:B------:R-:W-:Y:S04]  /*7c220*/  STL.64 [R1+0x750], R184 ;  /* 0x000750b801007387 */ /* 0x000fe80000100a00 */
[----:B------:R1:W-:Y:S05]  /*7c230*/  STL.64 [R1+0x758], R186 ;  /* 0x000758ba01007387 */ /* 0x0003ea0000100a00 */
[----:B------:R-:W-:Y:S04]  /*7c240*/  STL.64 [R1+0x520], R180 ;  /* 0x000520b401007387 */ /* 0x000fe80000100a00 */
[----:B------:R2:W-:Y:S01]  /*7c250*/  STL.64 [R1+0x528], R182 ;  /* 0x000528b601007387 */ /* 0x0005e20000100a00 */
[C---:B-1----:R-:W-:Y:S03]  /*7c260*/  HMMA.1688.F32.TF32 R184, R224.reuse, R10, R216 ;  /* 0x0000000ae0b8723c */ /* 0x042fe600000810d8 */
[----:B------:R-:W-:Y:S05]  /*7c270*/  STL.64 [R1+0x720], R176 ;  /* 0x000720b001007387 */ /* 0x000fea0000100a00 */
[C---:B--2---:R-:W-:Y:S01]  /*7c280*/  HMMA.1688.F32.TF32 R180, R224.reuse, R14, R236 ;  /* 0x0000000ee0b4723c */ /* 0x044fe200000810ec */
[----:B------:R1:W-:Y:S07]  /*7c290*/  STL.64 [R1+0x728], R178 ;  /* 0x000728b201007387 */ /* 0x0003ee0000100a00 */
[----:B-1----:R-:W-:Y:S07]  /*7c2a0*/  HMMA.1688.F32.TF32 R176, R224, R18, R240 ;  /* 0x00000012e0b0723c */ /* 0x002fee00000810f0 */
[----:B------:R-:W-:Y:S04]  /*7c2b0*/  STL.64 [R1+0x710], R184 ;  /* 0x000710b801007387 */ /* 0x000fe80000100a00 */
[----:B------:R-:W-:Y:S01]  /*7c2c0*/  STL.64 [R1+0x718], R186 ;  /* 0x000718ba01007387 */ /* 0x000fe20000100a00 */
[C---:B------:R-:W-:Y:S03]  /*7c2d0*/  HMMA.1688.F32.TF32 R88, R220.reuse, R10, R88 ;  /* 0x0000000adc58723c */ /* 0x040fe60000081058 */
[----:B------:R-:W-:Y:S04]  /*7c2e0*/  STL.64 [R1+0x740], R180 ;  /* 0x000740b401007387 */ /* 0x000fe80000100a00 */
[----:B------:R-:W-:Y:S01]  /*7c2f0*/  STL.64 [R1+0x748], R182 ;  /* 0x000748b601007387 */ /* 0x000fe20000100a00 */
[C---:B------:R-:W-:Y:S08]  /*7c300*/  HMMA.1688.F32.TF32 R84, R220.reuse, R14, R84 ;  /* 0x0000000edc54723c */ /* 0x040ff00000081054 */
[C---:B------:R-:W-:Y:S08]  /*7c310*/  HMMA.1688.F32.TF32 R80, R220.reuse, R18, R80 ;  /* 0x00000012dc50723c */ /* 0x040ff00000081050 */
[C---:B------:R-:W-:Y:S08]  /*7c320*/  HMMA.1688.F32.TF32 R76, R220.reuse, R22, R76 ;  /* 0x00000016dc4c723c */ /* 0x040ff0000008104c */
[C---:B------:R-:W-:Y:S08]  /*7c330*/  HMMA.1688.F32.TF32 R248, R220.reuse, R26, R248 ;  /* 0x0000001adcf8723c */ /* 0x040ff000000810f8 */
[C---:B------:R-:W-:Y:S08]  /*7c340*/  HMMA.1688.F32.TF32 R68, R220.reuse, R30, R68 ;  /* 0x0000001edc44723c */ /* 0x040ff00000081044 */
[C---:B------:R-:W-:Y:S08]  /*7c350*/  HMMA.1688.F32.TF32 R204, R220.reuse, R34, R204 ;  /* 0x00000022dccc723c */ /* 0x040ff000000810cc */
[C---:B------:R-:W-:Y:S08]  /*7c360*/  HMMA.1688.F32.TF32 R72, R220.reuse, R38, R72 ;  /* 0x00000026dc48723c */ /* 0x040ff00000081048 */
[----:B------:R-:W-:Y:S07]  /*7c370*/  HMMA.1688.F32.TF32 R232, R220, R42, R232 ;  /* 0x0000002adce8723c */ /* 0x000fee00000810e8 */
[----:B------:R-:W-:-:S02]  /*7c380*/  IMAD.MOV.U32 R220, RZ, RZ, R2 ;  /* 0x000000ffffdc7224 */ /* 0x000fc400078e0002 */
[----:B------:R-:W2:Y:S04]  /*7c390*/  LDL.LU R2, [R1+0x2a80] ;  /* 0x002a800001027983 */ /* 0x000ea80000300800 */
[----:B------:R-:W-:Y:S04]  /*7c3a0*/  STL.64 [R1+0x730], R176 ;  /* 0x000730b001007387 */ /* 0x000fe80000100a00 */
[----:B------:R3:W-:Y:S01]  /*7c3b0*/  STL.64 [R1+0x738], R178 ;  /* 0x000738b201007387 */ /* 0x0007e20000100a00 */
[----:B------:R-:W-:Y:S02]  /*7c3c0*/  IMAD.MOV.U32 R221, RZ, RZ, R5 ;  /* 0x000000ffffdd7224 */ /* 0x000fe400078e0005 */
[----:B------:R-:W-:Y:S01]  /*7c3d0*/  IMAD.MOV.U32 R222, RZ, RZ, R4 ;  /* 0x000000ffffde7224 */ /* 0x000fe200078e0004 */
[----:B------:R-:W4:Y:S01]  /*7c3e0*/  LDL.LU R5, [R1+0x2a7c] ;  /* 0x002a7c0001057983 */ /* 0x000f220000300800 */
[----:B------:R-:W-:-:S03]  /*7c3f0*/  IMAD.MOV.U32 R223, RZ, RZ, R3 ;  /* 0x000000ffffdf7224 */ /* 0x000fc600078e0003 */
[----:B------:R-:W4:Y:S04]  /*7c400*/  LDL.LU R4, [R1+0x2a78] ;  /* 0x002a780001047983 */ /* 0x000f280000300800 */
[----:B------:R-:W2:Y:S04]  /*7c410*/  LDL.LU R3, [R1+0x2a74] ;  /* 0x002a740001037983 */ /* 0x000ea80000300800 */
[----:B------:R-:W2:Y:S01]  /*7c420*/  LDL.LU R192, [R1+0x2e0] ;  /* 0x0002e00001c07983 */ /* 0x000ea20000300800 */
[C---:B---3--:R-:W-:Y:S11]  /*7c430*/  HMMA.1688.F32.TF32 R176, R224.reuse, R22, R244 ;  /* 0x00000016e0b0723c */ /* 0x048ff600000810f4 */
        /* <DEDUP_REMOVED lines=47> */
[C---:B--2---:R-:W-:Y:S08]  /*7c730*/  HMMA.1688.F32.TF32 R200, R224.reuse, R26, R200 ;  /* 0x0000001ae0c8723c */ /* 0x044ff000000810c8 */
[C---:B----4-:R-:W-:Y:S11]  /*7c740*/  HMMA.1688.F32.TF32 R208, R224.reuse, R30, R208 ;  /* 0x0000001ee0d0723c */ /* 0x050ff600000810d0 */
[----:B------:R-:W-:Y:S04]  /*7c750*/  @!UPT UIADD3 URZ, URZ, URZ, URZ ;  /* 0x0000003f3f3ff290 */ /* 0x000fe8000fffe03f */
[----:B------:R1:W-:Y:S04]  /*7c760*/  STL.64 [R1+0x6f0], R200 ;  /* 0x0006f0c801007387 */ /* 0x0003e80000100a00 */
[----:B------:R2:W-:Y:S04]  /*7c770*/  STL.64 [R1+0x6f8], R202 ;  /* 0x0006f8ca01007387 */ /* 0x0005e80000100a00 */
[----:B-1----:R-:W4:Y:S04]  /*7c780*/  LDL.LU R200, [R1+0x290] ;  /* 0x0002900001c87983 */ /* 0x002f280000300800 */
[----:B------:R-:W4:Y:S04]  /*7c790*/  LDL.LU R201, [R1+0x294] ;  /* 0x0002940001c97983 */ /* 0x000f280000300800 */
[----:B--2---:R-:W4:Y:S04]  /*7c7a0*/  LDL.LU R202, [R1+0x298] ;  /* 0x0002980001ca7983 */ /* 0x004f280000300800 */
[----:B------:R-:W4:Y:S01]  /*7c7b0*/  LDL.LU R203, [R1+0x29c] ;  /* 0x00029c0001cb7983 */ /* 0x000f220000300800 */
[C---:B------:R-:W-:Y:S03]  /*7c7c0*/  HMMA.1688.F32.TF32 R216, R224.reuse, R34, R216 ;  /* 0x00000022e0d8723c */ /* 0x040fe600000810d8 */
[----:B------:R1:W-:Y:S05]  /*7c7d0*/  STL.64 [R1+0x6e0], R208 ;  /* 0x0006e0d001007387 */ /* 0x0003ea0000100a00 */
[C---:B------:R-:W-:Y:S01]  /*7c7e0*/  HMMA.1688.F32.TF32 R240, R224.reuse, R38, R240 ;  /* 0x00000026e0f0723c */ /* 0x040fe200000810f0 */
[----:B------:R2:W-:Y:S04]  /*7c7f0*/  STL.64 [R1+0x6e8], R210 ;  /* 0x0006e8d201007387 */ /* 0x0005e80000100a00 */
[----:B-1----:R-:W4:Y:S04]  /*7c800*/  LDL.LU R208, [R1+0xb0] ;  /* 0x0000b00001d07983 */ /* 0x002f280000300800 */
[----:B------:R-:W4:Y:S04]  /*7c810*/  LDL.LU R209, [R1+0xb4] ;  /* 0x0000b40001d17983 */ /* 0x000f280000300800 */
[----:B--2---:R-:W2:Y:S01]  /*7c820*/  LDL.LU R210, [R1+0xb8] ;  /* 0x0000b80001d27983 */ /* 0x004ea20000300800 */
[C---:B------:R-:W-:Y:S03]  /*7c830*/  HMMA.1688.F32.TF32 R244, R224.reuse, R42, R244 ;  /* 0x0000002ae0f4723c */ /* 0x040fe600000810f4 */
[----:B------:R-:W2:Y:S04]  /*7c840*/  LDL.LU R211, [R1+0xbc] ;  /* 0x0000bc0001d37983 */ /* 0x000ea80000300800 */
[----:B------:R1:W-:Y:S04]  /*7c850*/  STL.64 [R1+0x6d0], R216 ;  /* 0x0006d0d801007387 */ /* 0x0003e80000100a00 */
[----:B------:R1:W-:Y:S04]  /*7c860*/  STL.64 [R1+0x6d8], R218 ;  /* 0x0006d8da01007387 */ /* 0x0003e80000100a00 */
[----:B-1----:R-:W2:Y:S04]  /*7c870*/  LDL.LU R216, [R1+0xa0] ;  /* 0x0000a00001d87983 */ /* 0x002ea80000300800 */
[----:B------:R-:W2:Y:S04]  /*7c880*/  LDL.LU R217, [R1+0xa4] ;  /* 0x0000a40001d97983 */ /* 0x000ea80000300800 */
[----:B------:R-:W2:Y:S04]  /*7c890*/  LDL.LU R218, [R1+0xa8] ;  /* 0x0000a80001da7983 */ /* 0x000ea80000300800 */
[----:B------:R-:W2:Y:S04]  /*7c8a0*/  LDL.LU R219, [R1+0xac] ;  /* 0x0000ac0001db7983 */ /* 0x000ea80000300800 */
[----:B------:R1:W-:Y:S04]  /*7c8b0*/  STL.64 [R1+0x6c0], R240 ;  /* 0x0006c0f001007387 */ /* 0x0003e80000100a00 */
[----:B------:R3:W-:Y:S04]  /*7c8c0*/  STL.64 [R1+0x6c8], R242 ;  /* 0x0006c8f201007387 */ /* 0x0007e80000100a00 */
[----:B-1----:R-:W2:Y:S04]  /*7c8d0*/  LDL.LU R240, [R1+0x90] ;  /* 0x0000900001f07983 */ /* 0x002ea80000300800 */
[----:B------:R-:W2:Y:S04]  /*7c8e0*/  LDL.LU R241, [R1+0x94] ;  /* 0x0000940001f17983 */ /* 0x000ea80000300800 */
[----:B---3--:R-:W3:Y:S04]  /*7c8f0*/  LDL.LU R242, [R1+0x98] ;  /* 0x0000980001f27983 */ /* 0x008ee80000300800 */
[----:B------:R-:W3:Y:S04]  /*7c900*/  LDL.LU R243, [R1+0x9c] ;  /* 0x00009c0001f37983 */ /* 0x000ee80000300800 */
[----:B------:R1:W-:Y:S04]  /*7c910*/  STL.64 [R1+0x6b0], R244 ;  /* 0x0006b0f401007387 */ /* 0x0003e80000100a00 */
[----:B------:R1:W-:Y:S04]  /*7c920*/  STL.64 [R1+0x6b8], R246 ;  /* 0x0006b8f601007387 */ /* 0x0003e80000100a00 */
[----:B-1----:R-:W3:Y:S04]  /*7c930*/  LDL.LU R244, [R1+0x80] ;  /* 0x0000800001f47983 */ /* 0x002ee80000300800 */
[----:B------:R-:W3:Y:S04]  /*7c940*/  LDL.LU R245, [R1+0x84] ;  /* 0x0000840001f57983 */ /* 0x000ee80000300800 */
[----:B------:R-:W3:Y:S01]  /*7c950*/  LDL.LU R246, [R1+0x88] ;  /* 0x0000880001f67983 */ /* 0x000ee20000300800 */
[C---:B------:R-:W-:Y:S08]  /*7c960*/  HMMA.1688.F32.TF32 R176, R224.reuse, R46, R176 ;  /* 0x0000002ee0b0723c */ /* 0x040ff000000810b0 */
[C---:B------:R-:W-:Y:S08]  /*7c970*/  HMMA.1688.F32.TF32 R180, R224.reuse, R50, R180 ;  /* 0x00000032e0b4723c */ /* 0x040ff000000810b4 */
[C---:B------:R-:W-:Y:S08]  /*7c980*/  HMMA.1688.F32.TF32 R184, R224.reuse, R54, R184 ;  /* 0x00000036e0b8723c */ /* 0x040ff000000810b8 */
[----:B------:R-:W-:Y:S01]  /*7c990*/  HMMA.1688.F32.TF32 R188, R224, R58, R188 ;  /* 0x0000003ae0bc723c */ /* 0x000fe200000810bc */
[----:B------:R-:W-:-:S02]  /*7c9a0*/  IMAD.MOV.U32 R247, RZ, RZ, R3 ;  /* 0x000000fffff77224 */ /* 0x000fc400078e0003 */
[----:B------:R1:W5:Y:S05]  /*7c9b0*/  LDL.LU R3, [R1+0x2a70] ;  /* 0x002a700001037983 */ /* 0x00036a0000300800 */
[C---:B------:R-:W-:Y:S01]  /*7c9c0*/  HMMA.1688.F32.TF32 R192, R224.reuse, R62, R192 ;  /* 0x0000003ee0c0723c */ /* 0x040fe200000810c0 */
[----:B------:R-:W-:Y:S04]  /*7c9d0*/  STL.64 [R1+0x6a0], R176 ;  /* 0x0006a0b001007387 */ /* 0x000fe80000100a00 */
[----:B------:R1:W-:Y:S03]  /*7c9e0*/  STL.64 [R1+0x6a8], R178 ;  /* 0x0006a8b201007387 */ /* 0x0003e60000100a00 */
[----:B------:R-:W-:Y:S01]  /*7c9f0*/  HMMA.1688.F32.TF32 R224, R224, R214, R196 ;  /* 0x000000d6e0e0723c */ /* 0x000fe200000810c4 */
[----:B-1----:R1:W5:Y:S04]  /*7ca00*/  LDL.LU.64 R178, [R1+0x2a68] ;  /* 0x002a680001b27983 */ /* 0x0023680000300a00 */
[----:B------:R1:W5:Y:S04]  /*7ca10*/  LDL.LU.64 R176, [R1+0x2a60] ;  /* 0x002a600001b07983 */ /* 0x0003680000300a00 */
[----:B------:R-:W-:Y:S04]  /*7ca20*/  STL.64 [R1+0x690], R180 ;  /* 0x000690b401007387 */ /* 0x000fe80000100a00 */
[----:B------:R1:W-:Y:S04]  /*7ca30*/  STL.64 [R1+0x698], R182 ;  /* 0x000698b601007387 */ /* 0x0003e80000100a00 */
        /* <DEDUP_REMOVED lines=14> */
[----:B------:R1:W5:Y:S04]  /*7cb20*/  LDL.LU.64 R198, [R1+0x2a18] ;  /* 0x002a180001c67983 */ /* 0x0003680000300a00 */
[----:B------:R1:W5:Y:S04]  /*7cb30*/  LDL.LU.64 R196, [R1+0x2a10] ;  /* 0x002a100001c47983 */ /* 0x0003680000300a00 */
[----:B------:R-:W-:Y:S01]  /*7cb40*/  STL.64 [R1+0x510], R224 ;  /* 0x000510e001007387 */ /* 0x000fe20000100a00 */
[C---:B----4-:R-:W-:Y:S03]  /*7cb50*/  HMMA.1688.F32.TF32 R200, R228.reuse, R6, R200 ;  /* 0x00000006e4c8723c */ /* 0x050fe600000810c8 */
[----:B------:R-:W-:Y:S04]  /*7cb60*/  STL.64 [R1+0x518], R226 ;  /* 0x000518e201007387 */ /* 0x000fe80000100a00 */
[----:B------:R-:W-:Y:S01]  /*7cb70*/  IMAD.MOV.U32 R6, RZ, RZ, R2 ;  /* 0x000000ffff067224 */ /* 0x000fe200078e0002 */
[C---:B--2---:R-:W-:Y:S11]  /*7cb80*/  HMMA.1688.F32.TF32 R208, R228.reuse, R10, R208 ;  /* 0x0000000ae4d0723c */ /* 0x044ff600000810d0 */
[----:B------:R-:W-:Y:S04]  /*7cb90*/  @!UPT UIADD3 URZ, URZ, URZ, URZ ;  /* 0x0000003f3f3ff290 */ /* 0x000fe8000fffe03f */
[----:B------:R-:W-:Y:S04]  /*7cba0*/  STL.64 [R1+0x500], R200 ;  /* 0x000500c801007387 */ /* 0x000fe80000100a00 */
[----:B------:R2:W-:Y:S04]  /*7cbb0*/  STL.64 [R1+0x508], R202 ;  /* 0x000508ca01007387 */ /* 0x0005e80000100a00 */
[----:B--2---:R1:W5:Y:S04]  /*7cbc0*/  LDL.LU.64 R202, [R1+0x2a08] ;  /* 0x002a080001ca7983 */ /* 0x0043680000300a00 */
[----:B------:R1:W5:Y:S04]  /*7cbd0*/  LDL.LU.64 R200, [R1+0x2a00] ;  /* 0x002a000001c87983 */ /* 0x0003680000300a00 */
[----:B------:R-:W2:Y:S01]  /*7cbe0*/  LDL.LU R2, [R1+0x29f8] ;  /* 0x0029f80001027983 */ /* 0x000ea20000300800 */
[C---:B------:R-:W-:Y:S03]  /*7cbf0*/  HMMA.1688.F32.TF32 R216, R228.reuse, R14, R216 ;  /* 0x0000000ee4d8723c */ /* 0x040fe600000810d8 */
[----:B------:R-:W-:Y:S04]  /*7cc00*/  STL.64 [R1+0x4e0], R208 ;  /* 0x0004e0d001007387 */ /* 0x000fe80000100a00 */
[----:B------:R4:W-:Y:S04]  /*7cc10*/  STL.64 [R1+0x4e8], R210 ;  /* 0x0004e8d201007387 */ /* 0x0009e80000100a00 */
[----:B----4-:R1:W5:Y:S04]  /*7cc20*/  LDL.LU.64 R210, [R1+0x29f0] ;  /* 0x0029f00001d27983 */ /* 0x0103680000300a00 */
[----:B------:R1:W5:Y:S01]  /*7cc30*/  LDL.LU.64 R208, [R1+0x29e8] ;  /* 0x0029e80001d07983 */ /* 0x0003620000300a00 */
[C---:B---3--:R-:W-:Y:S07]  /*7cc40*/  HMMA.1688.F32.TF32 R240, R228.reuse, R18, R240 ;  /* 0x00000012e4f0723c */ /* 0x048fee00000810f0 */
[----:B------:R-:W-:Y:S04]  /*7cc50*/  STL.64 [R1+0x4d0], R216 ;  /* 0x0004d0d801007387 */ /* 0x000fe80000100a00 */
[----:B------:R3:W-:Y:S04]  /*7cc60*/  STL.64 [R1+0x4d8], R218 ;  /* 0x0004d8da01007387 */ /* 0x0007e80000100a00 */
[----:B---3--:R-:W3:Y:S04]  /*7cc70*/  LDL.LU.64 R218, [R1+0x29e0] ;  /* 0x0029e00001da7983 */ /* 0x008ee80000300a00 */
[----:B------:R-:W3:Y:S01]  /*7cc80*/  LDL.LU.64 R216, [R1+0x29d8] ;  /* 0x0029d80001d87983 */ /* 0x000ee20000300a00 */
[----:B------:R-:W-:Y:S03]  /*7cc90*/  HMMA.1688.F32.TF32 R244, R228, R22, R244 ;  /* 0x00000016e4f4723c */ /* 0x000fe600000810f4 */
[----:B------:R-:W-:Y:S04]  /*7cca0*/  STL.64 [R1+0x4a0], R240 ;  /* 0x0004a0f001007387 */ /* 0x000fe80000100a00 */
[----:B------:R4:W-:Y:S04]  /*7ccb0*/  STL.64 [R1+0x4a8], R242 ;  /* 0x0004a8f201007387 */ /* 0x0009e80000100a00 */
[----:B----4-:R-:W4:Y:S04]  /*7ccc0*/  LDL.LU.64 R242, [R1+0x29d0] ;  /* 0x0029d00001f27983 */ /* 0x010f280000300a00 */
[----:B------:R-:W4:Y:S08]  /*7ccd0*/  LDL.LU.64 R240, [R1+0x29c8] ;  /* 0x0029c80001f07983 */ /* 0x000f300000300a00 */
[----:B------:R-:W-:Y:S04]  /*7cce0*/  STL.64 [R1+0x470], R244 ;  /* 0x000470f401007387 */ /* 0x000fe80000100a00 */
[----:B------:R1:W-:Y:S04]  /*7ccf0*/  STL.64 [R1+0x478], R246 ;  /* 0x000478f601007387 */ /* 0x0003e80000100a00 */
[----:B-1----:R-:W2:Y:S04]  /*7cd00*/  LDL.LU.64 R246, [R1+0x29c0] ;  /* 0x0029c00001f67983 */ /* 0x002ea80000300a00 */
[----:B------:R-:W2:Y:S01]  /*7cd10*/  LDL.LU.64 R244, [R1+0x29b8] ;  /* 0x0029b80001f47983 */ /* 0x000ea20000300a00 */
[----:B------:R-:W-:-:S02]  /*7cd20*/  IMAD.MOV.U32 R7, RZ, RZ, R252 ;  /* 0x000000ffff077224 */ /* 0x000fc400078e00fc */
[----:B------:R-:W-:Y:S02]  /*7cd30*/  IMAD.MOV.U32 R22, RZ, RZ, R25 ;  /* 0x000000ffff167224 */ /* 0x000fe400078e0019 */
[----:B------:R-:W-:-:S03]  /*7cd40*/  IMAD.MOV.U32 R23, RZ, RZ, R24 ;  /* 0x000000ffff177224 */ /* 0x000fc600078e0018 */
[----:B------:R-:W-:Y:S01]  /*7cd50*/  HMMA.1688.F32.TF32 R24, R228, R26, R4 ;  /* 0x0000001ae418723c */ /* 0x000fe20000081004 */
[----:B------:R-:W3:Y:S01]  /*7cd60*/  LDL.LU R5, [R1+0xa34] ;  /* 0x000a340001057983 */ /* 0x000ee20000300800 */
[----:B------:R-:W-:Y:S02]  /*7cd70*/  IMAD.MOV.U32 R18, RZ, RZ, R29 ;  /* 0x000000ffff127224 */ /* 0x000fe400078e001d */
[----:B------:R-:W-:Y:S02]  /*7cd80*/  IMAD.MOV.U32 R19, RZ, RZ, R28 ;  /* 0x000000ffff137224 */ /* 0x000fe400078e001c */
[----:B------:R-:W-:Y:S02]  /*7cd90*/  IMAD.MOV.U32 R14, RZ, RZ, R33 ;  /* 0x000000ffff0e7224 */ /* 0x000fe400078e0021 */
[----:B------:R-:W-:Y:S02]  /*7cda0*/  IMAD.MOV.U32 R15, RZ, RZ, R32 ;  /* 0x000000ffff0f7224 */ /* 0x000fe400078e0020 */
[----:B------:R-:W-:-:S02]  /*7cdb0*/  IMAD.MOV.U32 R10, RZ, RZ, R37 ;  /* 0x000000ffff0a7224 */ /* 0x000fc400078e0025 */
[----:B------:R-:W-:-:S11]  /*7cdc0*/  IMAD.MOV.U32 R11, RZ, RZ, R36 ;  /* 0x000000ffff0b7224 */ /* 0x000fd600078e0024 */
[----:B------:R-:W-:Y:S04]  /*7cdd0*/  STL.64 [R1+0x450], R24 ;  /* 0x0004501801007387 */ /* 0x000fe80000100a00 */
[----:B------:R1:W-:Y:S01]  /*7cde0*/  STL.64 [R1+0x458], R26 ;  /* 0x0004581a01007387 */ /* 0x0003e20000100a00 */
[----:B------:R-:W-:Y:S02]  /*7cdf0*/  IMAD.MOV.U32 R224, RZ, RZ, R45 ;  /* 0x000000ffffe07224 */ /* 0x000fe400078e002d */
[----:B------:R-:W-:Y:S01]  /*7ce00*/  IMAD.MOV.U32 R225, RZ, RZ, R44 ;  /* 0x000000ffffe17224 */ /* 0x000fe200078e002c */
[----:B-1----:R-:W-:Y:S01]  /*7ce10*/  HMMA.1688.F32.TF32 R24, R228, R30, R20 ;  /* 0x0000001ee418723c */ /* 0x002fe20000081014 */
[----:B------:R-:W-:-:S07]  /*7ce20*/  IMAD.MOV.U32 R226, RZ, RZ, R41 ;  /* 0x000000ffffe27224 */ /* 0x000fce00078e0029 */
[----:B------:R-:W-:Y:S01]  /*7ce30*/  HMMA.1688.F32.TF32 R20, R228, R34, R16 ;  /* 0x00000022e414723c */ /* 0x000fe20000081010 */
[----:B------:R-:W-:-:S07]  /*7ce40*/  IMAD.MOV.U32 R227, RZ, RZ, R40 ;  /* 0x000000ffffe37224 */ /* 0x000fce00078e0028 */
[C---:B------:R-:W-:Y:S08]  /*7ce50*/  HMMA.1688.F32.TF32 R16, R228.reuse, R38, R12 ;  /* 0x00000026e410723c */ /* 0x040ff0000008100c */
[----:B------:R-:W-:Y:S01]  /*7ce60*/  HMMA.1688.F32.TF32 R12, R228, R42, R8 ;  /* 0x0000002ae40c723c */ /* 0x000fe20000081008 */
[----:B------:R-:W-:-:S07]  /*7ce70*/  IMAD.MOV.U32 R236, RZ, RZ, R53 ;  /* 0x000000ffffec7224 */ /* 0x000fce00078e0035 */
[C---:B------:R-:W-:Y:S01]  /*7ce80*/  HMMA.1688.F32.TF32 R8, R228.reuse, R46, R224 ;  /* 0x0000002ee408723c */ /* 0x040fe200000810e0 */
[----:B------:R-:W-:Y:S01]  /*7ce90*/  IMAD.MOV.U32 R237, RZ, RZ, R52 ;  /* 0x000000ffffed7224 */ /* 0x000fe200078e0034 */
[----:B------:R-:W-:Y:S01]  /*7cea0*/  STL.64 [R1+0x440], R24 ;  /* 0x0004401801007387 */ /* 0x000fe20000100a00 */
[----:B------:R-:W-:Y:S02]  /*7ceb0*/  IMAD.MOV.U32 R238, RZ, RZ, R49 ;  /* 0x000000ffffee7224 */ /* 0x000fe400078e0031 */
[----:B------:R-:W-:Y:S01]  /*7cec0*/  IMAD.MOV.U32 R239, RZ, RZ, R48 ;  /* 0x000000ffffef7224 */ /* 0x000fe200078e0030 */
[----:B------:R-:W-:Y:S04]  /*7ced0*/  STL.64 [R1+0x448], R26 ;  /* 0x0004481a01007387 */ /* 0x000fe80000100a00 */
[----:B------:R-:W-:Y:S04]  /*7cee0*/  STL.64 [R1+0x430], R20 ;  /* 0x0004301401007387 */ /* 0x000fe80000100a00 */
[----:B------:R-:W-:Y:S04]  /*7cef0*/  STL.64 [R1+0x438], R22 ;  /* 0x0004381601007387 */ /* 0x000fe80000100a00 */
[----:B------:R-:W-:Y:S04]  /*7cf00*/  STL.64 [R1+0x410], R16 ;  /* 0x0004101001007387 */ /* 0x000fe80000100a00 */
[----:B------:R1:W-:Y:S04]  /*7cf10*/  STL.64 [R1+0x418], R18 ;  /* 0x0004181201007387 */ /* 0x0003e80000100a00 */
[----:B------:R-:W3:Y:S01]  /*7cf20*/  LDL.LU R7, [R1+0x1e30] ;  /* 0x001e300001077983 */ /* 0x000ee20000300800 */
[----:B-1----:R-:W-:Y:S03]  /*7cf30*/  HMMA.1688.F32.TF32 R16, R228, R54, R236 ;  /* 0x00000036e410723c */ /* 0x002fe600000810ec */
[----:B------:R-:W-:Y:S04]  /*7cf40*/  STL.64 [R1+0x400], R12 ;  /* 0x0004000c01007387 */ /* 0x000fe80000100a00 */
[----:B------:R1:W-:Y:S04]  /*7cf50*/  STL.64 [R1+0x408], R14 ;  /* 0x0004080e01007387 */ /* 0x0003e80000100a00 */
[----:B------:R-:W3:Y:S04]  /*7cf60*/  LDL.LU R6, [R1+0x1e3c] ;  /* 0x001e3c0001067983 */ /* 0x000ee80000300800 */
[----:B------:R-:W-:Y:S04]  /*7cf70*/  STL.64 [R1+0x3d0], R8 ;  /* 0x0003d00801007387 */ /* 0x000fe80000100a00 */
[----:B------:R-:W-:Y:S04]  /*7cf80*/  STL.64 [R1+0x3d8], R10 ;  /* 0x0003d80a01007387 */ /* 0x000fe80000100a00 */
[----:B-1----:R-:W3:Y:S04]  /*7cf90*/  LDL.LU R15, [R1+0x1908] ;  /* 0x00190800010f7983 */ /* 0x002ee80000300800 */
[----:B------:R-:W3:Y:S04]  /*7cfa0*/  LDL.LU R14, [R1+0x1914] ;  /* 0x00191400010e7983 */ /* 0x000ee80000300800 */
[----:B------:R-:W-:Y:S01]  /*7cfb0*/  STL.64 [R1+0x340], R16 ;  /* 0x0003401001007387 */ /* 0x000fe20000100a00 */
[----:B------:R-:W-:-:S03]  /*7cfc0*/  IMAD.MOV.U32 R4, RZ, RZ, c[0x0][0x180] ;  /* 0x00006000ff047624 */ /* 0x000fc600078e00ff */
[----:B------:R4:W-:Y:S02]  /*7cfd0*/  STL.64 [R1+0x348], R18 ;  /* 0x0003481201007387 */ /* 0x0009e40000100a00 */
[----:B------:R-:W-:Y:S01]  /*7cfe0*/  IADD3 R4, R4, 0x7f, RZ ;  /* 0x0000007f04047810 */ /* 0x000fe20007ffe0ff */
[C---:B----4-:R-:W-:Y:S08]  /*7cff0*/  HMMA.1688.F32.TF32 R16, R228.reuse, R62, R240 ;  /* 0x0000003ee410723c */ /* 0x050ff000000810f0 */
[----:B--2---:R-:W-:Y:S11]  /*7d000*/  HMMA.1688.F32.TF32 R8, R228, R58, R244 ;  /* 0x0000003ae408723c */ /* 0x004ff600000810f4 */
[----:B------:R-:W-:Y:S11]  /*7d010*/  @!UPT UIADD3 URZ, URZ, URZ, URZ ;  /* 0x0000003f3f3ff290 */ /* 0x000ff6000fffe03f */
[----:B------:R-:W-:Y:S01]  /*7d020*/  @!UPT UIADD3 URZ, URZ, URZ, URZ ;  /* 0x0000003f3f3ff290 */ /* 0x000fe2000fffe03f */
[----:B------:R1:W-:Y:S02]  /*7d030*/  STL.64 [R1+0x300], R8 ;  /* 0x0003000801007387 */ /* 0x0003e40000100a00 */
[----:B-1----:R-:W-:-:S04]  /*7d040*/  SHF.R.S32.HI R9, RZ, 0x1f, R4 ;  /* 0x0000001fff097819 */ /* 0x002fc80000011404 */
[----:B------:R-:W-:Y:S01]  /*7d050*/  LEA.HI R9, R9, R4, RZ, 0x7 ;  /* 0x0000000409097211 */ /* 0x000fe200078f38ff */
[----:B------:R1:W-:Y:S03]  /*7d060*/  STL.64 [R1+0x308], R10 ;  /* 0x0003080a01007387 */ /* 0x0003e60000100a00 */
[----:B------:R-:W-:Y:S01]  /*7d070*/  SHF.R.S32.HI R9, RZ, 0x7, R9 ;  /* 0x00000007ff097819 */ /* 0x000fe20000011409 */
[----:B------:R2:W-:Y:S03]  /*7d080*/  STL.64 [R1+0x240], R16 ;  /* 0x0002401001007387 */ /* 0x0005e60000100a00 */
[----:B------:R-:W-:Y:S01]  /*7d090*/  IADD3 R9, R9, -0x1, RZ ;  /* 0xffffffff09097810 */ /* 0x000fe20007ffe0ff */
[----:B------:R2:W-:Y:S04]  /*7d0a0*/  STL.64 [R1+0x248], R18 ;  /* 0x0002481201007387 */ /* 0x0005e80000100a00 */
[----:B------:R-:W4:Y:S01]  /*7d0b0*/  LDL.LU R13, [R1+0x18e8] ;  /* 0x0018e800010d7983 */ /* 0x000f220000300800 */
[----:B---3--:R-:W-:-:S03]  /*7d0c0*/  ISETP.GE.AND P0, PT, R5, R9, PT ;  /* 0x000000090500720c */ /* 0x008fc60003f06270 */
[----:B-1----:R-:W3:Y:S04]  /*7d0d0*/  LDL.LU R11, [R1+0x18f4] ;  /* 0x0018f400010b7983 */ /* 0x002ee80000300800 */
[----:B------:R-:W4:Y:S04]  /*7d0e0*/  LDL.LU R10, [R1+0x18c8] ;  /* 0x0018c800010a7983 */ /* 0x000f280000300800 */
[----:B------:R-:W4:Y:S01]  /*7d0f0*/  LDL.LU R9, [R1+0x18d4] ;  /* 0x0018d40001097983 */ /* 0x000f220000300800 */
[----:B------:R-:W-:Y:S01]  /*7d100*/  IADD3 R8, R5, 0x1, RZ ;  /* 0x0000000105087810 */ /* 0x000fe20007ffe0ff */
[----:B------:R-:W-:-:S02]  /*7d110*/  IMAD.MOV.U32 R12, RZ, RZ, c[0x0][0x180] ;  /* 0x00006000ff0c7624 */ /* 0x000fc400078e00ff */
[----:B------:R-:W1:Y:S02]  /*7d120*/  S2R R252, SR_TID.X ;  /* 0x0000000000fc7919 */ /* 0x000e640000002100 */
[----:B------:R-:W-:Y:S02]  /*7d130*/  IMAD R4, R8, -0x80, R12 ;  /* 0xffffff8008047824 */ /* 0x000fe400078e020c */
[----:B--2---:R-:W-:Y:S01]  /*7d140*/  IMAD.MOV.U32 R17, RZ, RZ, c[0x0][0x188] ;  /* 0x00006200ff117624 */ /* 0x004fe200078e00ff */
[----:B------:R-:W-:Y:S02]  /*7d150*/  BAR.SYNC.DEFER_BLOCKING 0x0 ;  /* 0x0000000000007b1d */ /* 0x000fe40000010000 */
[----:B------:R-:W-:Y:S01]  /*7d160*/  ISETP.GT.AND P1, PT, R4, RZ, PT ;  /* 0x000000ff0400720c */ /* 0x000fe20003f24270 */
[----:B------:R-:W-:-:S03]  /*7d170*/  IMAD.SHL.U32 R17, R17, 0x80, RZ ;  /* 0x0000008011117824 */ /* 0x000fc600078e00ff */
[----:B------:R-:W-:Y:S01]  /*7d180*/  SEL R5, RZ, 0x4, !P1 ;  /* 0x00000004ff057807 */ /* 0x000fe20004800000 */
[----:B------:R-:W-:-:S03]  /*7d190*/  IMAD.SHL.U32 R17, R17, 0x4, RZ ;  /* 0x0000000411117824 */ /* 0x000fc600078e00ff */
[----:B------:R-:W-:Y:S02]  /*7d1a0*/  SEL R5, R5, RZ, !P0 ;  /* 0x000000ff05057207 */ /* 0x000fe40004000000 */
[----:B------:R-:W-:Y:S02]  /*7d1b0*/  ISETP.GT.AND P1, PT, R4, 0x4, PT ;  /* 0x000000040400780c */ /* 0x000fe40003f24270 */
[----:B------:R-:W-:Y:S02]  /*7d1c0*/  ISETP.NE.U32.AND P2, PT, R5, RZ, PT ;  /* 0x000000ff0500720c */ /* 0x000fe40003f45070 */
[----:B------:R-:W-:Y:S02]  /*7d1d0*/  SEL R5, RZ, 0x4, !P1 ;  /* 0x00000004ff057807 */ /* 0x000fe40004800000 */
[----:B-1----:R-:W-:Y:S02]  /*7d1e0*/  LOP3.LUT R252, R252, 0x7f, RZ, 0xc0, !PT ;  /* 0x0000007ffcfc7812 */ /* 0x002fe400078ec0ff */
[----:B------:R-:W-:-:S03]  /*7d1f0*/  SEL R5, R5, RZ, !P0 ;  /* 0x000000ff05057207 */ /* 0x000fc60004000000 */
[----:B------:R-:W-:Y:S01]  /*7d200*/  IMAD.SHL.U32 R252, R252, 0x4, RZ ;  /* 0x00000004fcfc7824 */ /* 0x000fe200078e00ff */
[----:B------:R-:W-:Y:S02]  /*7d210*/  ISETP.NE.U32.AND P1, PT, R5, RZ, PT ;  /* 0x000000ff0500720c */ /* 0x000fe40003f25070 */
[----:B------:R-:W-:-:S05]  /*7d220*/  IADD3 R6, P3, R6, R17, RZ ;  /* 0x0000001106067210 */ /* 0x000fca0007f7e0ff */
[----:B------:R-:W-:Y:S01]  /*7d230*/  IMAD.X R7, R7, 0x1, R2, P3 ;  /* 0x0000000107077824 */ /* 0x000fe200018e0602 */
[----:B------:R-:W-:Y:S01]  /*7d240*/  STL [R1+0x1e3c], R6 ;  /* 0x001e3c0601007387 */ /* 0x000fe20000100800 */
[----:B------:R-:W-:-:S03]  /*7d250*/  IADD3 R14, P4, R14, R17, RZ ;  /* 0x000000110e0e7210 */ /* 0x000fc60007f9e0ff */
[----:B------:R1:W-:Y:S02]  /*7d260*/  STL [R1+0x1e30], R7 ;  /* 0x001e300701007387 */ /* 0x0003e40000100800 */
[----:B------:R-:W-:Y:S02]  /*7d270*/  IMAD.X R15, R15, 0x1, R2, P4 ;  /* 0x000000010f0f7824 */ /* 0x000fe400020e0602 */
[----:B------:R-:W-:Y:S04]  /*7d280*/  STL [R1+0x1914], R14 ;  /* 0x0019140e01007387 */ /* 0x000fe80000100800 */
[----:B------:R2:W-:Y:S04]  /*7d290*/  STL [R1+0x1908], R15 ;  /* 0x0019080f01007387 */ /* 0x0005e80000100800 */
[----:B------:R-:W-:Y:S01]  /*7d2a0*/  @!PT LDS RZ, [RZ] ;  /* 0x00000000fffff984 */ /* 0x000fe20000000800 */
[----:B------:R-:W-:Y:S01]  /*7d2b0*/  @!PT LDS RZ, [RZ] ;  /* 0x00000000fffff984 */ /* 0x000fe20000000800 */
[----:B------:R-:W-:Y:S01]  /*7d2c0*/  @!PT LDS RZ, [RZ] ;  /* 0x00000000fffff984 */ /* 0x000fe20000000800 */
[----:B------:R1:W-:Y:S04]  /*7d2d0*/  LDGSTS.E [R252+0x40000], [R6.64], P2 ;  /* 0x4000000006fc7fae */ /* 0x0003e80009121846 */
[----:B------:R-:W4:Y:S04]  /*7d2e0*/  LDL.LU R18, [R1+0x18a8] ;  /* 0x0018a80001127983 */ /* 0x000f280000300800 */
[----:B------:R-:W4:Y:S01]  /*7d2f0*/  LDL.LU R16, [R1+0x18b4] ;  /* 0x0018b40001107983 */ /* 0x000f220000300800 */
[----:B-1----:R-:W-:-:S02]  /*7d300*/  IMAD.MOV.U32 R7, RZ, RZ, R15 ;  /* 0x000000ffff077224 */ /* 0x002fc400078e000f */
[----:B------:R-:W-:Y:S01]  /*7d310*/  IMAD.MOV.U32 R6, RZ, RZ, R14 ;  /* 0x000000ffff067224 */ /* 0x000fe200078e000e */
[----:B--2---:R-:W4:Y:S04]  /*7d320*/  LDL.LU R15, [R1+0x1888] ;  /* 0x00188800010f7983 */ /* 0x004f280000300800 */
[----:B------:R-:W4:Y:S04]  /*7d330*/  LDL.LU R14, [R1+0x1894] ;  /* 0x00189400010e7983 */ /* 0x000f280000300800 */
[----:B------:R1:W-:Y:S01]  /*7d340*/  LDGSTS.E [R252+0x40800], [R6.64], P1 ;  /* 0x4080000006fc7fae */ /* 0x0003e20008921846 */
[----:B------:R-:W-:-:S04]  /*7d350*/  ISETP.GT.AND P1, PT, R4, 0x8, PT ;  /* 0x000000080400780c */ /* 0x000fc80003f24270 */
[----:B------:R-:W-:-:S04]  /*7d360*/  SEL R5, RZ, 0x4, !P1 ;  /* 0x00000004ff057807 */ /* 0x000fc80004800000 */
[----:B------:R-:W-:-:S04]  /*7d370*/  SEL R5, R5, RZ, !P0 ;  /* 0x000000ff05057207 */ /* 0x000fc80004000000 */
[----:B------:R-:W-:Y:S02]  /*7d380*/  ISETP.NE.U32.AND P2, PT, R5, RZ, PT ;  /* 0x000000ff0500720c */ /* 0x000fe40003f45070 */
[----:B---3--:R-:W-:-:S05]  /*7d390*/  IADD3 R11, P3, R11, R17, RZ ;  /* 0x000000110b0b7210 */ /* 0x008fca0007f7e0ff */
[--C-:B----4-:R-:W-:Y:S01]  /*7d3a0*/  IMAD.X R13, R13, 0x1, R2.reuse, P3 ;  /* 0x000000010d0d7824 */ /* 0x110fe200018e0602 */
[----:B------:R-:W-:Y:S01]  /*7d3b0*/  IADD3 R9, P4, R9, R17, RZ ;  /* 0x0000001109097210 */ /* 0x000fe20007f9e0ff */
[----:B-1----:R-:W-:Y:S01]  /*7d3c0*/  IMAD.MOV.U32 R6, RZ, RZ, R11 ;  /* 0x000000ffff067224 */ /* 0x002fe200078e000b */
[----:B------:R-:W-:Y:S01]  /*7d3d0*/  STL [R1+0x18f4], R11 ;  /* 0x0018f40b01007387 */ /* 0x000fe20000100800 */
[----:B------:R-:W-:Y:S02]  /*7d3e0*/  IMAD.MOV.U32 R7, RZ, RZ, R13 ;  /* 0x000000ffff077224 */ /* 0x000fe400078e000d */
[----:B------:R-:W-:Y:S01]  /*7d3f0*/  IMAD.X R10, R10, 0x1, R2, P4 ;  /* 0x000000010a0a7824 */ /* 0x000fe200020e0602 */
[----:B------:R1:W-:Y:S04]  /*7d400*/  STL [R1+0x18e8], R13 ;  /* 0x0018e80d01007387 */ /* 0x0003e80000100800 */
[----:B------:R-:W-:Y:S04]  /*7d410*/  STL [R1+0x18d4], R9 ;  /* 0x0018d40901007387 */ /* 0x000fe80000100800 */
[----:B------:R3:W-:Y:S04]  /*7d420*/  STL [R1+0x18c8], R10 ;  /* 0x0018c80a01007387 */ /* 0x0007e80000100800 */
[----:B------:R4:W-:Y:S04]  /*7d430*/  LDGSTS.E [R252+0x41000], [R6.64], P2 ;  /* 0x4100000006fc7fae */ /* 0x0009e80009121846 */
[----:B-1----:R-:W2:Y:S04]  /*7d440*/  LDL.LU R13, [R1+0x1868] ;  /* 0x00186800010d7983 */ /* 0x002ea80000300800 */
[----:B------:R-:W2:Y:S01]  /*7d450*/  LDL.LU R11, [R1+0x1874] ;  /* 0x00187400010b7983 */ /* 0x000ea20000300800 */
[----:B----4-:R-:W-:-:S02]  /*7d460*/  IMAD.MOV.U32 R7, RZ, RZ, R10 ;  /* 0x000000ffff077224 */ /* 0x010fc400078e000a */
[----:B------:R-:W-:Y:S01]  /*7d470*/  IMAD.MOV.U32 R6, RZ, RZ, R9 ;  /* 0x000000ffff067224 */ /* 0x000fe200078e0009 */
[----:B---3--:R-:W3:Y:S04]  /*7d480*/  LDL.LU R10, [R1+0x1848] ;  /* 0x00184800010a7983 */ /* 0x008ee80000300800 */
[----:B------:R-:W4:Y:S01]  /*7d490*/  LDL.LU R9, [R1+0x1854] ;  /* 0x0018540001097983 */ /* 0x000f220000300800 */
[----:B------:R-:W-:-:S04]  /*7d4a0*/  ISETP.GT.AND P1, PT, R4, 0xc, PT ;  /* 0x0000000c0400780c */ /* 0x000fc80003f24270 */
[----:B------:R-:W-:-:S04]  /*7d4b0*/  SEL R5, RZ, 0x4, !P1 ;  /* 0x00000004ff057807 */ /* 0x000fc80004800000 */
[----:B------:R-:W-:-:S04]  /*7d4c0*/  SEL R5, R5, RZ, !P0 ;  /* 0x000000ff05057207 */ /* 0x000fc80004000000 */
[----:B------:R-:W-:Y:S11]  /*7d4d0*/  ISETP.NE.U32.AND P1, PT, R5, RZ, PT ;  /* 0x000000ff0500720c */ /* 0x000ff60003f25070 */
[----:B------:R-:W-:Y:S02]  /*7d4e0*/  @!UPT UIADD3 URZ, URZ, URZ, URZ ;  /* 0x0000003f3f3ff290 */ /* 0x000fe4000fffe03f */
[----:B------:R1:W-:Y:S01]  /*7d4f0*/  LDGSTS.E [R252+0x41800], [R6.64], P1 ;  /* 0x4180000006fc7fae */ /* 0x0003e20008921846 */
[----:B------:R-:W-:-:S04]  /*7d500*/  ISETP.GT.AND P1, PT, R4, 0x10, PT ;  /* 0x000000100400780c */ /* 0x000fc80003f24270 */
[----:B------:R-:W-:-:S04]  /*7d510*/  SEL R5, RZ, 0x4, !P1 ;  /* 0x00000004ff057807 */ /* 0x000fc80004800000 */
[----:B------:R-:W-:Y:S02]  /*7d520*/  SEL R5, R5, RZ, !P0 ;  /* 0x000000ff05057207 */ /* 0x000fe40004000000 */
[----:B------:R-:W-:Y:S02]  /*7d530*/  ISETP.GT.AND P1, PT, R4, 0x14, PT ;  /* 0x000000140400780c */ /* 0x000fe40003f24270 */
[----:B------:R-:W-:Y:S02]  /*7d540*/  ISETP.NE.U32.AND P2, PT, R5, RZ, PT ;  /* 0x000000ff0500720c */ /* 0x000fe40003f45070 */
[----:B------:R-:W-:-:S04]  /*7d550*/  SEL R5, RZ, 0x4, !P1 ;  /* 0x00000004ff057807 */ /* 0x000fc80004800000 */
[----:B------:R-:W-:Y:S02]  /*7d560*/  SEL R5, R5, RZ, !P0 ;  /* 0x000000ff05057207 */ /* 0x000fe40004000000 */
[----:B------:R-:W-:-:S05]  /*7d570*/  IADD3 R16, P3, R16, R17, RZ ;  /* 0x0000001110107210 */ /* 0x000fca0007f7e0ff */
[----:B------:R-:W-:Y:S01]  /*7d580*/  IMAD.X R18, R18, 0x1, R2, P3 ;  /* 0x0000000112127824 */ /* 0x000fe200018e0602 */
[----:B------:R-:W-:Y:S01]  /*7d590*/  IADD3 R14, P4, R14, R17, RZ ;  /* 0x000000110e0e7210 */ /* 0x000fe20007f9e0ff */
[----:B------:R-:W-:Y:S01]  /*7d5a0*/  STL [R1+0x18b4], R16 ;  /* 0x0018b41001007387 */ /* 0x000fe20000100800 */
[----:B-1----:R-:W-:-:S03]  /*7d5b0*/  IMAD.MOV.U32 R6, RZ, RZ, R16 ;  /* 0x000000ffff067224 */ /* 0x002fc600078e0010 */
[----:B------:R-:W-:Y:S01]  /*7d5c0*/  IMAD.X R15, R15, 0x1, R2, P4 ;  /* 0x000000010f0f7824 */ /* 0x000fe200020e0602 */
[----:B------:R1:W-:Y:S01]  /*7d5d0*/  STL [R1+0x18a8], R18 ;  /* 0x0018a81201007387 */ /* 0x0003e20000100800 */
[----:B------:R-:W-:Y:S01]  /*7d5e0*/  IMAD.MOV.U32 R7, RZ, RZ, R18 ;  /* 0x000000ffff077224 */ /* 0x000fe200078e0012 */
[----:B------:R-:W-:Y:S02]  /*7d5f0*/  ISETP.NE.U32.AND P1, PT, R5, RZ, PT ;  /* 0x000000ff0500720c */ /* 0x000fe40003f25070 */
[----:B------:R-:W-:Y:S04]  /*7d600*/  STL [R1+0x1894], R14 ;  /* 0x0018940e01007387 */ /* 0x000fe80000100800 */
[----:B------:R1:W-:Y:S04]  /*7d610*/  STL [R1+0x1888], R15 ;  /* 0x0018880f01007387 */ /* 0x0003e80000100800 */
[----:B-1----:R-:W3:Y:S04]  /*7d620*/  LDL.LU R18, [R1+0x1828] ;  /* 0x0018280001127983 */ /* 0x002ee80000300800 */
[----:B------:R1:W-:Y:S04]  /*7d630*/  LDGSTS.E [R252+0x42000], [R6.64], P2 ;  /* 0x4200000006fc7fae */ /* 0x0003e80009121846 */
[----:B------:R-:W3:Y:S01]  /*7d640*/  LDL.LU R16, [R1+0x1834] ;  /* 0x0018340001107983 */ /* 0x000ee20000300800 */
[----:B-1----:R-:W-:-:S02]  /*7d650*/  IMAD.MOV.U32 R7, RZ, RZ, R15 ;  /* 0x000000ffff077224 */ /* 0x002fc400078e000f */
[----:B------:R-:W-:Y:S01]  /*7d660*/  IMAD.MOV.U32 R6, RZ, RZ, R14 ;  /* 0x000000ffff067224 */ /* 0x000fe200078e000e */
[----:B------:R-:W3:Y:S04]  /*7d670*/  LDL.LU R15, [R1+0x1808] ;  /* 0x00180800010f7983 */ /* 0x000ee80000300800 */
[----:B------:R-:W3:Y:S04]  /*7d680*/  LDL.LU R14, [R1+0x1814] ;  /* 0x00181400010e7983 */ /* 0x000ee80000300800 */
[----:B------:R1:W-:Y:S01]  /*7d690*/  LDGSTS.E [R252+0x42800], [R6.64], P1 ;  /* 0x4280000006fc7fae */ /* 0x0003e20008921846 */
[----:B------:R-:W-:-:S04]  /*7d6a0*/  ISETP.GT.AND P1, PT, R4, 0x18, PT ;  /* 0x000000180400780c */ /* 0x000fc80003f24270 */
[----:B------:R-:W-:-:S04]  /*7d6b0*/  SEL R5, RZ, 0x4, !P1 ;  /* 0x00000004ff057807 */ /* 0x000fc80004800000 */
[----:B------:R-:W-:-:S04]  /*7d6c0*/  SEL R5, R5, RZ, !P0 ;  /* 0x000000ff05057207 */ /* 0x000fc80004000000 */
[----:B------:R-:W-:Y:S02]  /*7d6d0*/  ISETP.NE.U32.AND P2, PT, R5, RZ, PT ;  /* 0x000000ff0500720c */ /* 0x000fe40003f45070 */
[----:B--2---:R-:W-:-:S05]  /*7d6e0*/  IADD3 R11, P3, R11, R17, RZ ;  /* 0x000000110b0b7210 */ /* 0x004fca0007f7e0ff */
[----:B------:R-:W-:Y:S01]  /*7d6f0*/  IMAD.X R13, R13, 0x1, R2, P3 ;  /* 0x000000010d0d7824 */ /* 0x000fe200018e0602 */
[----:B----4-:R-:W-:Y:S01]  /*7d700*/  IADD3 R9, P4, R9, R17, RZ ;  /* 0x0000001109097210 */ /* 0x010fe20007f9e0ff */
[----:B------:R-:W-:Y:S01]  /*7d710*/  STL [R1+0x1874], R11 ;  /* 0x0018740b01007387 */ /* 0x000fe20000100800 */
[----:B-1----:R-:W-:-:S03]  /*7d720*/  IMAD.MOV.U32 R6, RZ, RZ, R11 ;  /* 0x000000ffff067224 */ /* 0x002fc600078e000b */
[----:B---3--:R-:W-:Y:S01]  /*7d730*/  IMAD.X R10, R10, 0x1, R2, P4 ;  /* 0x000000010a0a7824 */ /* 0x008fe200020e0602 */
[----:B------:R1:W-:Y:S01]  /*7d740*/  STL [R1+0x1868], R13 ;  /* 0x0018680d01007387 */ /* 0x0003e20000100800 */
[----:B------:R-:W-:-:S03]  /*7d750*/  IMAD.MOV.U32 R7, RZ, RZ, R13 ;  /* 0x000000ffff077224 */ /* 0x000fc600078e000d */
[----:B------:R-:W-:Y:S04]  /*7d760*/  STL [R1+0x1854], R9 ;  /* 0x0018540901007387 */ /* 0x000fe80000100800 */
[----:B------:R2:W-:Y:S04]  /*7d770*/  STL [R1+0x1848], R10 ;  /* 0x0018480a01007387 */ /* 0x0005e80000100800 */
[----:B-1----:R-:W3:Y:S04]  /*7d780*/  LDL.LU R13, [R1+0x17e8] ;  /* 0x0017e800010d7983 */ /* 0x002ee80000300800 */
[----:B------:R1:W-:Y:S04]  /*7d790*/  LDGSTS.E [R252+0x43000], [R6.64], P2 ;  /* 0x4300000006fc7fae */ /* 0x0003e80009121846 */
[----:B------:R-:W4:Y:S01]  /*7d7a0*/  LDL.LU R11, [R1+0x17f4] ;  /* 0x0017f400010b7983 */ /* 0x000f220000300800 */
[----:B-1----:R-:W-:-:S02]  /*7d7b0*/  IMAD.MOV.U32 R7, RZ, RZ, R10 ;  /* 0x000000ffff077224 */ /* 0x002fc400078e000a */
[----:B------:R-:W-:Y:S01]  /*7d7c0*/  IMAD.MOV.U32 R6, RZ, RZ, R9 ;  /* 0x000000ffff067224 */ /* 0x000fe200078e0009 */
[----:B--2---:R-:W2:Y:S04]  /*7d7d0*/  LDL.LU R10, [R1+0x17c8] ;  /* 0x0017c800010a7983 */ /* 0x004ea80000300800 */
[----:B------:R-:W2:Y:S01]  /*7d7e0*/  LDL.LU R9, [R1+0x17d4] ;  /* 0x0017d40001097983 */ /* 0x000ea20000300800 */
        /* <DEDUP_REMOVED lines=15> */
[----:B------:R-:W-:Y:S01]  /*7d8e0*/  STL [R1+0x1834], R16 ;  /* 0x0018341001007387 */ /* 0x000fe20000100800 */
[----:B-1----:R-:W-:Y:S02]  /*7d8f0*/  IMAD.MOV.U32 R6, RZ, RZ, R16 ;  /* 0x000000ffff067224 */ /* 0x002fe400078e0010 */
[----:B------:R-:W-:Y:S01]  /*7d900*/  IMAD.MOV.U32 R7, RZ, RZ, R18 ;  /* 0x000000ffff077224 */ /* 0x000fe200078e0012 */
[----:B------:R-:W-:Y:S01]  /*7d910*/  IADD3 R14, P4, R14, R17, RZ ;  /* 0x000000110e0e7210 */ /* 0x000fe20007f9e0ff */
[----:B------:R1:W-:Y:S04]  /*7d920*/  STL [R1+0x1828], R18 ;  /* 0x0018281201007387 */ /* 0x0003e80000100800 */
[----:B------:R-:W-:Y:S01]  /*7d930*/  IMAD.X R15, R15, 0x1, R2, P4 ;  /* 0x000000010f0f7824 */ /* 0x000fe200020e0602 */
[----:B------:R-:W-:Y:S01]  /*7d940*/  STL [R1+0x1814], R14 ;  /* 0x0018140e01007387 */ /* 0x000fe20000100800 */
[----:B------:R-:W-:-:S03]  /*7d950*/  ISETP.NE.U32.AND P1, PT, R5, RZ, PT ;  /* 0x000000ff0500720c */ /* 0x000fc60003f25070 */
[----:B------:R1:W-:Y:S04]  /*7d960*/  STL [R1+0x1808], R15 ;  /* 0x0018080f01007387 */ /* 0x0003e80000100800 */
[----:B------:R1:W-:Y:S04]  /*7d970*/  LDGSTS.E [R252+0x44000], [R6.64], P2 ;  /* 0x4400000006fc7fae */ /* 0x0003e80009121846 */
[----:B-1----:R-:W2:Y:S04]  /*7d980*/  LDL.LU R18, [R1+0x17a8] ;  /* 0x0017a80001127983 */ /* 0x002ea80000300800 */
[----:B------:R-:W2:Y:S01]  /*7d990*/  LDL.LU R16, [R1+0x17b4] ;  /* 0x0017b40001107983 */ /* 0x000ea20000300800 */
[----:B------:R-:W-:-:S02]  /*7d9a0*/  IMAD.MOV.U32 R7, RZ, RZ, R15 ;  /* 0x000000ffff077224 */ /* 0x000fc400078e000f */
[----:B------:R-:W-:Y:S01]  /*7d9b0*/  IMAD.MOV.U32 R6, RZ, RZ, R14 ;  /* 0x000000ffff067224 */ /* 0x000fe200078e000e */
[----:B------:R-:W2:Y:S04]  /*7d9c0*/  LDL.LU R15, [R1+0x1788] ;  /* 0x00178800010f7983 */ /* 0x000ea80000300800 */
[----:B------:R-:W2:Y:S04]  /*7d9d0*/  LDL.LU R14, [R1+0x1794] ;  /* 0x00179400010e7983 */ /* 0x000ea80000300800 */
[----:B------:R1:W-:Y:S01]  /*7d9e0*/  LDGSTS.E [R252+0x44800], [R6.64], P1 ;  /* 0x4480000006fc7fae */ /* 0x0003e20008921846 */
[----:B------:R-:W-:-:S04]  /*7d9f0*/  ISETP.GT.AND P1, PT, R4, 0x28, PT ;  /* 0x000000280400780c */ /* 0x000fc80003f24270 */
[----:B------:R-:W-:-:S04]  /*7da00*/  SEL R5, RZ, 0x4, !P1 ;  /* 0x00000004ff057807 */ /* 0x000fc80004800000 */
[----:B------:R-:W-:-:S04]  /*7da10*/  SEL R5, R5, RZ, !P0 ;  /* 0x000000ff05057207 */ /* 0x000fc80004000000 */
[----:B------:R-:W-:Y:S02]  /*7da20*/  ISETP.NE.U32.AND P2, PT, R5, RZ, PT ;  /* 0x000000ff0500720c */ /* 0x000fe40003f45070 */
[----:B----4-:R-:W-:-:S05]  /*7da30*/  IADD3 R11, P3, R11, R17, RZ ;  /* 0x000000110b0b7210 */ /* 0x010fca0007f7e0ff */
[--C-:B---3--:R-:W-:Y:S01]  /*7da40*/  IMAD.X R13, R13, 0x1, R2.reuse, P3 ;  /* 0x000000010d0d7824 */ /* 0x108fe200018e0602 */
[----:B------:R-:W-:Y:S01]  /*7da50*/  STL [R1+0x17f4], R11 ;  /* 0x0017f40b01007387 */ /* 0x000fe20000100800 */
[----:B-1----:R-:W-:Y:S02]  /*7da60*/  IMAD.MOV.U32 R6, RZ, RZ, R11 ;  /* 0x000000ffff067224 */ /* 0x002fe400078e000b */
[----:B------:R-:W-:Y:S01]  /*7da70*/  IMAD.MOV.U32 R7, RZ, RZ, R13 ;  /* 0x000000ffff077224 */ /* 0x000fe200078e000d */
[----:B--2---:R-:W-:Y:S01]  /*7da80*/  IADD3 R9, P4, R9, R17, RZ ;  /* 0x0000001109097210 */ /* 0x004fe20007f9e0ff */
[----:B------:R1:W-:Y:S04]  /*7da90*/  STL [R1+0x17e8], R13 ;  /* 0x0017e80d01007387 */ /* 0x0003e80000100800 */
[----:B------:R-:W-:Y:S01]  /*7daa0*/  IMAD.X R10, R10, 0x1, R2, P4 ;  /* 0x000000010a0a7824 */ /* 0x000fe200020e0602 */
[----:B------:R-:W-:Y:S04]  /*7dab0*/  STL [R1+0x17d4], R9 ;  /* 0x0017d40901007387 */ /* 0x000fe80000100800 */
[----:B------:R2:W-:Y:S04]  /*7dac0*/  STL [R1+0x17c8], R10 ;  /* 0x0017c80a01007387 */ /* 0x0005e80000100800 */
[----:B------:R3:W-:Y:S04]  /*7dad0*/  LDGSTS.E [R252+0x45000], [R6.64], P2 ;  /* 0x4500000006fc7fae */ /* 0x0007e80009121846 */
[----:B-1----:R-:W4:Y:S04]  /*7dae0*/  LDL.LU R13, [R1+0x1768] ;  /* 0x00176800010d7983 */ /* 0x002f280000300800 */
[----:B------:R-:W4:Y:S01]  /*7daf0*/  LDL.LU R11, [R1+0x1774] ;  /* 0x00177400010b7983 */ /* 0x000f220000300800 */
[----:B---3--:R-:W-:-:S02]  /*7db00*/  IMAD.MOV.U32 R7, RZ, RZ, R10 ;  /* 0x000000ffff077224 */ /* 0x008fc400078e000a */
[----:B------:R-:W-:Y:S01]  /*7db10*/  IMAD.MOV.U32 R6, RZ, RZ, R9 ;  /* 0x000000ffff067224 */ /* 0x000fe200078e0009 */
[----:B--2---:R-:W2:Y:S04]  /*7db20*/  LDL.LU R10, [R1+0x1748] ;  /* 0x00174800010a7983 */ /* 0x004ea80000300800 */
[----:B------:R-:W3:Y:S01]  /*7db30*/  LDL.LU R9, [R1+0x1754] ;  /* 0x0017540001097983 */ /* 0x000ee20000300800 */
        /* <DEDUP_REMOVED lines=24> */
[----:B-1----:R-:W2:Y:S04]  /*7dcc0*/  LDL.LU R18, [R1+0x1728] ;  /* 0x0017280001127983 */ /* 0x002ea80000300800 */
[----:B------:R1:W-:Y:S04]  /*7dcd0*/  LDGSTS.E [R252+0x46000], [R6.64], P2 ;  /* 0x4600000006fc7fae */ /* 0x0003e80009121846 */
[----:B------:R-:W2:Y:S01]  /*7dce0*/  LDL.LU R16, [R1+0x1734] ;  /* 0x0017340001107983 */ /* 0x000ea20000300800 */
[----:B-1----:R-:W-:-:S02]  /*7dcf0*/  IMAD.MOV.U32 R7, RZ, RZ, R15 ;  /* 0x000000ffff077224 */ /* 0x002fc400078e000f */
        /* <DEDUP_REMOVED lines=9> */
[----:B------:R-:W-:Y:S01]  /*7dd90*/  IMAD.X R13, R13, 0x1, R2, P3 ;  /* 0x000000010d0d7824 */ /* 0x000fe200018e0602 */
[----:B---3--:R-:W-:Y:S01]  /*7dda0*/  IADD3 R9, P4, R9, R17, RZ ;  /* 0x0000001109097210 */ /* 0x008fe20007f9e0ff */
[----:B------:R-:W-:Y:S01]  /*7ddb0*/  STL [R1+0x1774], R11 ;  /* 0x0017740b01007387 */ /* 0x000fe20000100800 */
[----:B-1----:R-:W-:-:S03]  /*7ddc0*/  IMAD.MOV.U32 R6, RZ, RZ, R11 ;  /* 0x000000ffff067224 */ /* 0x002fc600078e000b */
[----:B--2---:R-:W-:Y:S01]  /*7ddd0*/  IMAD.X R10, R10, 0x1, R2, P4 ;  /* 0x000000010a0a7824 */ /* 0x004fe200020e0602 */
        /* <DEDUP_REMOVED lines=194> */
[----:B------:R-:W2:Y:S04]  /*7ea00*/  LDL.LU R19, [R1+0x1920] ;  /* 0x0019200001137983 */ /* 0x000ea80000300800 */
[----:B------:R1:W-:Y:S04]  /*7ea10*/  LDGSTS.E [R252+0x4e000], [R6.64], P2 ;  /* 0x4e00000006fc7fae */ /* 0x0003e80009121846 */
[----:B-1----:R-:W2:Y:S01]  /*7ea20*/  LDL.LU R18, [R1+0x192c] ;  /* 0x00192c0001127983 */ /* 0x002ea20000300800 */
        /* <DEDUP_REMOVED lines=37> */
[----:B------:R-:W-:Y:S02]  /*7ec80*/  SEL R5, RZ, 0x4, !P1 ;  /* 0x00000004ff057807 */ /* 0x000fe40004800000 */
[----:B------:R-:W-:Y:S02]  /*7ec90*/  LOP3.LUT R16, R252, 0x20, RZ, 0x3c, !PT ;  /* 0x00000020fc107812 */ /* 0x000fe400078e3cff */
[----:B------:R-:W-:-:S02]  /*7eca0*/  SEL R5, R5, RZ, !P0 ;  /* 0x000000ff05057207 */ /* 0x000fc40004000000 */
[----:B------:R-:W-:-:S05]  /*7ecb0*/  IADD3 R18, P3, R18, R17, RZ ;  /* 0x0000001112127210 */ /* 0x000fca0007f7e0ff */
[----:B------:R-:W-:Y:S01]  /*7ecc0*/  IMAD.X R19, R19, 0x1, R2, P3 ;  /* 0x0000000113137824 */ /* 0x000fe200018e0602 */
[----:B------:R-:W-:Y:S01]  /*7ecd0*/  STL [R1+0x192c], R18 ;  /* 0x00192c1201007387 */ /* 0x000fe20000100800 */
[----:B-1----:R-:W-:Y:S02]  /*7ece0*/  IMAD.MOV.U32 R6, RZ, RZ, R18 ;  /* 0x000000ffff067224 */ /* 0x002fe400078e0012 */
[----:B------:R-:W-:Y:S01]  /*7ecf0*/  IMAD.MOV.U32 R7, RZ, RZ, R19 ;  /* 0x000000ffff077224 */ /* 0x000fe200078e0013 */
[----:B------:R-:W-:-:S04]  /*7ed00*/  IADD3 R14, P4, R14, R17, RZ ;  /* 0x000000110e0e7210 */ /* 0x000fc80007f9e0ff */
[----:B------:R1:W-:Y:S01]  /*7ed10*/  LDGSTS.E [R16+0x40200], [R6.64], P2 ;  /* 0x4020000006107fae */ /* 0x0003e20009121846 */
[----:B------:R-:W-:-:S03]  /*7ed20*/  IMAD.X R15, R15, 0x1, R2, P4 ;  /* 0x000000010f0f7824 */ /* 0x000fc600020e0602 */
[----:B------:R-:W-:Y:S01]  /*7ed30*/  STL [R1+0x190c], R14 ;  /* 0x00190c0e01007387 */ /* 0x000fe20000100800 */
[----:B------:R-:W-:-:S03]  /*7ed40*/  ISETP.NE.U32.AND P1, PT, R5, RZ, PT ;  /* 0x000000ff0500720c */ /* 0x000fc60003f25070 */
[----:B------:R1:W-:Y:S04]  /*7ed50*/  STL [R1+0x1920], R19 ;  /* 0x0019201301007387 */ /* 0x0003e80000100800 */
[----:B------:R1:W-:Y:S02]  /*7ed60*/  STL [R1+0x1900], R15 ;  /* 0x0019000f01007387 */ /* 0x0003e40000100800 */
[----:B-1----:R-:W-:Y:S02]  /*7ed70*/  IMAD.MOV.U32 R7, RZ, RZ, R15 ;  /* 0x000000ffff077224 */ /* 0x002fe400078e000f */
[----:B------:R-:W-:Y:S01]  /*7ed80*/  IMAD.MOV.U32 R6, RZ, RZ, R14 ;  /* 0x000000ffff067224 */ /* 0x000fe200078e000e */
[----:B------:R-:W2:Y:S04]  /*7ed90*/  LDL.LU R19, [R1+0x18a0] ;  /* 0x0018a00001137983 */ /* 0x000ea80000300800 */
[----:B------:R-:W2:Y:S04]  /*7eda0*/  LDL.LU R18, [R1+0x18ac] ;  /* 0x0018ac0001127983 */ /* 0x000ea80000300800 */
        /* <DEDUP_REMOVED lines=362> */
[----:B------:R-:W-:-:S03]  /*80450*/  IMAD.MOV.U32 R7, RZ, RZ, R19 ;  /* 0x000000ffff077224 */ /* 0x000fc600078e0013 */
[----:B------:R-:W-:Y:S01]  /*80460*/  STL [R1+0x1588], R14 ;  /* 0x0015880e01007387 */ /* 0x000fe20000100800 */
[----:B------:R-:W-:-:S03]  /*80470*/  ISETP.NE.U32.AND P1, PT, R5, RZ, PT ;  /* 0x000000ff0500720c */ /* 0x000fc60003f25070 */
[----:B------:R1:W-:Y:S04]  /*80480*/  STL [R1+0x1584], R15 ;  /* 0x0015840f01007387 */ /* 0x0003e80000100800 */
[----:B------:R-:W2:Y:S04]  /*80490*/  LDL.LU R20, [R1+0x1918] ;  /* 0x0019180001147983 */ /* 0x000ea80000300800 */
[----:B-1----:R-:W2:Y:S04]  /*804a0*/  LDL.LU R19, [R1+0x1924] ;  /* 0x0019240001137983 */ /* 0x002ea80000300800 */
[----:B------:R1:W-:Y:S04]  /*804b0*/  LDGSTS.E [R16+0x4e200], [R6.64], P2 ;  /* 0x4e20000006107fae */ /* 0x0003e80009121846 */
[----:B------:R-:W2:Y:S01]  /*804c0*/  LDL.LU R18, [R1+0x18f8] ;  /* 0x0018f80001127983 */ /* 0x000ea20000300800 */
[----:B-1----:R-:W-:-:S03]  /*804d0*/  IMAD.MOV.U32 R7, RZ, RZ, R15 ;  /* 0x000000ffff077224 */ /* 0x002fc600078e000f */
[----:B------:R-:W2:Y:S01]  /*804e0*/  LDL.LU R15, [R1+0x1904] ;  /* 0x00190400010f7983 */ /* 0x000ea20000300800 */
[----:B------:R-:W-:-:S05]  /*804f0*/  IMAD.MOV.U32 R6, RZ, RZ, R14 ;  /* 0x000000ffff067224 */ /* 0x000fca00078e000e */
        /* <DEDUP_REMOVED lines=15> */
[----:B------:R-:W3:Y:S04]  /*805f0*/  LDL.LU R14, [R1+0x18d8] ;  /* 0x0018d800010e7983 */ /* 0x000ee80000300800 */
[----:B-1----:R-:W4:Y:S04]  /*80600*/  LDL.LU R13, [R1+0x18e4] ;  /* 0x0018e400010d7983 */ /* 0x002f280000300800 */
[----:B------:R1:W-:Y:S04]  /*80610*/  LDGSTS.E [R16+0x4f200], [R6.64], P2 ;  /* 0x4f20000006107fae */ /* 0x0003e80009121846 */
[----:B------:R-:W3:Y:S01]  /*80620*/  LDL.LU R11, [R1+0x18b8] ;  /* 0x0018b800010b7983 */ /* 0x000ee20000300800 */
[----:B-1----:R-:W-:-:S03]  /*80630*/  IMAD.MOV.U32 R7, RZ, RZ, R10 ;  /* 0x000000ffff077224 */ /* 0x002fc600078e000a */
[----:B--2---:R-:W2:Y:S01]  /*80640*/  LDL.LU R10, [R1+0x18c4] ;  /* 0x0018c400010a7983 */ /* 0x004ea20000300800 */
[----:B------:R-:W-:-:S04]  /*80650*/  ISETP.GT.AND P1, PT, R4, 0x7d, PT ;  /* 0x0000007d0400780c */ /* 0x000fc80003f24270 */
[----:B------:R-:W-:-:S04]  /*80660*/  SEL R5, RZ, 0x4, !P1 ;  /* 0x00000004ff057807 */ /* 0x000fc80004800000 */
[----:B------:R-:W-:-:S04]  /*80670*/  SEL R5, R5, RZ, !P0 ;  /* 0x000000ff05057207 */ /* 0x000fc80004000000 */
[----:B------:R-:W-:Y:S01]  /*80680*/  ISETP.NE.U32.AND P1, PT, R5, RZ, PT ;  /* 0x000000ff0500720c */ /* 0x000fe20003f25070 */
[----:B------:R-:W-:Y:S11]  /*80690*/  IMAD.MOV.U32 R6, RZ, RZ, R9 ;  /* 0x000000ffff067224 */ /* 0x000ff600078e0009 */
[----:B------:R-:W-:Y:S01]  /*806a0*/  @!UPT UIADD3 URZ, URZ, URZ, URZ ;  /* 0x0000003f3f3ff290 */ /* 0x000fe2000fffe03f */
[----:B------:R1:W-:Y:S01]  /*806b0*/  LDGSTS.E [R16+0x4fa00], [R6.64], P1 ;  /* 0x4fa0000006107fae */ /* 0x0003e20008921846 */
[----:B------:R-:W-:-:S04]  /*806c0*/  ISETP.GT.AND P1, PT, R4, 0x2, PT ;  /* 0x000000020400780c */ /* 0x000fc80003f24270 */
[----:B------:R-:W-:-:S04]  /*806d0*/  SEL R5, RZ, 0x4, !P1 ;  /* 0x00000004ff057807 */ /* 0x000fc80004800000 */
[----:B------:R-:W-:Y:S02]  /*806e0*/  SEL R5, R5, RZ, !P0 ;  /* 0x000000ff05057207 */ /* 0x000fe40004000000 */
[----:B------:R-:W-:Y:S02]  /*806f0*/  ISETP.GT.AND P1, PT, R4, 0x6, PT ;  /* 0x000000060400780c */ /* 0x000fe40003f24270 */
[----:B------:R-:W-:Y:S02]  /*80700*/  ISETP.NE.U32.AND P2, PT, R5, RZ, PT ;  /* 0x000000ff0500720c */ /* 0x000fe40003f45070 */
[----:B------:R-:W-:Y:S02]  /*80710*/  SEL R5, RZ, 0x4, !P1 ;  /* 0x00000004ff057807 */ /* 0x000fe40004800000 */
[----:B------:R-:W-:-:S05]  /*80720*/  IADD3 R19, P3, R19, R17, RZ ;  /* 0x0000001113137210 */ /* 0x000fca0007f7e0ff */
[----:B------:R-:W-:Y:S01]  /*80730*/  IMAD.X R20, R20, 0x1, R2, P3 ;  /* 0x0000000114147824 */ /* 0x000fe200018e0602 */
[----:B------:R-:W-:Y:S01]  /*80740*/  SEL R5, R5, RZ, !P0 ;  /* 0x000000ff05057207 */ /* 0x000fe20004000000 */
[----:B-1----:R-:W-:Y:S01]  /*80750*/  IMAD.MOV.U32 R6, RZ, RZ, R19 ;  /* 0x000000ffff067224 */ /* 0x002fe200078e0013 */
[----:B------:R-:W-:Y:S01]  /*80760*/  LOP3.LUT R9, R252, 0x40, RZ, 0x3c, !PT ;  /* 0x00000040fc097812 */ /* 0x000fe200078e3cff */
[----:B------:R-:W-:Y:S01]  /*80770*/  IMAD.MOV.U32 R7, RZ, RZ, R20 ;  /* 0x000000ffff077224 */ /* 0x000fe200078e0014 */
[----:B------:R-:W-:Y:S01]  /*80780*/  STL [R1+0x1924], R19 ;  /* 0x0019241301007387 */ /* 0x000fe20000100800 */
[----:B------:R-:W-:-:S03]  /*80790*/  IADD3 R15, P4, R15, R17, RZ ;  /* 0x000000110f0f7210 */ /* 0x000fc60007f9e0ff */
[----:B------:R1:W-:Y:S02]  /*807a0*/  LDGSTS.E [R9+0x40400], [R6.64], P2 ;  /* 0x4040000006097fae */ /* 0x0003e40009121846 */
[----:B------:R-:W-:Y:S02]  /*807b0*/  IMAD.X R18, R18, 0x1, R2, P4 ;  /* 0x0000000112127824 */ /* 0x000fe400020e0602 */
        /* <DEDUP_REMOVED lines=16> */
[----:B---3--:R-:W-:Y:S01]  /*808c0*/  IMAD.X R14, R14, 0x1, R2, P3 ;  /* 0x000000010e0e7824 */ /* 0x008fe200018e0602 */
[----:B------:R-:W-:Y:S01]  /*808d0*/  STL [R1+0x18e4], R13 ;  /* 0x0018e40d01007387 */ /* 0x000fe20000100800 */
[----:B-1----:R-:W-:Y:S02]  /*808e0*/  IMAD.MOV.U32 R6, RZ, RZ, R13 ;  /* 0x000000ffff067224 */ /* 0x002fe400078e000d */
[----:B------:R-:W-:Y:S01]  /*808f0*/  IMAD.MOV.U32 R7, RZ, RZ, R14 ;  /* 0x000000ffff077224 */ /* 0x000fe200078e000e */
[----:B------:R1:W-:Y:S04]  /*80900*/  STL [R1+0x18d8], R14 ;  /* 0x0018d80e01007387 */ /* 0x0003e80000100800 */
[----:B------:R3:W-:Y:S01]  /*80910*/  LDGSTS.E [R9+0x41400], [R6.64], P2 ;  /* 0x4140000006097fae */ /* 0x0007e20009121846 */
[----:B--2---:R-:W-:-:S05]  /*80920*/  IADD3 R10, P4, R10, R17, RZ ;  /* 0x000000110a0a7210 */ /* 0x004fca0007f9e0ff */
[----:B------:R-:W-:Y:S01]  /*80930*/  IMAD.X R11, R11, 0x1, R2, P4 ;  /* 0x000000010b0b7824 */ /* 0x000fe200020e0602 */
[----:B------:R-:W-:Y:S04]  /*80940*/  STL [R1+0x18c4], R10 ;  /* 0x0018c40a01007387 */ /* 0x000fe80000100800 */
[----:B------:R2:W-:Y:S01]  /*80950*/  STL [R1+0x18b8], R11 ;  /* 0x0018b80b01007387 */ /* 0x0005e20000100800 */
[----:B---3--:R-:W-:-:S03]  /*80960*/  IMAD.MOV.U32 R7, RZ, RZ, R11 ;  /* 0x000000ffff077224 */ /* 0x008fc600078e000b */
[----:B-1----:R-:W3:Y:S01]  /*80970*/  LDL.LU R14, [R1+0x1858] ;  /* 0x00185800010e7983 */ /* 0x002ee20000300800 */
[----:B------:R-:W-:-:S03]  /*80980*/  IMAD.MOV.U32 R6, RZ, RZ, R10 ;  /* 0x000000ffff067224 */ /* 0x000fc600078e000a */
[----:B------:R-:W4:Y:S04]  /*80990*/  LDL.LU R13, [R1+0x1864] ;  /* 0x00186400010d7983 */ /* 0x000f280000300800 */
        /* <DEDUP_REMOVED lines=14> */
[----:B------:R-:W-:-:S04]  /*80a80*/  SEL R5, R5, RZ, !P0 ;  /* 0x000000ff05057207 */ /* 0x000fc80004000000 */
[----:B------:R-:W-:Y:S02]  /*80a90*/  ISETP.NE.U32.AND P1, PT, R5, RZ, PT ;  /* 0x000000ff0500720c */ /* 0x000fe40003f25070 */
        /* <DEDUP_REMOVED lines=24> */
[----:B--2---:R-:W-:Y:S01]  /*80c20*/  IADD3 R10, P4, R10, R17, RZ ;  /* 0x000000110a0a7210 */ /* 0x004fe20007f9e0ff */
[----:B------:R-:W-:Y:S01]  /*80c30*/  STL [R1+0x1864], R13 ;  /* 0x0018640d01007387 */ /* 0x000fe20000100800 */
[----:B-1----:R-:W-:-:S03]  /*80c40*/  IMAD.MOV.U32 R6, RZ, RZ, R13 ;  /* 0x000000ffff067224 */ /* 0x002fc600078e000d */
[----:B------:R-:W-:Y:S01]  /*80c50*/  IMAD.X R11, R11, 0x1, R2, P4 ;  /* 0x000000010b0b7824 */ /* 0x000fe200020e0602 */
        /* <DEDUP_REMOVED lines=104> */
[----:B-1----:R-:W-:Y:S02]  /*812e0*/  IMAD.MOV.U32 R6, RZ, RZ, R13 ;  /* 0x000000ffff067224 */ /* 0x002fe400078e000d */
[----:B------:R-:W-:Y:S02]  /*812f0*/  IMAD.MOV.U32 R7, RZ, RZ, R14 ;  /* 0x000000ffff077224 */ /* 0x000fe400078e000e */
[----:B--2---:R-:W-:Y:S01]  /*81300*/  IMAD.X R11, R11, 0x1, R2, P4 ;  /* 0x000000010b0b7824 */ /* 0x004fe200020e0602 */
[----:B------:R1:W-:Y:S01]  /*81310*/  STL [R1+0x1758], R14 ;  /* 0x0017580e01007387 */ /* 0x0003e20000100800 */
[----:B------:R-:W-:Y:S03]  /*81320*/  STL [R1+0x1744], R10 ;  /* 0x0017440a01007387 */ /* 0x000fe60000100800 */
[----:B------:R2:W-:Y:S04]  /*81330*/  LDGSTS.E [R9+0x47400], [R6.64], P2 ;  /* 0x4740000006097fae */ /* 0x0005e80009121846 */
[----:B------:R3:W-:Y:S04]  /*81340*/  STL [R1+0x1738], R11 ;  /* 0x0017380b01007387 */ /* 0x0007e80000100800 */
[----:B-1----:R-:W4:Y:S01]  /*81350*/  LDL.LU R14, [R1+0x16d8] ;  /* 0x0016d800010e7983 */ /* 0x002f220000300800 */
[----:B------:R-:W4:Y:S02]  /*81360*/  LDL.LU R13, [R1+0x16e4] ;  /* 0x0016e400010d7983 */ /* 0x000f240000300800 */
[----:B--2---:R-:W-:-:S02]  /*81370*/  IMAD.MOV.U32 R7, RZ, RZ, R11 ;  /* 0x000000ffff077224 */ /* 0x004fc400078e000b */
[----:B------:R-:W-:Y:S01]  /*81380*/  IMAD.MOV.U32 R6, RZ, RZ, R10 ;  /* 0x000000ffff067224 */ /* 0x000fe200078e000a */
[----:B---3--:R-:W2:Y:S01]  /*81390*/  LDL.LU R11, [R1+0x16b8] ;  /* 0x0016b800010b7983 */ /* 0x008ea20000300800 */
        /* <DEDUP_REMOVED lines=9> */
[----:B------:R-:W-:Y:S01]  /*81430*/  SEL R5, R5, RZ, !P0 ;  /* 0x000000ff05057207 */ /* 0x000fe20004000000 */
[----:B------:R-:W-:-:S03]  /*81440*/  ISETP.GT.AND P1, PT, R4, 0x46, PT ;  /* 0x000000460400780c */ /* 0x000fc60003f24270 */
[----:B------:R-:W-:Y:S01]  /*81450*/  ISETP.NE.U32.AND P2, PT, R5, RZ, PT ;  /* 0x000000ff0500720c */ /* 0x000fe20003f45070 */
[----:B------:R-:W-:-:S04]  /*81460*/  SEL R5, RZ, 0x4, !P1 ;  /* 0x00000004ff057807 */ /* 0x000fc80004800000 */
[----:B------:R-:W-:-:S04]  /*81470*/  SEL R5, R5, RZ, !P0 ;  /* 0x000000ff05057207 */ /* 0x000fc80004000000 */
[----:B------:R-:W-:Y:S02]  /*81480*/  ISETP.NE.U32.AND P1, PT, R5, RZ, PT ;  /* 0x000000ff0500720c */ /* 0x000fe40003f25070 */
[----:B------:R-:W-:-:S05]  /*81490*/  IADD3 R19, P3, R19, R17, RZ ;  /* 0x0000001113137210 */ /* 0x000fca0007f7e0ff */
[----:B------:R-:W-:Y:S02]  /*814a0*/  IMAD.X R20, R20, 0x1, R2, P3 ;  /* 0x0000000114147824 */ /* 0x000fe400018e0602 */
[----:B-1----:R-:W-:Y:S01]  /*814b0*/  IMAD.MOV.U32 R6, RZ, RZ, R19 ;  /* 0x000000ffff067224 */ /* 0x002fe200078e0013 */
[----:B------:R-:W-:Y:S01]  /*814c0*/  STL [R1+0x1724], R19 ;  /* 0x0017241301007387 */ /* 0x000fe20000100800 */
[----:B------:R-:W-:Y:S01]  /*814d0*/  IMAD.MOV.U32 R7, RZ, RZ, R20 ;  /* 0x000000ffff077224 */ /* 0x000fe200078e0014 */
[----:B------:R-:W-:Y:S02]  /*814e0*/  IADD3 R15, P4, R15, R17, RZ ;  /* 0x000000110f0f7210 */ /* 0x000fe40007f9e0ff */
[----:B------:R1:W-:Y:S04]  /*814f0*/  STL [R1+0x1718], R20 ;  /* 0x0017181401007387 */ /* 0x0003e80000100800 */
[----:B------:R1:W-:Y:S01]  /*81500*/  LDGSTS.E [R9+0x48400], [R6.64], P2 ;  /* 0x4840000006097fae */ /* 0x0003e20009121846 */
[----:B------:R-:W-:-:S03]  /*81510*/  IMAD.X R18, R18, 0x1, R2, P4 ;  /* 0x0000000112127824 */ /* 0x000fc600020e0602 */
[----:B------:R-:W-:Y:S04]  /*81520*/  STL [R1+0x1704], R15 ;  /* 0x0017040f01007387 */ /* 0x000fe80000100800 */
[----:B------:R1:W-:Y:S02]  /*81530*/  STL [R1+0x16f8], R18 ;  /* 0x0016f81201007387 */ /* 0x0003e40000100800 */
[----:B-1----:R-:W2:Y:S02]  /*81540*/  LDL.LU R20, [R1+0x1698] ;  /* 0x0016980001147983 */ /* 0x002ea40000300800 */
[----:B------:R-:W2:Y:S01]  /*81550*/  LDL.LU R19, [R1+0x16a4] ;  /* 0x0016a40001137983 */ /* 0x000ea20000300800 */
[----:B------:R-:W-:Y:S02]  /*81560*/  IMAD.MOV.U32 R7, RZ, RZ, R18 ;  /* 0x000000ffff077224 */ /* 0x000fe400078e0012 */
[----:B------:R-:W-:Y:S01]  /*81570*/  IMAD.MOV.U32 R6, RZ, RZ, R15 ;  /* 0x000000ffff067224 */ /* 0x000fe200078e000f */
[----:B------:R-:W2:Y:S01]  /*81580*/  LDL.LU R18, [R1+0x1678] ;  /* 0x0016780001127983 */ /* 0x000ea20000300800 */
[----:B------:R-:W2:Y:S03]  /*81590*/  LDL.LU R15, [R1+0x1684] ;  /* 0x00168400010f7983 */ /* 0x000ea60000300800 */
[----:B------:R1:W-:Y:S01]  /*815a0*/  LDGSTS.E [R9+0x48c00], [R6.64], P1 ;  /* 0x48c0000006097fae */ /* 0x0003e20008921846 */
[----:B------:R-:W-:-:S04]  /*815b0*/  ISETP.GT.AND P1, PT, R4, 0x4a, PT ;  /* 0x0000004a0400780c */ /* 0x000fc80003f24270 */
[----:B------:R-:W-:-:S04]  /*815c0*/  SEL R5, RZ, 0x4, !P1 ;  /* 0x00000004ff057807 */ /* 0x000fc80004800000 */
[----:B------:R-:W-:-:S04]  /*815d0*/  SEL R5, R5, RZ, !P0 ;  /* 0x000000ff05057207 */ /* 0x000fc80004000000 */
[----:B------:R-:W-:Y:S02]  /*815e0*/  ISETP.NE.U32.AND P2, PT, R5, RZ, PT ;  /* 0x000000ff0500720c */ /* 0x000fe40003f45070 */
[-C--:B----4-:R-:W-:Y:S02]  /*815f0*/  IADD3 R13, P3, R13, R17.reuse, RZ ;  /* 0x000000110d0d7210 */ /* 0x090fe40007f7e0ff */
[----:B---3--:R-:W-:-:S03]  /*81600*/  IADD3 R10, P4, R10, R17, RZ ;  /* 0x000000110a0a7210 */ /* 0x008fc60007f9e0ff */
[--C-:B------:R-:W-:Y:S02]  /*81610*/  IMAD.X R14, R14, 0x1, R2.reuse, P3 ;  /* 0x000000010e0e7824 */ /* 0x100fe400018e0602 */
[----:B-1----:R-:W-:Y:S01]  /*81620*/  IMAD.MOV.U32 R6, RZ, RZ, R13 ;  /* 0x000000ffff067224 */ /* 0x002fe200078e000d */
[----:B------:R-:W-:Y:S01]  /*81630*/  STL [R1+0x16e4], R13 ;  /* 0x0016e40d01007387 */ /* 0x000fe20000100800 */
[----:B--2---:R-:W-:Y:S02]  /*81640*/  IMAD.X R11, R11, 0x1, R2, P4 ;  /* 0x000000010b0b7824 */ /* 0x004fe400020e0602 */
[----:B------:R-:W-:Y:S01]  /*81650*/  IMAD.MOV.U32 R7, RZ, RZ, R14 ;  /* 0x000000ffff077224 */ /* 0x000fe200078e000e */
[----:B------:R1:W-:Y:S01]  /*81660*/  STL [R1+0x16d8], R14 ;  /* 0x0016d80e01007387 */ /* 0x0003e20000100800 */
[----:B------:R-:W-:Y:S02]  /*81670*/  STL [R1+0x16c4], R10 ;  /* 0x0016c40a01007387 */ /* 0x000fe40000100800 */
[----:B------:R2:W-:Y:S01]  /*81680*/  STL [R1+0x16b8], R11 ;  /* 0x0016b80b01007387 */ /* 0x0005e20000100800 */
[----:B------:R3:W-:Y:S04]  /*81690*/  LDGSTS.E [R9+0x49400], [R6.64], P2 ;  /* 0x4940000006097fae */ /* 0x0007e80009121846 */
[----:B-1----:R-:W4:Y:S01]  /*816a0*/  LDL.LU R14, [R1+0x1658] ;  /* 0x00165800010e7983 */ /* 0x002f220000300800 */
[----:B------:R-:W4:Y:S02]  /*816b0*/  LDL.LU R13, [R1+0x1664] ;  /* 0x00166400010d7983 */ /* 0x000f240000300800 */
[----:B---3--:R-:W-:-:S02]  /*816c0*/  IMAD.MOV.U32 R7, RZ, RZ, R11 ;  /* 0x000000ffff077224 */ /* 0x008fc400078e000b */
[----:B------:R-:W-:Y:S01]  /*816d0*/  IMAD.MOV.U32 R6, RZ, RZ, R10 ;  /* 0x000000ffff067224 */ /* 0x000fe200078e000a */
[----:B--2---:R-:W2:Y:S01]  /*816e0*/  LDL.LU R11, [R1+0x1638] ;  /* 0x00163800010b7983 */ /* 0x004ea20000300800 */
        /* <DEDUP_REMOVED lines=16> */
[----:B------:R-:W-:Y:S01]  /*817f0*/  IMAD.X R20, R20, 0x1, R2, P3 ;  /* 0x0000000114147824 */ /* 0x000fe200018e0602 */
[----:B------:R-:W-:Y:S01]  /*81800*/  IADD3 R15, P4, R15, R17, RZ ;  /* 0x000000110f0f7210 */ /* 0x000fe20007f9e0ff */
[----:B------:R-:W-:Y:S01]  /*81810*/  STL [R1+0x16a4], R19 ;  /* 0x0016a41301007387 */ /* 0x000fe20000100800 */
[----:B-1----:R-:W-:Y:S02]  /*81820*/  IMAD.MOV.U32 R6, RZ, RZ, R19 ;  /* 0x000000ffff067224 */ /* 0x002fe400078e0013 */
[----:B------:R-:W-:Y:S02]  /*81830*/  IMAD.MOV.U32 R7, RZ, RZ, R20 ;  /* 0x000000ffff077224 */ /* 0x000fe400078e0014 */
[----:B------:R-:W-:Y:S01]  /*81840*/  IMAD.X R18, R18, 0x1, R2, P4 ;  /* 0x0000000112127824 */ /* 0x000fe200020e0602 */
[----:B------:R1:W-:Y:S01]  /*81850*/  STL [R1+0x1698], R20 ;  /* 0x0016981401007387 */ /* 0x0003e20000100800 */
[----:B------:R-:W-:Y:S03]  /*81860*/  STL [R1+0x1684], R15 ;  /* 0x0016840f01007387 */ /* 0x000fe60000100800 */
[----:B------:R1:W-:Y:S04]  /*81870*/  LDGSTS.E [R9+0x4a400], [R6.64], P2 ;  /* 0x4a40000006097fae */ /* 0x0003e80009121846 */
[----:B------:R1:W-:Y:S04]  /*81880*/  STL [R1+0x1678], R18 ;  /* 0x0016781201007387 */ /* 0x0003e80000100800 */
[----:B-1----:R-:W2:Y:S01]  /*81890*/  LDL.LU R20, [R1+0x1618] ;  /* 0x0016180001147983 */ /* 0x002ea20000300800 */
[----:B------:R-:W2:Y:S02]  /*818a0*/  LDL.LU R19, [R1+0x1624] ;  /* 0x0016240001137983 */ /* 0x000ea40000300800 */
[----:B------:R-:W-:-:S02]  /*818b0*/  IMAD.MOV.U32 R7, RZ, RZ, R18 ;  /* 0x000000ffff077224 */ /* 0x000fc400078e0012 */
        /* <DEDUP_REMOVED lines=39> */
[-C--:B------:R-:W-:Y:S02]  /*81b30*/  IADD3 R19, P3, R19, R17.reuse, RZ ;  /* 0x0000001113137210 */ /* 0x080fe40007f7e0ff */
[----:B------:R-:W-:-:S03]  /*81b40*/  IADD3 R15, P4, R15, R17, RZ ;  /* 0x000000110f0f7210 */ /* 0x000fc60007f9e0ff */
[--C-:B------:R-:W-:Y:S02]  /*81b50*/  IMAD.X R20, R20, 0x1, R2.reuse, P3 ;  /* 0x0000000114147824 */ /* 0x100fe400018e0602 */
[----:B-1----:R-:W-:Y:S01]  /*81b60*/  IMAD.MOV.U32 R6, RZ, RZ, R19 ;  /* 0x000000ffff067224 */ /* 0x002fe200078e0013 */
[----:B------:R-:W-:Y:S01]  /*81b70*/  STL [R1+0x1624], R19 ;  /* 0x0016241301007387 */ /* 0x000fe20000100800 */
[----:B------:R-:W-:Y:S02]  /*81b80*/  IMAD.X R18, R18, 0x1, R2, P4 ;  /* 0x0000000112127824 */ /* 0x000fe400020e0602 */
[----:B------:R-:W-:Y:S01]  /*81b90*/  IMAD.MOV.U32 R7, RZ, RZ, R20 ;  /* 0x000000ffff077224 */ /* 0x000fe200078e0014 */
[----:B------:R1:W-:Y:S01]  /*81ba0*/  STL [R1+0x1618], R20 ;  /* 0x0016181401007387 */ /* 0x0003e20000100800 */
[----:B------:R-:W-:Y:S02]  /*81bb0*/  STL [R1+0x1604], R15 ;  /* 0x0016040f01007387 */ /* 0x000fe40000100800 */
[----:B------:R1:W-:Y:S01]  /*81bc0*/  STL [R1+0x15f8], R18 ;  /* 0x0015f81201007387 */ /* 0x0003e20000100800 */
[----:B------:R1:W-:Y:S04]  /*81bd0*/  LDGSTS.E [R9+0x4c400], [R6.64], P2 ;  /* 0x4c40000006097fae */ /* 0x0003e80009121846 */
        /* <DEDUP_REMOVED lines=52> */
[----:B------:R1:W-:Y:S01]  /*81f20*/  STL [R1+0x158c], R18 ;  /* 0x00158c1201007387 */ /* 0x0003e20000100800 */
[----:B------:R-:W2:Y:S03]  /*81f30*/  LDL.LU R21, [R1+0x1910] ;  /* 0x0019100001157983 */ /* 0x000ea60000300800 */
[----:B-1----:R-:W2:Y:S01]  /*81f40*/  LDL.LU R20, [R1+0x191c] ;  /* 0x00191c0001147983 */ /* 0x002ea20000300800 */
[----:B------:R-:W2:Y:S02]  /*81f50*/  LDL.LU R19, [R1+0x18f0] ;  /* 0x0018f00001137983 */ /* 0x000ea40000300800 */
[----:B------:R-:W-:-:S02]  /*81f60*/  IMAD.MOV.U32 R7, RZ, RZ, R18 ;  /* 0x000000ffff077224 */ /* 0x000fc400078e0012 */
        /* <DEDUP_REMOVED lines=8> */
[--C-:B------:R-:W-:Y:S01]  /*81ff0*/  IMAD.X R14, R14, 0x1, R2.reuse, P3 ;  /* 0x000000010e0e7824 */ /* 0x100fe200018e0602 */
[----:B---3--:R-:W-:Y:S01]  /*82000*/  IADD3 R10, P4, R10, R17, RZ ;  /* 0x000000110a0a7210 */ /* 0x008fe20007f9e0ff */
[----:B------:R-:W-:Y:S03]  /*82010*/  STL [R1+0x1570], R13 ;  /* 0x0015700d01007387 */ /* 0x000fe60000100800 */
[----:B------:R3:W-:Y:S02]  /*82020*/  STL [R1+0x156c], R14 ;  /* 0x00156c0e01007387 */ /* 0x0007e40000100800 */
[----:B--2---:R-:W-:Y:S02]  /*82030*/  IMAD.X R11, R11, 0x1, R2, P4 ;  /* 0x000000010b0b7824 */ /* 0x004fe400020e0602 */
[----:B-1----:R-:W-:Y:S02]  /*82040*/  IMAD.MOV.U32 R6, RZ, RZ, R13 ;  /* 0x000000ffff067224 */ /* 0x002fe400078e000d */
[----:B------:R-:W-:Y:S01]  /*82050*/  IMAD.MOV.U32 R7, RZ, RZ, R14 ;  /* 0x000000ffff077224 */ /* 0x000fe200078e000e */
[----:B------:R-:W-:Y:S01]  /*82060*/  STL [R1+0x1550], R10 ;  /* 0x0015500a01007387 */ /* 0x000fe20000100800 */
[----:B------:R1:W-:Y:S02]  /*82070*/  STL [R1+0x154c], R11 ;  /* 0x00154c0b01007387 */ /* 0x0003e40000100800 */
[----:B------:R-:W2:Y:S01]  /*82080*/  LDL.LU R15, [R1+0x18d0] ;  /* 0x0018d000010f7983 */ /* 0x000ea20000300800 */
[----:B---3--:R-:W3:Y:S04]  /*82090*/  LDL.LU R14, [R1+0x18dc] ;  /* 0x0018dc00010e7983 */ /* 0x008ee80000300800 */
[----:B------:R4:W-:Y:S01]  /*820a0*/  LDGSTS.E [R9+0x4f400], [R6.64], P2 ;  /* 0x4f40000006097fae */ /* 0x0009e20009121846 */
[----:B------:R-:W2:Y:S02]  /*820b0*/  LDL.LU R13, [R1+0x18b0] ;  /* 0x0018b000010d7983 */ /* 0x000ea40000300800 */
[----:B----4-:R-:W-:-:S02]  /*820c0*/  IMAD.MOV.U32 R7, RZ, RZ, R11 ;  /* 0x000000ffff077224 */ /* 0x010fc400078e000b */
[----:B-1----:R-:W2:Y:S01]  /*820d0*/  LDL.LU R11, [R1+0x18bc] ;  /* 0x0018bc00010b7983 */ /* 0x002ea20000300800 */
        /* <DEDUP_REMOVED lines=9> */
[----:B------:R-:W-:Y:S01]  /*82170*/  SEL R5, R5, RZ, !P0 ;  /* 0x000000ff05057207 */ /* 0x000fe20004000000 */
[----:B------:R-:W-:-:S03]  /*82180*/  ISETP.GT.AND P1, PT, R4, 0x7, PT ;  /* 0x000000070400780c */ /* 0x000fc60003f24270 */
[----:B------:R-:W-:Y:S01]  /*82190*/  ISETP.NE.U32.AND P2, PT, R5, RZ, PT ;  /* 0x000000ff0500720c */ /* 0x000fe20003f45070 */
[----:B------:R-:W-:Y:S01]  /*821a0*/  SEL R5, RZ, 0x4, !P1 ;  /* 0x00000004ff057807 */ /* 0x000fe20004800000 */
[----:B------:R-:W-:-:S03]  /*821b0*/  LOP3.LUT R10, R252, 0x60, RZ, 0x3c, !PT ;  /* 0x00000060fc0a7812 */ /* 0x000fc600078e3cff */
[----:B------:R-:W-:-:S04]  /*821c0*/  SEL R5, R5, RZ, !P0 ;  /* 0x000000ff05057207 */ /* 0x000fc80004000000 */
[----:B------:R-:W-:Y:S02]  /*821d0*/  ISETP.NE.U32.AND P1, PT, R5, RZ, PT ;  /* 0x000000ff0500720c */ /* 0x000fe40003f25070 */
[-C--:B------:R-:W-:Y:S02]  /*821e0*/  IADD3 R20, P3, R20, R17.reuse, RZ ;  /* 0x0000001114147210 */ /* 0x080fe40007f7e0ff */
[----:B------:R-:W-:-:S03]  /*821f0*/  IADD3 R18, P4, R18, R17, RZ ;  /* 0x0000001112127210 */ /* 0x000fc60007f9e0ff */
[----:B------:R-:W-:Y:S01]  /*82200*/  IMAD.X R21, R21, 0x1, R2, P3 ;  /* 0x0000000115157824 */ /* 0x000fe200018e0602 */
[----:B------:R-:W-:Y:S01]  /*82210*/  STL [R1+0x191c], R20 ;  /* 0x00191c1401007387 */ /* 0x000fe20000100800 */
[----:B-1----:R-:W-:Y:S02]  /*82220*/  IMAD.MOV.U32 R6, RZ, RZ, R20 ;  /* 0x000000ffff067224 */ /* 0x002fe400078e0014 */
[----:B------:R-:W-:Y:S02]  /*82230*/  IMAD.X R19, R19, 0x1, R2, P4 ;  /* 0x0000000113137824 */ /* 0x000fe400020e0602 */
[----:B------:R-:W-:Y:S01]  /*82240*/  IMAD.MOV.U32 R7, RZ, RZ, R21 ;  /* 0x000000ffff077224 */ /* 0x000fe200078e0015 */
[----:B------:R-:W-:Y:S01]  /*82250*/  STL [R1+0x18fc], R18 ;  /* 0x0018fc1201007387 */ /* 0x000fe20000100800 */
[----:B------:R1:W-:Y:S02]  /*82260*/  STL [R1+0x1910], R21 ;  /* 0x0019101501007387 */ /* 0x0003e40000100800 */
[----:B------:R1:W-:Y:S01]  /*82270*/  STL [R1+0x18f0], R19 ;  /* 0x0018f01301007387 */ /* 0x0003e20000100800 */
[----:B------:R1:W-:Y:S04]  /*82280*/  LDGSTS.E [R10+0x40600], [R6.64], P2 ;  /* 0x40600000060a7fae */ /* 0x0003e80009121846 */
[----:B-1----:R-:W3:Y:S01]  /*82290*/  LDL.LU R21, [R1+0x1890] ;  /* 0x0018900001157983 */ /* 0x002ee20000300800 */
[----:B------:R-:W3:Y:S02]  /*822a0*/  LDL.LU R20, [R1+0x189c] ;  /* 0x00189c0001147983 */ /* 0x000ee40000300800 */
[----:B------:R-:W-:-:S02]  /*822b0*/  IMAD.MOV.U32 R7, RZ, RZ, R19 ;  /* 0x000000ffff077224 */ /* 0x000fc400078e0013 */
[----:B------:R-:W-:Y:S01]  /*822c0*/  IMAD.MOV.U32 R6, RZ, RZ, R18 ;  /* 0x000000ffff067224 */ /* 0x000fe200078e0012 */
[----:B------:R-:W3:Y:S01]  /*822d0*/  LDL.LU R19, [R1+0x1870] ;  /* 0x0018700001137983 */ /* 0x000ee20000300800 */
[----:B------:R-:W3:Y:S03]  /*822e0*/  LDL.LU R18, [R1+0x187c] ;  /* 0x00187c0001127983 */ /* 0x000ee60000300800 */
[----:B------:R1:W-:Y:S01]  /*822f0*/  LDGSTS.E [R10+0x40e00], [R6.64], P1 ;  /* 0x40e00000060a7fae */ /* 0x0003e20008921846 */
[----:B------:R-:W-:-:S04]  /*82300*/  ISETP.GT.AND P1, PT, R4, 0xb, PT ;  /* 0x0000000b0400780c */ /* 0x000fc80003f24270 */
[----:B------:R-:W-:-:S04]  /*82310*/  SEL R5, RZ, 0x4, !P1 ;  /* 0x00000004ff057807 */ /* 0x000fc80004800000 */
[----:B------:R-:W-:-:S04]  /*82320*/  SEL R5, R5, RZ, !P0 ;  /* 0x000000ff05057207 */ /* 0x000fc80004000000 */
[----:B------:R-:W-:Y:S02]  /*82330*/  ISETP.NE.U32.AND P2, PT, R5, RZ, PT ;  /* 0x000000ff0500720c */ /* 0x000fe40003f45070 */
[----:B---3--:R-:W-:-:S05]  /*82340*/  IADD3 R14, P3, R14, R17, RZ ;  /* 0x000000110e0e7210 */ /* 0x008fca0007f7e0ff */
[----:B--2---:R-:W-:Y:S02]  /*82350*/  IMAD.X R15, R15, 0x1, R2, P3 ;  /* 0x000000010f0f7824 */ /* 0x004fe400018e0602 */
        /* <DEDUP_REMOVED lines=8> */
[----:B------:R3:W-:Y:S01]  /*823e0*/  STL [R1+0x18b0], R13 ;  /* 0x0018b00d01007387 */ /* 0x0007e20000100800 */
[----:B-1----:R-:W4:Y:S02]  /*823f0*/  LDL.LU R15, [R1+0x1850] ;  /* 0x00185000010f7983 */ /* 0x002f240000300800 */
[----:B------:R-:W4:Y:S02]  /*82400*/  LDL.LU R14, [R1+0x185c] ;  /* 0x00185c00010e7983 */ /* 0x000f240000300800 */
[----:B--2---:R-:W-:Y:S02]  /*82410*/  IMAD.MOV.U32 R7, RZ, RZ, R13 ;  /* 0x000000ffff077224 */ /* 0x004fe400078e000d */
        /* <DEDUP_REMOVED lines=20> */
[----:B-1----:R-:W-:Y:S02]  /*82560*/  IMAD.MOV.U32 R6, RZ, RZ, R20 ;  /* 0x000000ffff067224 */ /* 0x002fe400078e0014 */
[----:B------:R-:W-:Y:S01]  /*82570*/  IMAD.MOV.U32 R7, RZ, RZ, R21 ;  /* 0x000000ffff077224 */ /* 0x000fe200078e0015 */
[----:B------:R-:W-:Y:S01]  /*82580*/  STL [R1+0x189c], R20 ;  /* 0x00189c1401007387 */ /* 0x000fe20000100800 */
[----:B------:R-:W-:Y:S02]  /*82590*/  IMAD.X R19, R19, 0x1, R2, P4 ;  /* 0x0000000113137824 */ /* 0x000fe400020e0602 */
[----:B------:R1:W-:Y:S01]  /*825a0*/  STL [R1+0x1890], R21 ;  /* 0x0018901501007387 */ /* 0x0003e20000100800 */
[----:B------:R-:W-:Y:S02]  /*825b0*/  STL [R1+0x187c], R18 ;  /* 0x00187c1201007387 */ /* 0x000fe40000100800 */
[----:B------:R1:W-:Y:S02]  /*825c0*/  STL [R1+0x1870], R19 ;  /* 0x0018701301007387 */ /* 0x0003e40000100800 */
        /* <DEDUP_REMOVED lines=27> */
[----:B---3--:R-:W3:Y:S01]  /*82780*/  LDL.LU R13, [R1+0x17b0] ;  /* 0x0017b000010d7983 */ /* 0x008ee20000300800 */
        /* <DEDUP_REMOVED lines=22> */
[----:B------:R1:W-:Y:S01]  /*828f0*/  STL [R1+0x1810], R21 ;  /* 0x0018101501007387 */ /* 0x0003e20000100800 */
[----:B------:R-:W-:Y:S02]  /*82900*/  STL [R1+0x17fc], R18 ;  /* 0x0017fc1201007387 */ /* 0x000fe40000100800 */
        /* <DEDUP_REMOVED lines=13> */
[-C--:B----4-:R-:W-:Y:S02]  /*829e0*/  IADD3 R14, P3, R14, R17.reuse, RZ ;  /* 0x000000110e0e7210 */ /* 0x090fe40007f7e0ff */
[----:B---3--:R-:W-:-:S03]  /*829f0*/  IADD3 R11, P4, R11, R17, RZ ;  /* 0x000000110b0b7210 */ /* 0x008fc60007f9e0ff */
[----:B------:R-:W-:Y:S02]  /*82a00*/  IMAD.X R15, R15, 0x1, R2, P3 ;  /* 0x000000010f0f7824 */ /* 0x000fe400018e0602 */
        /* <DEDUP_REMOVED lines=10> */
[----:B----4-:R-:W-:-:S02]  /*82ab0*/  IMAD.MOV.U32 R7, RZ, RZ, R13 ;  /* 0x000000ffff077224 */ /* 0x010fc400078e000d */
[----:B------:R-:W-:Y:S01]  /*82ac0*/  IMAD.MOV.U32 R6, RZ, RZ, R11 ;  /* 0x000000ffff067224 */ /* 0x000fe200078e000b */
[----:B---3--:R-:W3:Y:S01]  /*82ad0*/  LDL.LU R13, [R1+0x1730] ;  /* 0x00173000010d7983 */ /* 0x008ee20000300800 */
        /* <DEDUP_REMOVED lines=41> */
[----:B-1----:R-:W-:Y:S02]  /*82d70*/  IMAD.MOV.U32 R6, RZ, RZ, R14 ;  /* 0x000000ffff067224 */ /* 0x002fe400078e000e */
[----:B------:R-:W-:Y:S02]  /*82d80*/  IMAD.MOV.U32 R7, RZ, RZ, R15 ;  /* 0x000000ffff077224 */ /* 0x000fe400078e000f */
[----:B---3--:R-:W-:Y:S01]  /*82d90*/  IMAD.X R13, R13, 0x1, R2, P4 ;  /* 0x000000010d0d7824 */ /* 0x008fe200020e0602 */
        /* <DEDUP_REMOVED lines=61> */
[----:B---3--:R-:W4:Y:S01]  /*83170*/  LDL.LU R13, [R1+0x1630] ;  /* 0x00163000010d7983 */ /* 0x008f220000300800 */
        /* <DEDUP_REMOVED lines=9> */
[----:B------:R-:W-:-:S04]  /*83210*/  SEL R5, R5, RZ, !P0 ;  /* 0x000000ff05057207 */ /* 0x000fc80004000000 */
[----:B------:R-:W-:Y:S01]  /*83220*/  ISETP.NE.U32.AND P2, PT, R5, RZ, PT ;  /* 0x000000ff0500720c */ /* 0x000fe20003f45070 */
[----:B------:R-:W-:-:S04]  /*83230*/  ISETP.GT.AND P1, PT, R4, 0x57, PT ;  /* 0x000000570400780c */ /* 0x000fc80003f24270 */
        /* <DEDUP_REMOVED lines=26> */
[--C-:B------:R-:W-:Y:S01]  /*833e0*/  IMAD.X R15, R15, 0x1, R2.reuse, P3 ;  /* 0x000000010f0f7824 */ /* 0x100fe200018e0602 */
[----:B----4-:R-:W-:Y:S01]  /*833f0*/  IADD3 R11, P4, R11, R17, RZ ;  /* 0x000000110b0b7210 */ /* 0x010fe20007f9e0ff */
[----:B------:R-:W-:Y:S03]  /*83400*/  STL [R1+0x165c], R14 ;  /* 0x00165c0e01007387 */ /* 0x000fe60000100800 */
[----:B------:R2:W-:Y:S02]  /*83410*/  STL [R1+0x1650], R15 ;  /* 0x0016500f01007387 */ /* 0x0005e40000100800 */
[----:B------:R-:W-:Y:S01]  /*83420*/  IMAD.X R13, R13, 0x1, R2, P4 ;  /* 0x000000010d0d7824 */ /* 0x000fe200020e0602 */
[----:B------:R-:W-:Y:S01]  /*83430*/  STL [R1+0x163c], R11 ;  /* 0x00163c0b01007387 */ /* 0x000fe20000100800 */
[----:B-1----:R-:W-:Y:S02]  /*83440*/  IMAD.MOV.U32 R6, RZ, RZ, R14 ;  /* 0x000000ffff067224 */ /* 0x002fe400078e000e */
[----:B------:R-:W-:Y:S01]  /*83450*/  IMAD.MOV.U32 R7, RZ, RZ, R15 ;  /* 0x000000ffff077224 */ /* 0x000fe200078e000f */
[----:B------:R1:W-:Y:S01]  /*83460*/  STL [R1+0x1630], R13 ;  /* 0x0016300d01007387 */ /* 0x0003e20000100800 */
[----:B--2---:R-:W2:Y:S02]  /*83470*/  LDL.LU R15, [R1+0x15d0] ;  /* 0x0015d000010f7983 */ /* 0x004ea40000300800 */
[----:B------:R-:W4:Y:S01]  /*83480*/  LDL.LU R14, [R1+0x15dc] ;  /* 0x0015dc00010e7983 */ /* 0x000f220000300800 */
[----:B------:R1:W-:Y:S02]  /*83490*/  LDGSTS.E [R10+0x4b600], [R6.64], P2 ;  /* 0x4b600000060a7fae */ /* 0x0003e40009121846 */
[----:B-1----:R-:W-:-:S02]  /*834a0*/  IMAD.MOV.U32 R7, RZ, RZ, R13 ;  /* 0x000000ffff077224 */ /* 0x002fc400078e000d */
[----:B------:R-:W-:Y:S01]  /*834b0*/  IMAD.MOV.U32 R6, RZ, RZ, R11 ;  /* 0x000000ffff067224 */ /* 0x000fe200078e000b */
[----:B------:R-:W2:Y:S01]  /*834c0*/  LDL.LU R13, [R1+0x1598] ;  /* 0x00159800010d7983 */ /* 0x000ea20000300800 */
        /* <DEDUP_REMOVED lines=8> */
[----:B------:R-:W-:Y:S01]  /*83550*/  SEL R5, RZ, 0x4, !P1 ;  /* 0x00000004ff057807 */ /* 0x000fe20004800000 */
[----:B------:R-:W-:-:S03]  /*83560*/  ISETP.GT.AND P1, PT, R4, 0x67, PT ;  /* 0x000000670400780c */ /* 0x000fc60003f24270 */
[----:B------:R-:W-:-:S04]  /*83570*/  SEL R5, R5, RZ, !P0 ;  /* 0x000000ff05057207 */ /* 0x000fc80004000000 */
[----:B------:R-:W-:Y:S01]  /*83580*/  ISETP.NE.U32.AND P2, PT, R5, RZ, PT ;  /* 0x000000ff0500720c */ /* 0x000fe20003f45070 */
[----:B------:R-:W-:-:S04]  /*83590*/  SEL R5, RZ, 0x4, !P1 ;  /* 0x00000004ff057807 */ /* 0x000fc80004800000 */
[----:B------:R-:W-:-:S04]  /*835a0*/  SEL R5, R5, RZ, !P0 ;  /* 0x000000ff05057207 */ /* 0x000fc80004000000 */
[----:B------:R-:W-:Y:S02]  /*835b0*/  ISETP.NE.U32.AND P1, PT, R5, RZ, PT ;  /* 0x000000ff0500720c */ /* 0x000fe40003f25070 */
[-C--:B---3--:R-:W-:Y:S02]  /*835c0*/  IADD3 R20, P3, R20, R17.reuse, RZ ;  /* 0x0000001114147210 */ /* 0x088fe40007f7e0ff */
[----:B------:R-:W-:-:S03]  /*835d0*/  IADD3 R18, P4, R18, R17, RZ ;  /* 0x0000001112127210 */ /* 0x000fc60007f9e0ff */
[--C-:B------:R-:W-:Y:S01]  /*835e0*/  IMAD.X R21, R21, 0x1, R2.reuse, P3 ;  /* 0x0000000115157824 */ /* 0x100fe200018e0602 */
[----:B------:R-:W-:Y:S01]  /*835f0*/  STL [R1+0x161c], R20 ;  /* 0x00161c1401007387 */ /* 0x000fe20000100800 */
[----:B------:R-:W-:-:S03]  /*83600*/  IMAD.X R19, R19, 0x1, R2, P4 ;  /* 0x0000000113137824 */ /* 0x000fc600020e0602 */
[----:B------:R3:W-:Y:S01]  /*83610*/  STL [R1+0x1610], R21 ;  /* 0x0016101501007387 */ /* 0x0007e20000100800 */
[----:B------:R2:W-:Y:S03]  /*83620*/  STL [R1+0x15fc], R18 ;  /* 0x0015fc1201007387 */ /* 0x0005e60000100800 */
[----:B------:R-:W-:Y:S01]  /*83630*/  STL [R1+0x15f0], R19 ;  /* 0x0015f01301007387 */ /* 0x000fe20000100800 */
[----:B------:R-:W2:Y:S02]  /*83640*/  LDL.LU R25, [R1+0x1578] ;  /* 0x0015780001197983 */ /* 0x000ea40000300800 */
[----:B------:R-:W2:Y:S02]  /*83650*/  LDL.LU R24, [R1+0x15b4] ;  /* 0x0015b40001187983 */ /* 0x000ea40000300800 */
[----:B-1----:R-:W-:Y:S01]  /*83660*/  IMAD.MOV.U32 R7, RZ, RZ, R21 ;  /* 0x000000ffff077224 */ /* 0x002fe200078e0015 */
[----:B------:R-:W2:Y:S04]  /*83670*/  LDL.LU R22, [R1+0x1558] ;  /* 0x0015580001167983 */ /* 0x000ea80000300800 */
[----:B---3--:R-:W2:Y:S01]  /*83680*/  LDL.LU R21, [R1+0x1594] ;  /* 0x0015940001157983 */ /* 0x008ea20000300800 */
[----:B------:R-:W-:-:S05]  /*83690*/  IMAD.MOV.U32 R6, RZ, RZ, R20 ;  /* 0x000000ffff067224 */ /* 0x000fca00078e0014 */
[----:B------:R1:W-:Y:S02]  /*836a0*/  LDGSTS.E [R10+0x4c600], [R6.64], P2 ;  /* 0x4c600000060a7fae */ /* 0x0003e40009121846 */
[----:B-1----:R-:W-:Y:S02]  /*836b0*/  IMAD.MOV.U32 R6, RZ, RZ, R18 ;  /* 0x000000ffff067224 */ /* 0x002fe400078e0012 */
[----:B------:R-:W-:-:S05]  /*836c0*/  IMAD.MOV.U32 R7, RZ, RZ, R19 ;  /* 0x000000ffff077224 */ /* 0x000fca00078e0013 */
[----:B------:R1:W-:Y:S01]  /*836d0*/  LDGSTS.E [R10+0x4ce00], [R6.64], P1 ;  /* 0x4ce00000060a7fae */ /* 0x0003e20008921846 */
[----:B------:R-:W-:-:S04]  /*836e0*/  ISETP.GT.AND P1, PT, R4, 0x6b, PT ;  /* 0x0000006b0400780c */ /* 0x000fc80003f24270 */
[----:B------:R-:W-:-:S04]  /*836f0*/  SEL R5, RZ, 0x4, !P1 ;  /* 0x00000004ff057807 */ /* 0x000fc80004800000 */
[----:B------:R-:W-:-:S04]  /*83700*/  SEL R5, R5, RZ, !P0 ;  /* 0x000000ff05057207 */ /* 0x000fc80004000000 */
[----:B------:R-:W-:Y:S02]  /*83710*/  ISETP.NE.U32.AND P2, PT, R5, RZ, PT ;  /* 0x000000ff0500720c */ /* 0x000fe40003f45070 */
[----:B----4-:R-:W-:-:S05]  /*83720*/  IADD3 R14, P3, R14, R17, RZ ;  /* 0x000000110e0e7210 */ /* 0x010fca0007f7e0ff */
[----:B--2---:R-:W-:Y:S01]  /*83730*/  IMAD.X R15, R15, 0x1, R2, P3 ;  /* 0x000000010f0f7824 */ /* 0x004fe200018e0602 */
[----:B------:R-:W-:Y:S04]  /*83740*/  STL [R1+0x15dc], R14 ;  /* 0x0015dc0e01007387 */ /* 0x000fe80000100800 */
[----:B------:R2:W-:Y:S01]  /*83750*/  STL [R1+0x15d0], R15 ;  /* 0x0015d00f01007387 */ /* 0x0005e20000100800 */
[----:B------:R-:W-:-:S05]  /*83760*/  IADD3 R11, P4, R11, R17, RZ ;  /* 0x000000110b0b7210 */ /* 0x000fca0007f9e0ff */
[----:B------:R-:W-:Y:S01]  /*83770*/  IMAD.X R13, R13, 0x1, R2, P4 ;  /* 0x000000010d0d7824 */ /* 0x000fe200020e0602 */
[----:B------:R4:W-:Y:S01]  /*83780*/  STL [R1+0x15bc], R11 ;  /* 0x0015bc0b01007387 */ /* 0x0009e20000100800 */
[----:B------:R-:W3:Y:S03]  /*83790*/  LDL.LU R18, [R1+0x1574] ;  /* 0x0015740001127983 */ /* 0x000ee60000300800 */
[----:B------:R2:W-:Y:S01]  /*837a0*/  STL [R1+0x1598], R13 ;  /* 0x0015980d01007387 */ /* 0x0005e20000100800 */
[----:B------:R-:W3:Y:S02]  /*837b0*/  LDL.LU R20, [R1+0x1538] ;  /* 0x0015380001147983 */ /* 0x000ee40000300800 */
[----:B-1----:R-:W-:Y:S02]  /*837c0*/  IMAD.MOV.U32 R6, RZ, RZ, R14 ;  /* 0x000000ffff067224 */ /* 0x002fe400078e000e */
[----:B------:R-:W-:-:S02]  /*837d0*/  IMAD.MOV.U32 R7, RZ, RZ, R15 ;  /* 0x000000ffff077224 */ /* 0x000fc400078e000f */
[----:B--2---:R-:W2:Y:S04]  /*837e0*/  LDL.LU R15, [R1+0x1530] ;  /* 0x00153000010f7983 */ /* 0x004ea80000300800 */
[----:B------:R1:W-:Y:S02]  /*837f0*/  LDGSTS.E [R10+0x4d600], [R6.64], P2 ;  /* 0x4d600000060a7fae */ /* 0x0003e40009121846 */
[----:B-1----:R-:W-:Y:S02]  /*83800*/  IMAD.MOV.U32 R6, RZ, RZ, R11 ;  /* 0x000000ffff067224 */ /* 0x002fe400078e000b */
[----:B----4-:R-:W4:Y:S01]  /*83810*/  LDL.LU R11, [R1+0x1554] ;  /* 0x00155400010b7983 */ /* 0x010f220000300800 */
[----:B------:R-:W2:Y:S02]  /*83820*/  LDL.LU R23, [R1+0x1528] ;  /* 0x0015280001177983 */ /* 0x000ea40000300800 */
[----:B------:R-:W2:Y:S02]  /*83830*/  LDL.LU R14, [R1+0x1534] ;  /* 0x00153400010e7983 */ /* 0x000ea40000300800 */
        /* <DEDUP_REMOVED lines=24> */
[----:B------:R-:W-:Y:S02]  /*839c0*/  STL [R1+0x1578], R25 ;  /* 0x0015781901007387 */ /* 0x000fe40000100800 */
[----:B------:R1:W-:Y:S01]  /*839d0*/  STL [R1+0x1594], R21 ;  /* 0x0015941501007387 */ /* 0x0003e20000100800 */
[----:B------:R1:W-:Y:S02]  /*839e0*/  LDGSTS.E [R10+0x4e600], [R6.64], P2 ;  /* 0x4e600000060a7fae */ /* 0x0003e40009121846 */
[----:B-1----:R-:W-:-:S02]  /*839f0*/  IMAD.MOV.U32 R6, RZ, RZ, R21 ;  /* 0x000000ffff067224 */ /* 0x002fc400078e0015 */
[----:B------:R-:W-:Y:S01]  /*83a00*/  IMAD.MOV.U32 R7, RZ, RZ, R22 ;  /* 0x000000ffff077224 */ /* 0x000fe200078e0016 */
[----:B------:R-:W1:Y:S04]  /*83a10*/  S2R R21, SR_TID.X ;  /* 0x0000000000157919 */ /* 0x000e680000002100 */
[----:B------:R1:W-:Y:S01]  /*83a20*/  LDGSTS.E [R10+0x4ee00], [R6.64], P1 ;  /* 0x4ee00000060a7fae */ /* 0x0003e20008921846 */
[----:B------:R-:W-:-:S04]  /*83a30*/  ISETP.GT.AND P1, PT, R4, 0x7b, PT ;  /* 0x0000007b0400780c */ /* 0x000fc80003f24270 */
[----:B------:R-:W-:Y:S01]  /*83a40*/  SEL R5, RZ, 0x4, !P1 ;  /* 0x00000004ff057807 */ /* 0x000fe20004800000 */
[----:B------:R-:W-:-:S03]  /*83a50*/  ISETP.GT.AND P1, PT, R4, 0x7f, PT ;  /* 0x0000007f0400780c */ /* 0x000fc60003f24270 */
[----:B------:R-:W-:-:S04]  /*83a60*/  SEL R5, R5, RZ, !P0 ;  /* 0x000000ff05057207 */ /* 0x000fc80004000000 */
[----:B------:R-:W-:Y:S01]  /*83a70*/  ISETP.NE.U32.AND P2, PT, R5, RZ, PT ;  /* 0x000000ff0500720c */ /* 0x000fe20003f45070 */
[----:B------:R-:W-:-:S04]  /*83a80*/  SEL R5, RZ, 0x4, !P1 ;  /* 0x00000004ff057807 */ /* 0x000fc80004800000 */
[----:B------:R-:W-:Y:S02]  /*83a90*/  SEL R5, R5, RZ, !P0 ;  /* 0x000000ff05057207 */ /* 0x000fe40004000000 */
[----:B-1----:R-:W-:Y:S02]  /*83aa0*/  LOP3.LUT R21, R21, 0x7f, RZ, 0xc0, !PT ;  /* 0x0000007f15157812 */ /* 0x002fe400078ec0ff */
[----:B------:R-:W-:Y:S01]  /*83ab0*/  ISETP.NE.U32.AND P1, PT, R5, RZ, PT ;  /* 0x000000ff0500720c */ /* 0x000fe20003f25070 */
[----:B------:R-:W-:Y:S01]  /*83ac0*/  STL [R1+0x1558], R22 ;  /* 0x0015581601007387 */ /* 0x000fe20000100800 */
[----:B---3--:R-:W-:-:S05]  /*83ad0*/  IADD3 R18, P3, R18, R17, RZ ;  /* 0x0000001112127210 */ /* 0x008fca0007f7e0ff */
[----:B------:R-:W-:Y:S01]  /*83ae0*/  IMAD.X R20, R20, 0x1, R2, P3 ;  /* 0x0000000114147824 */ /* 0x000fe200018e0602 */
[----:B------:R-:W-:Y:S01]  /*83af0*/  ISETP.GE.AND P3, PT, R21, R4, PT ;  /* 0x000000041500720c */ /* 0x000fe20003f66270 */
[----:B------:R-:W-:Y:S02]  /*83b00*/  IMAD.MOV.U32 R4, RZ, RZ, R18 ;  /* 0x000000ffff047224 */ /* 0x000fe400078e0012 */
[----:B------:R-:W-:-:S05]  /*83b10*/  IMAD.MOV.U32 R5, RZ, RZ, R20 ;  /* 0x000000ffff057224 */ /* 0x000fca00078e0014 */
[----:B------:R1:W-:Y:S01]  /*83b20*/  LDGSTS.E [R10+0x4f600], [R4.64], P2 ;  /* 0x4f600000040a7fae */ /* 0x0003e20009121846 */
[----:B----4-:R-:W-:Y:S02]  /*83b30*/  IADD3 R11, P2, R11, R17, RZ ;  /* 0x000000110b0b7210 */ /* 0x010fe40007f5e0ff */
[----:B-1----:R-:W-:-:S03]  /*83b40*/  SEL R4, RZ, 0x4, P3 ;  /* 0x00000004ff047807 */ /* 0x002fc60001800000 */
[----:B--2---:R-:W-:Y:S01]  /*83b50*/  IMAD.X R15, R15, 0x1, R2, P2 ;  /* 0x000000010f0f7824 */ /* 0x004fe200010e0602 */
[----:B------:R-:W-:-:S03]  /*83b60*/  SEL R4, R4, RZ, !P0 ;  /* 0x000000ff04047207 */ /* 0x000fc60004000000 */
[----:B------:R-:W-:Y:S01]  /*83b70*/  IMAD.MOV.U32 R5, RZ, RZ, R15 ;  /* 0x000000ffff057224 */ /* 0x000fe200078e000f */
[----:B------:R-:W-:Y:S01]  /*83b80*/  ISETP.NE.U32.AND P0, PT, R4, RZ, PT ;  /* 0x000000ff0400720c */ /* 0x000fe20003f05070 */
[----:B------:R-:W-:Y:S01]  /*83b90*/  IMAD.MOV.U32 R4, RZ, RZ, R11 ;  /* 0x000000ffff047224 */ /* 0x000fe200078e000b */
[----:B------:R-:W-:-:S04]  /*83ba0*/  IADD3 R13, P2, R13, UR8, RZ ;  /* 0x000000080d0d7c10 */ /* 0x000fc8000ff5e0ff */
[----:B------:R1:W-:Y:S01]  /*83bb0*/  LDGSTS.E [R10+0x4fe00], [R4.64], P1 ;  /* 0x4fe00000040a7fae */ /* 0x0003e20008921846 */
[----:B------:R-:W-:-:S03]  /*83bc0*/  IADD3 R14, P1, R14, UR8, RZ ;  /* 0x000000080e0e7c10 */ /* 0x000fc6000ff3e0ff */
[----:B------:R-:W-:Y:S01]  /*83bd0*/  STL [R1+0x1574], R18 ;  /* 0x0015741201007387 */ /* 0x000fe20000100800 */
[----:B------:R2:W-:Y:S02]  /*83be0*/  STL [R1+0x1538], R20 ;  /* 0x0015381401007387 */ /* 0x0005e40000100800 */
[----:B------:R-:W-:Y:S01]  /*83bf0*/  STL [R1+0x1554], R11 ;  /* 0x0015540b01007387 */ /* 0x000fe20000100800 */
[----:B------:R-:W-:Y:S02]  /*83c00*/  IADD3.X R23, R23, UR5, RZ, P1, !PT ;  /* 0x0000000517177c10 */ /* 0x000fe40008ffe4ff */
[----:B------:R-:W-:Y:S01]  /*83c10*/  IADD3.X R19, R19, UR5, RZ, P2, !PT ;  /* 0x0000000513137c10 */ /* 0x000fe200097fe4ff */
[----:B------:R3:W-:Y:S01]  /*83c20*/  STL [R1+0x1530], R15 ;  /* 0x0015300f01007387 */ /* 0x0007e20000100800 */
[----:B------:R4:W-:Y:S02]  /*83c30*/  STL [R1+0x1534], R14 ;  /* 0x0015340e01007387 */ /* 0x0009e40000100800 */
[----:B------:R-:W-:Y:S02]  /*83c40*/  STL [R1+0x14f4], R13 ;  /* 0x0014f40d01007387 */ /* 0x000fe40000100800 */
[----:B------:R-:W-:Y:S01]  /*83c50*/  STL [R1+0x1528], R23 ;  /* 0x0015281701007387 */ /* 0x000fe20000100800 */
[----:B------:R1:W-:Y:S01]  /*83c60*/  STL [R1+0x14e8], R19 ;  /* 0x0014e81301007387 */ /* 0x0003e20000100800 */
[----:B--2---:R-:W2:Y:S03]  /*83c70*/  LDL.LU R20, [R1+0x14a8] ;  /* 0x0014a80001147983 */ /* 0x004ea60000300800 */
[----:B------:R-:W0:Y:S04]  /*83c80*/  LDGDEPBAR ;  /* 0x00000000000079af */ /* 0x000e280000000000 */
[----:B---3--:R-:W3:Y:S01]  /*83c90*/  LDL.LU R15, [R1+0x14b4] ;  /* 0x0014b400010f7983 */ /* 0x008ee20000300800 */
[----:B------:R-:W2:Y:S02]  /*83ca0*/  LDL.LU R18, [R1+0x1468] ;  /* 0x0014680001127983 */ /* 0x000ea40000300800 */
[----:B------:R-:W2:Y:S02]  /*83cb0*/  LDL.LU R11, [R1+0x1474] ;  /* 0x00147400010b7983 */ /* 0x000ea40000300800 */
[----:B------:R-:W2:Y:S01]  /*83cc0*/  LDL.LU R22, [R1+0x1428] ;  /* 0x0014280001167983 */ /* 0x000ea20000300800 */
[----:B------:R-:W2:Y:S01]  /*83cd0*/  LDL.LU R21, [R1+0x1434] ;  /* 0x0014340001157983 */ /* 0x000ea20000300800 */
[----:B------:R-:W2:Y:S02]  /*83ce0*/  LDL.LU R17, [R1+0x13e8] ;  /* 0x0013e80001117983 */ /* 0x000ea40000300800 */
[----:B------:R-:W2:Y:S02]  /*83cf0*/  LDL.LU R6, [R1+0x13f4] ;  /* 0x0013f40001067983 */ /* 0x000ea40000300800 */
[----:B-1----:R-:W-:-:S02]  /*83d00*/  IMAD.MOV.U32 R4, RZ, RZ, R14 ;  /* 0x000000ffff047224 */ /* 0x002fc400078e000e */
[----:B------:R-:W-:Y:S01]  /*83d10*/  IMAD.MOV.U32 R5, RZ, RZ, R23 ;  /* 0x000000ffff057224 */ /* 0x000fe200078e0017 */
[----:B----4-:R-:W4:Y:S01]  /*83d20*/  LDL.LU R14, [R1+0xa50] ;  /* 0x000a5000010e7983 */ /* 0x010f220000300800 */
[----:B------:R-:W4:Y:S03]  /*83d30*/  LDL.LU R7, [R1+0xa90] ;  /* 0x000a900001077983 */ /* 0x000f260000300800 */
[----:B------:R1:W-:Y:S02]  /*83d40*/  LDGSTS.E [R252], [R4.64], P0 ;  /* 0x0000000004fc7fae */ /* 0x0003e40008121846 */
[----:B-1----:R-:W-:Y:S02]  /*83d50*/  IMAD.MOV.U32 R5, RZ, RZ, R19 ;  /* 0x000000ffff057224 */ /* 0x002fe400078e0013 */
[----:B------:R-:W4:Y:S01]  /*83d60*/  LDL.LU R19, [R1+0xa4c] ;  /* 0x000a4c0001137983 */ /* 0x000f220000300800 */
[----:B------:R-:W-:-:S02]  /*83d70*/  IMAD.MOV.U32 R4, RZ, RZ, R13 ;  /* 0x000000ffff047224 */ /* 0x000fc400078e000d */
[----:B------:R-:W4:Y:S03]  /*83d80*/  LDL.LU R13, [R1+0xa8c] ;  /* 0x000a8c00010d7983 */ /* 0x000f260000300800 */
[----:B------:R1:W-:Y:S01]  /*83d90*/  LDGSTS.E [R252+0x1000], [R4.64], P0 ;  /* 0x0100000004fc7fae */ /* 0x0003e20008121846 */
[----:B---3--:R-:W-:Y:S02]  /*83da0*/  IADD3 R15, P1, R15, UR8, RZ ;  /* 0x000000080f0f7c10 */ /* 0x008fe4000ff3e0ff */
[----:B--2---:R-:W-:Y:S02]  /*83db0*/  IADD3 R11, P2, R11, UR8, RZ ;  /* 0x000000080b0b7c10 */ /* 0x004fe4000ff5e0ff */
[----:B------:R-:W-:Y:S01]  /*83dc0*/  IADD3.X R20, R20, UR5, RZ, P1, !PT ;  /* 0x0000000514147c10 */ /* 0x000fe20008ffe4ff */
[----:B------:R2:W-:Y:S01]  /*83dd0*/  STL [R1+0x14b4], R15 ;  /* 0x0014b40f01007387 */ /* 0x0005e20000100800 */
[----:B------:R-:W-:Y:S01]  /*83de0*/  IADD3.X R18, R18, UR5, RZ, P2, !PT ;  /* 0x0000000512127c10 */ /* 0x000fe200097fe4ff */
[----:B-1----:R-:W-:-:S02]  /*83df0*/  IMAD.MOV.U32 R4, RZ, RZ, R15 ;  /* 0x000000ffff047224 */ /* 0x002fc400078e000f */
[----:B------:R1:W-:Y:S01]  /*83e00*/  STL [R1+0x14a8], R20 ;  /* 0x0014a81401007387 */ /* 0x0003e20000100800 */
[----:B------:R3:W-:Y:S02]  /*83e10*/  STL [R1+0x1474], R11 ;  /* 0x0014740b01007387 */ /* 0x0007e40000100800 */
[----:B------:R-:W-:Y:S01]  /*83e20*/  IMAD.MOV.U32 R5, RZ, RZ, R20 ;  /* 0x000000ffff057224 */ /* 0x000fe200078e0014 */
[----:B--2---:R-:W2:Y:S01]  /*83e30*/  LDL.LU R15, [R1+0xad0] ;  /* 0x000ad000010f7983 */ /* 0x004ea20000300800 */
[----:B------:R3:W-:Y:S02]  /*83e40*/  STL [R1+0x1468], R18 ;  /* 0x0014681201007387 */ /* 0x0007e40000100800 */
[----:B------:R-:W2:Y:S01]  /*83e50*/  LDL.LU R23, [R1+0xb10] ;  /* 0x000b100001177983 */ /* 0x000ea20000300800 */
[----:B------:R-:W-:Y:S01]  /*83e60*/  IADD3 R21, P1, R21, UR8, RZ ;  /* 0x0000000815157c10 */ /* 0x000fe2000ff3e0ff */
[----:B-1----:R-:W2:Y:S01]  /*83e70*/  LDL.LU R20, [R1+0xacc] ;  /* 0x000acc0001147983 */ /* 0x002ea20000300800 */
[----:B------:R-:W2:Y:S03]  /*83e80*/  LDL.LU R24, [R1+0xb0c] ;  /* 0x000b0c0001187983 */ /* 0x000ea60000300800 */
[----:B------:R1:W-:Y:S01]  /*83e90*/  LDGSTS.E [R252+0x2000], [R4.64], P0 ;  /* 0x0200000004fc7fae */ /* 0x0003e20008121846 */
[----:B------:R-:W-:-:S02]  /*83ea0*/  IADD3.X R22, R22, UR5, RZ, P1, !PT ;  /* 0x0000000516167c10 */ /* 0x000fc40008ffe4ff */
[----:B------:R-:W-:-:S04]  /*83eb0*/  IADD3 R6, P2, R6, UR8, RZ ;  /* 0x0000000806067c10 */ /* 0x000fc8000ff5e0ff */
[----:B------:R-:W-:Y:S01]  /*83ec0*/  IADD3.X R17, R17, UR5, RZ, P2, !PT ;  /* 0x0000000511117c10 */ /* 0x000fe200097fe4ff */
[----:B-1----:R-:W-:Y:S02]  /*83ed0*/  IMAD.MOV.U32 R4, RZ, RZ, R11 ;  /* 0x000000ffff047224 */ /* 0x002fe400078e000b */
[----:B------:R-:W-:Y:S01]  /*83ee0*/  IMAD.MOV.U32 R5, RZ, RZ, R18 ;  /* 0x000000ffff057224 */ /* 0x000fe200078e0012 */
[----:B---3--:R-:W3:Y:S01]  /*83ef0*/  LDL.LU R11, [R1+0xb50] ;  /* 0x000b5000010b7983 */ /* 0x008ee20000300800 */
[----:B------:R-:W3:Y:S02]  /*83f00*/  LDL.LU R18, [R1+0xb90] ;  /* 0x000b900001127983 */ /* 0x000ee40000300800 */
[----:B------:R1:W-:Y:S02]  /*83f10*/  STL [R1+0x1434], R21 ;  /* 0x0014341501007387 */ /* 0x0003e40000100800 */
[----:B------:R1:W-:Y:S01]  /*83f20*/  STL [R1+0x1428], R22 ;  /* 0x0014281601007387 */ /* 0x0003e20000100800 */
[----:B------:R1:W-:Y:S04]  /*83f30*/  LDGSTS.E [R252+0x3000], [R4.64], P0 ;  /* 0x0300000004fc7fae */ /* 0x0003e80008121846 */
[----:B------:R1:W-:Y:S02]  /*83f40*/  STL [R1+0x13f4], R6 ;  /* 0x0013f40601007387 */ /* 0x0003e40000100800 */
[----:B-1----:R-:W-:-:S02]  /*83f50*/  IMAD.MOV.U32 R4, RZ, RZ, R21 ;  /* 0x000000ffff047224 */ /* 0x002fc400078e0015 */
[----:B------:R-:W3:Y:S01]  /*83f60*/  LDL.LU R21, [R1+0xb4c] ;  /* 0x000b4c0001157983 */ /* 0x000ee20000300800 */
[----:B------:R-:W-:Y:S02]  /*83f70*/  IMAD.MOV.U32 R5, RZ, RZ, R22 ;  /* 0x000000ffff057224 */ /* 0x000fe400078e0016 */
[----:B------:R1:W-:Y:S02]  /*83f80*/  STL [R1+0x13e8], R17 ;  /* 0x0013e81101007387 */ /* 0x0003e40000100800 */
[----:B------:R-:W3:Y:S01]  /*83f90*/  LDL.LU R22, [R1+0xb8c] ;  /* 0x000b8c0001167983 */ /* 0x000ee20000300800 */
[----:B----4-:R-:W-:Y:S01]  /*83fa0*/  IADD3 R14, P1, R14, UR8, RZ ;  /* 0x000000080e0e7c10 */ /* 0x010fe2000ff3e0ff */
[----:B------:R4:W-:Y:S01]  /*83fb0*/  LDGSTS.E [R252+0x4000], [R4.64], P0 ;  /* 0x0400000004fc7fae */ /* 0x0009e20008121846 */
[----:B------:R-:W-:Y:S02]  /*83fc0*/  IADD3 R7, P2, R7, UR8, RZ ;  /* 0x0000000807077c10 */ /* 0x000fe4000ff5e0ff */
[----:B------:R-:W-:-:S02]  /*83fd0*/  IADD3.X R19, R19, UR5, RZ, P1, !PT ;  /* 0x0000000513137c10 */ /* 0x000fc40008ffe4ff */
[----:B------:R-:W-:Y:S01]  /*83fe0*/  IADD3.X R13, R13, UR5, RZ, P2, !PT ;  /* 0x000000050d0d7c10 */ /* 0x000fe200097fe4ff */
[----:B----4-:R-:W-:Y:S02]  /*83ff0*/  IMAD.MOV.U32 R4, RZ, RZ, R6 ;  /* 0x000000ffff047224 */ /* 0x010fe400078e0006 */
[----:B------:R-:W-:Y:S01]  /*84000*/  IMAD.MOV.U32 R5, RZ, RZ, R17 ;  /* 0x000000ffff057224 */ /* 0x000fe200078e0011 */
[----:B------:R-:W4:Y:S01]  /*84010*/  LDL.LU R6, [R1+0xbd0] ;  /* 0x000bd00001067983 */ /* 0x000f220000300800 */
[----:B-1----:R-:W4:Y:S02]  /*84020*/  LDL.LU R17, [R1+0xc10] ;  /* 0x000c100001117983 */ /* 0x002f240000300800 */
[----:B------:R1:W-:Y:S02]  /*84030*/  STL [R1+0xa50], R14 ;  /* 0x000a500e01007387 */ /* 0x0003e40000100800 */
[----:B------:R1:W-:Y:S01]  /*84040*/  STL [R1+0xa4c], R19 ;  /* 0x000a4c1301007387 */ /* 0x0003e20000100800 */
[----:B------:R1:W-:Y:S04]  /*84050*/  LDGSTS.E [R252+0x5000], [R4.64], P0 ;  /* 0x0500000004fc7fae */ /* 0x0003e80008121846 */
[----:B------:R1:W-:Y:S02]  /*84060*/  STL [R1+0xa90], R7 ;  /* 0x000a900701007387 */ /* 0x0003e40000100800 */
[----:B-1----:R-:W-:-:S02]  /*84070*/  IMAD.MOV.U32 R4, RZ, RZ, R14 ;  /* 0x000000ffff047224 */ /* 0x002fc400078e000e */
[----:B------:R-:W4:Y:S01]  /*84080*/  LDL.LU R14, [R1+0xbcc] ;  /* 0x000bcc00010e7983 */ /* 0x000f220000300800 */
[----:B------:R-:W-:Y:S02]  /*84090*/  IMAD.MOV.U32 R5, RZ, RZ, R19 ;  /* 0x000000ffff057224 */ /* 0x000fe400078e0013 */
[----:B------:R1:W-:Y:S02]  /*840a0*/  STL [R1+0xa8c], R13 ;  /* 0x000a8c0d01007387 */ /* 0x0003e40000100800 */
[----:B------:R-:W4:Y:S01]  /*840b0*/  LDL.LU R19, [R1+0xc0c] ;  /* 0x000c0c0001137983 */ /* 0x000f220000300800 */
[----:B------:R1:W-:Y:S02]  /*840c0*/  LDGSTS.E [R252+0x6000], [R4.64], P0 ;  /* 0x0600000004fc7fae */ /* 0x0003e40008121846 */
[----:B-1----:R-:W-:Y:S02]  /*840d0*/  IMAD.MOV.U32 R4, RZ, RZ, R7 ;  /* 0x000000ffff047224 */ /* 0x002fe400078e0007 */
[----:B------:R-:W-:Y:S01]  /*840e0*/  IMAD.MOV.U32 R5, RZ, RZ, R13 ;  /* 0x000000ffff057224 */ /* 0x000fe200078e000d */
[----:B------:R-:W4:Y:S01]  /*840f0*/  LDL.LU R7, [R1+0xc50] ;  /* 0x000c500001077983 */ /* 0x000f220000300800 */
[----:B------:R-:W4:Y:S03]  /*84100*/  LDL.LU R13, [R1+0xc90] ;  /* 0x000c9000010d7983 */ /* 0x000f260000300800 */
[----:B------:R1:W-:Y:S01]  /*84110*/  LDGSTS.E [R252+0x7000], [R4.64], P0 ;  /* 0x0700000004fc7fae */ /* 0x0003e20008121846 */
[----:B--2---:R-:W-:-:S02]  /*84120*/  IADD3 R15, P1, R15, UR8, RZ ;  /* 0x000000080f0f7c10 */ /* 0x004fc4000ff3e0ff */
[----:B------:R-:W-:Y:S02]  /*84130*/  IADD3 R23, P2, R23, UR8, RZ ;  /* 0x0000000817177c10 */ /* 0x000fe4000ff5e0ff */
[----:B------:R-:W-:Y:S01]  /*84140*/  IADD3.X R20, R20, UR5, RZ, P1, !PT ;  /* 0x0000000514147c10 */ /* 0x000fe20008ffe4ff */
[----:B------:R-:W-:Y:S01]  /*84150*/  STL [R1+0xad0], R15 ;  /* 0x000ad00f01007387 */ /* 0x000fe20000100800 */
[----:B------:R-:W-:-:S03]  /*84160*/  IADD3.X R24, R24, UR5, RZ, P2, !PT ;  /* 0x0000000518187c10 */ /* 0x000fc600097fe4ff */
[----:B------:R2:W-:Y:S01]  /*84170*/  STL [R1+0xacc], R20 ;  /* 0x000acc1401007387 */ /* 0x0005e20000100800 */
[----:B-1----:R-:W-:Y:S02]  /*84180*/  IMAD.MOV.U32 R5, RZ, RZ, R20 ;  /* 0x000000ffff057224 */ /* 0x002fe400078e0014 */
[----:B------:R-:W-:Y:S02]  /*84190*/  STL [R1+0xb10], R23 ;  /* 0x000b101701007387 */ /* 0x000fe40000100800 */
[----:B------:R-:W-:-:S05]  /*841a0*/  IMAD.MOV.U32 R4, RZ, RZ, R15 ;  /* 0x000000ffff047224 */ /* 0x000fca00078e000f */
[----:B------:R1:W-:Y:S04]  /*841b0*/  LDGSTS.E [R252+0x8000], [R4.64], P0 ;  /* 0x0800000004fc7fae */ /* 0x0003e80008121846 */
[----:B--2---:R-:W2:Y:S01]  /*841c0*/  LDL.LU R20, [R1+0xc4c] ;  /* 0x000c4c0001147983 */ /* 0x004ea20000300800 */
[----:B------:R-:W-:Y:S02]  /*841d0*/  STL [R1+0xb0c], R24 ;  /* 0x000b0c1801007387 */ /* 0x000fe40000100800 */
[----:B------:R-:W2:Y:S01]  /*841e0*/  LDL.LU R15, [R1+0xc8c] ;  /* 0x000c8c00010f7983 */ /* 0x000ea20000300800 */
[----:B---3--:R-:W-:Y:S02]  /*841f0*/  IADD3 R11, P1, R11, UR8, RZ ;  /* 0x000000080b0b7c10 */ /* 0x008fe4000ff3e0ff */
[----:B------:R-:W-:Y:S01]  /*84200*/  IADD3 R18, P2, R18, UR8, RZ ;  /* 0x0000000812127c10 */ /* 0x000fe2000ff5e0ff */
[----:B-1----:R-:W-:-:S02]  /*84210*/  IMAD.MOV.U32 R4, RZ, RZ, R23 ;  /* 0x000000ffff047224 */ /* 0x002fc400078e0017 */
[----:B------:R-:W-:Y:S01]  /*84220*/  IMAD.MOV.U32 R5, RZ, RZ, R24 ;  /* 0x000000ffff057224 */ /* 0x000fe200078e0018 */
[----:B------:R-:W-:Y:S04]  /*84230*/  STL [R1+0xb50], R11 ;  /* 0x000b500b01007387 */ /* 0x000fe80000100800 */
[----:B------:R1:W-:Y:S01]  /*84240*/  LDGSTS.E [R252+0x9000], [R4.64], P0 ;  /* 0x0900000004fc7fae */ /* 0x0003e20008121846 */
[----:B------:R-:W-:Y:S02]  /*84250*/  IADD3.X R21, R21, UR5, RZ, P1, !PT ;  /* 0x0000000515157c10 */ /* 0x000fe40008ffe4ff */
[----:B------:R-:W-:-:S03]  /*84260*/  IADD3.X R22, R22, UR5, RZ, P2, !PT ;  /* 0x0000000516167c10 */ /* 0x000fc600097fe4ff */
[----:B------:R3:W-:Y:S01]  /*84270*/  STL [R1+0xb4c], R21 ;  /* 0x000b4c1501007387 */ /* 0x0007e20000100800 */
[----:B------:R-:W-:Y:S02]  /*84280*/  STL [R1+0xb90], R18 ;  /* 0x000b901201007387 */ /* 0x000fe40000100800 */
[----:B-1----:R-:W-:Y:S02]  /*84290*/  IMAD.MOV.U32 R4, RZ, RZ, R11 ;  /* 0x000000ffff047224 */ /* 0x002fe400078e000b */
[----:B------:R-:W-:Y:S02]  /*842a0*/  IMAD.MOV.U32 R5, RZ, RZ, R21 ;  /* 0x000000ffff057224 */ /* 0x000fe400078e0015 */
[----:B---3--:R-:W3:Y:S01]  /*842b0*/  LDL.LU R21, [R1+0xcd0] ;  /* 0x000cd00001157983 */ /* 0x008ee20000300800 */
[----:B------:R1:W-:Y:S03]  /*842c0*/  STL [R1+0xb8c], R22 ;  /* 0x000b8c1601007387 */ /* 0x0003e60000100800 */
[----:B------:R1:W-:Y:S01]  /*842d0*/  LDGSTS.E [R252+0xa000], [R4.64], P0 ;  /* 0x0a00000004fc7fae */ /* 0x0003e20008121846 */
[----:B------:R-:W3:Y:S02]  /*842e0*/  LDL.LU R11, [R1+0xd10] ;  /* 0x000d1000010b7983 */ /* 0x000ee40000300800 */
[----:B-1----:R-:W-:-:S02]  /*842f0*/  IMAD.MOV.U32 R5, RZ, RZ, R22 ;  /* 0x000000ffff057224 */ /* 0x002fc400078e0016 */
[----:B------:R-:W3:Y:S01]  /*84300*/  LDL.LU R22, [R1+0xccc] ;  /* 0x000ccc0001167983 */ /* 0x000ee20000300800 */
[----:B------:R-:W-:Y:S02]  /*84310*/  IMAD.MOV.U32 R4, RZ, RZ, R18 ;  /* 0x000000ffff047224 */ /* 0x000fe400078e0012 */
[----:B------:R-:W3:Y:S01]  /*84320*/  LDL.LU R18, [R1+0xd0c] ;  /* 0x000d0c0001127983 */ /* 0x000ee20000300800 */
[----:B----4-:R-:W-:Y:S02]  /*84330*/  IADD3 R6, P1, R6, UR8, RZ ;  /* 0x0000000806067c10 */ /* 0x010fe4000ff3e0ff */
[----:B------:R-:W-:Y:S01]  /*84340*/  IADD3 R17, P2, R17, UR8, RZ ;  /* 0x0000000811117c10 */ /* 0x000fe2000ff5e0ff */
[----:B------:R1:W-:Y:S01]  /*84350*/  LDGSTS.E [R252+0xb000], [R4.64], P0 ;  /* 0x0b00000004fc7fae */ /* 0x0003e20008121846 */
[----:B------:R-:W-:-:S03]  /*84360*/  IADD3.X R14, R14, UR5, RZ, P1, !PT ;  /* 0x000000050e0e7c10 */ /* 0x000fc60008ffe4ff */
[----:B------:R-:W-:Y:S01]  /*84370*/  STL [R1+0xbd0], R6 ;  /* 0x000bd00601007387 */ /* 0x000fe20000100800 */
[----:B------:R-:W-:-:S03]  /*84380*/  IADD3.X R19, R19, UR5, RZ, P2, !PT ;  /* 0x0000000513137c10 */ /* 0x000fc600097fe4ff */
[----:B------:R4:W-:Y:S01]  /*84390*/  STL [R1+0xbcc], R14 ;  /* 0x000bcc0e01007387 */ /* 0x0009e20000100800 */
[----:B------:R-:W-:Y:S02]  /*843a0*/  STL [R1+0xc10], R17 ;  /* 0x000c101101007387 */ /* 0x000fe40000100800 */
[----:B-1----:R-:W-:Y:S02]  /*843b0*/  IMAD.MOV.U32 R4, RZ, RZ, R6 ;  /* 0x000000ffff047224 */ /* 0x002fe400078e0006 */
[----:B------:R-:W-:Y:S02]  /*843c0*/  IMAD.MOV.U32 R5, RZ, RZ, R14 ;  /* 0x000000ffff057224 */ /* 0x000fe400078e000e */
[----:B----4-:R-:W3:Y:S01]  /*843d0*/  LDL.LU R14, [R1+0xd5c] ;  /* 0x000d5c00010e7983 */ /* 0x010ee20000300800 */
[----:B------:R1:W-:Y:S03]  /*843e0*/  STL [R1+0xc0c], R19 ;  /* 0x000c0c1301007387 */ /* 0x0003e60000100800 */
[----:B------:R1:W-:Y:S01]  /*843f0*/  LDGSTS.E [R252+0xc000], [R4.64], P0 ;  /* 0x0c00000004fc7fae */ /* 0x0003e20008121846 */
[----:B------:R-:W3:Y:S01]  /*84400*/  LDL.LU R6, [R1+0xd9c] ;  /* 0x000d9c0001067983 */ /* 0x000ee20000300800 */
[----:B------:R-:W-:-:S02]  /*84410*/  IADD3 R7, P1, R7, UR8, RZ ;  /* 0x0000000807077c10 */ /* 0x000fc4000ff3e0ff */
[----:B------:R-:W-:Y:S01]  /*84420*/  IADD3 R13, P2, R13, UR8, RZ ;  /* 0x000000080d0d7c10 */ /* 0x000fe2000ff5e0ff */
[----:B-1----:R-:W-:Y:S02]  /*84430*/  IMAD.MOV.U32 R5, RZ, RZ, R19 ;  /* 0x000000ffff057224 */ /* 0x002fe400078e0013 */
[----:B------:R-:W3:Y:S01]  /*84440*/  LDL.LU R19, [R1+0xd58] ;  /* 0x000d580001137983 */ /* 0x000ee20000300800 */
[----:B------:R-:W-:Y:S02]  /*84450*/  IMAD.MOV.U32 R4, RZ, RZ, R17 ;  /* 0x000000ffff047224 */ /* 0x000fe400078e0011 */
[----:B------:R-:W3:Y:S02]  /*84460*/  LDL.LU R17, [R1+0xd98] ;  /* 0x000d980001117983 */ /* 0x000ee40000300800 */
[----:B------:R1:W-:Y:S01]  /*84470*/  STL [R1+0xc50], R7 ;  /* 0x000c500701007387 */ /* 0x0003e20000100800 */
[----:B------:R1:W-:Y:S02]  /*84480*/  LDGSTS.E [R252+0xd000], [R4.64], P0 ;  /* 0x0d00000004fc7fae */ /* 0x0003e40008121846 */
[----:B-1----:R-:W-:Y:S01]  /*84490*/  IMAD.MOV.U32 R4, RZ, RZ, R7 ;  /* 0x000000ffff047224 */ /* 0x002fe200078e0007 */
[----:B--2---:R-:W-:-:S02]  /*844a0*/  IADD3.X R20, R20, UR5, RZ, P1, !PT ;  /* 0x0000000514147c10 */ /* 0x004fc40008ffe4ff */
[----:B------:R-:W-:-:S03]  /*844b0*/  IADD3.X R15, R15, UR5, RZ, P2, !PT ;  /* 0x000000050f0f7c10 */ /* 0x000fc600097fe4ff */
[----:B------:R1:W-:Y:S01]  /*844c0*/  STL [R1+0xc4c], R20 ;  /* 0x000c4c1401007387 */ /* 0x0003e20000100800 */
[----:B------:R2:W-:Y:S02]  /*844d0*/  STL [R1+0xc90], R13 ;  /* 0x000c900d01007387 */ /* 0x0005e40000100800 */
[----:B------:R-:W4:Y:S02]  /*844e0*/  LDL.LU R7, [R1+0xddc] ;  /* 0x000ddc0001077983 */ /* 0x000f240000300800 */
[----:B------:R2:W-:Y:S02]  /*844f0*/  STL [R1+0xc8c], R15 ;  /* 0x000c8c0f01007387 */ /* 0x0005e40000100800 */
[----:B------:R-:W-:Y:S01]  /*84500*/  IMAD.MOV.U32 R5, RZ, RZ, R20 ;  /* 0x000000ffff057224 */ /* 0x000fe200078e0014 */
[----:B------:R-:W4:Y:S04]  /*84510*/  LDL.LU R23, [R1+0xe1c] ;  /* 0x000e1c0001177983 */ /* 0x000f280000300800 */
[----:B------:R2:W-:Y:S04]  /*84520*/  LDGSTS.E [R252+0xe000], [R4.64], P0 ;  /* 0x0e00000004fc7fae */ /* 0x0005e80008121846 */
[----:B-1----:R-:W4:Y:S01]  /*84530*/  LDL.LU R20, [R1+0xdd8] ;  /* 0x000dd80001147983 */ /* 0x002f220000300800 */
[----:B------:R-:W4:Y:S02]  /*84540*/  LDL.LU R24, [R1+0xe18] ;  /* 0x000e180001187983 */ /* 0x000f240000300800 */
[----:B--2---:R-:W-:-:S02]  /*84550*/  IMAD.MOV.U32 R4, RZ, RZ, R13 ;  /* 0x000000ffff047224 */ /* 0x004fc400078e000d */
[----:B------:R-:W-:Y:S01]  /*84560*/  IMAD.MOV.U32 R5, RZ, RZ, R15 ;  /* 0x000000ffff057224 */ /* 0x000fe200078e000f */
[----:B------:R-:W2:Y:S01]  /*84570*/  LDL.LU R13, [R1+0xe5c] ;  /* 0x000e5c00010d7983 */ /* 0x000ea20000300800 */
[----:B------:R-:W2:Y:S03]  /*84580*/  LDL.LU R15, [R1+0xe9c] ;  /* 0x000e9c00010f7983 */ /* 0x000ea60000300800 */
[----:B------:R1:W-:Y:S01]  /*84590*/  LDGSTS.E [R252+0xf000], [R4.64], P0 ;  /* 0x0f00000004fc7fae */ /* 0x0003e20008121846 */
[----:B---3--:R-:W-:Y:S02]  /*845a0*/  IADD3 R21, P1, R21, UR8, RZ ;  /* 0x0000000815157c10 */ /* 0x008fe4000ff3e0ff */
[----:B------:R-:W-:-:S03]  /*845b0*/  IADD3 R11, P2, R11, UR8, RZ ;  /* 0x000000080b0b7c10 */ /* 0x000fc6000ff5e0ff */
[----:B------:R3:W-:Y:S01]  /*845c0*/  STL [R1+0xcd0], R21 ;  /* 0x000cd01501007387 */ /* 0x0007e20000100800 */
[----:B-1----:R-:W-:Y:S01]  /*845d0*/  IMAD.MOV.U32 R4, RZ, RZ, R21 ;  /* 0x000000ffff047224 */ /* 0x002fe200078e0015 */
[----:B------:R-:W-:Y:S02]  /*845e0*/  IADD3.X R22, R22, UR5, RZ, P1, !PT ;  /* 0x0000000516167c10 */ /* 0x000fe40008ffe4ff */
[----:B------:R-:W-:-:S03]  /*845f0*/  IADD3.X R18, R18, UR5, RZ, P2, !PT ;  /* 0x0000000512127c10 */ /* 0x000fc600097fe4ff */
[----:B------:R1:W-:Y:S01]  /*84600*/  STL [R1+0xccc], R22 ;  /* 0x000ccc1601007387 */ /* 0x0003e20000100800 */
[----:B------:R3:W-:Y:S02]  /*84610*/  STL [R1+0xd10], R11 ;  /* 0x000d100b01007387 */ /* 0x0007e40000100800 */
[----:B---3--:R-:W3:Y:S02]  /*84620*/  LDL.LU R21, [R1+0xe58] ;  /* 0x000e580001157983 */ /* 0x008ee40000300800 */
[----:B------:R-:W-:Y:S01]  /*84630*/  IMAD.MOV.U32 R5, RZ, RZ, R22 ;  /* 0x000000ffff057224 */ /* 0x000fe200078e0016 */
[----:B------:R1:W-:Y:S04]  /*84640*/  STL [R1+0xd0c], R18 ;  /* 0x000d0c1201007387 */ /* 0x0003e80000100800 */
[----:B------:R1:W-:Y:S04]  /*84650*/  LDGSTS.E [R252+0x10000], [R4.64], P0 ;  /* 0x1000000004fc7fae */ /* 0x0003e80008121846 */
[----:B-1----:R-:W3:Y:S01]  /*84660*/  LDL.LU R22, [R1+0xe98] ;  /* 0x000e980001167983 */ /* 0x002ee20000300800 */
[----:B------:R-:W-:Y:S01]  /*84670*/  IADD3 R14, P1, R14, UR8, RZ ;  /* 0x000000080e0e7c10 */ /* 0x000fe2000ff3e0ff */
[----:B------:R-:W-:-:S02]  /*84680*/  IMAD.MOV.U32 R4, RZ, RZ, R11 ;  /* 0x000000ffff047224 */ /* 0x000fc400078e000b */
[----:B------:R-:W-:Y:S01]  /*84690*/  IMAD.MOV.U32 R5, RZ, RZ, R18 ;  /* 0x000000ffff057224 */ /* 0x000fe200078e0012 */
[----:B------:R-:W-:Y:S01]  /*846a0*/  IADD3 R6, P2, R6, UR8, RZ ;  /* 0x0000000806067c10 */ /* 0x000fe2000ff5e0ff */
[----:B------:R-:W3:Y:S01]  /*846b0*/  LDL.LU R11, [R1+0xedc] ;  /* 0x000edc00010b7983 */ /* 0x000ee20000300800 */
[----:B------:R-:W3:Y:S02]  /*846c0*/  LDL.LU R18, [R1+0xf1c] ;  /* 0x000f1c0001127983 */ /* 0x000ee40000300800 */
[----:B------:R1:W-:Y:S01]  /*846d0*/  STL [R1+0xd5c], R14 ;  /* 0x000d5c0e01007387 */ /* 0x0003e20000100800 */
[----:B------:R1:W-:Y:S01]  /*846e0*/  LDGSTS.E [R252+0x11000], [R4.64], P0 ;  /* 0x1100000004fc7fae */ /* 0x0003e20008121846 */
[----:B------:R-:W-:Y:S02]  /*846f0*/  IADD3.X R19, R19, UR5, RZ, P1, !PT ;  /* 0x0000000513137c10 */ /* 0x000fe40008ffe4ff */
[----:B------:R-:W-:-:S03]  /*84700*/  IADD3.X R17, R17, UR5, RZ, P2, !PT ;  /* 0x0000000511117c10 */ /* 0x000fc600097fe4ff */
[----:B------:R1:W-:Y:S02]  /*84710*/  STL [R1+0xd58], R19 ;  /* 0x000d581301007387 */ /* 0x0003e40000100800 */
[----:B-1----:R-:W-:Y:S02]  /*84720*/  IMAD.MOV.U32 R4, RZ, RZ, R14 ;  /* 0x000000ffff047224 */ /* 0x002fe400078e000e */
[----:B------:R-:W-:Y:S01]  /*84730*/  STL [R1+0xd9c], R6 ;  /* 0x000d9c0601007387 */ /* 0x000fe20000100800 */
[----:B------:R-:W3:Y:S02]  /*84740*/  LDL.LU R14, [R1+0xed8] ;  /* 0x000ed800010e7983 */ /* 0x000ee40000300800 */
[----:B------:R-:W-:Y:S01]  /*84750*/  IMAD.MOV.U32 R5, RZ, RZ, R19 ;  /* 0x000000ffff057224 */ /* 0x000fe200078e0013 */
[----:B------:R1:W-:Y:S04]  /*84760*/  STL [R1+0xd98], R17 ;  /* 0x000d981101007387 */ /* 0x0003e80000100800 */
[----:B------:R1:W-:Y:S04]  /*84770*/  LDGSTS.E [R252+0x12000], [R4.64], P0 ;  /* 0x1200000004fc7fae */ /* 0x0003e80008121846 */
[----:B------:R-:W3:Y:S01]  /*84780*/  LDL.LU R19, [R1+0xf18] ;  /* 0x000f180001137983 */ /* 0x000ee20000300800 */
[----:B-1----:R-:W-:-:S02]  /*84790*/  IMAD.MOV.U32 R4, RZ, RZ, R6 ;  /* 0x000000ffff047224 */ /* 0x002fc400078e0006 */
[----:B------:R-:W-:Y:S02]  /*847a0*/  IMAD.MOV.U32 R5, RZ, RZ, R17 ;  /* 0x000000ffff057224 */ /* 0x000fe400078e0011 */
[----:B------:R-:W3:Y:S01]  /*847b0*/  LDL.LU R17, [R1+0xf5c] ;  /* 0x000f5c0001117983 */ /* 0x000ee20000300800 */
[----:B------:R-:W3:Y:S03]  /*847c0*/  LDL.LU R6, [R1+0xf9c] ;  /* 0x000f9c0001067983 */ /* 0x000ee60000300800 */
[----:B------:R1:W-:Y:S01]  /*847d0*/  LDGSTS.E [R252+0x13000], [R4.64], P0 ;  /* 0x1300000004fc7fae */ /* 0x0003e20008121846 */
[----:B----4-:R-:W-:Y:S02]  /*847e0*/  IADD3 R7, P1, R7, UR8, RZ ;  /* 0x0000000807077c10 */ /* 0x010fe4000ff3e0ff */
[----:B------:R-:W-:Y:S02]  /*847f0*/  IADD3 R23, P2, R23, UR8, RZ ;  /* 0x0000000817177c10 */ /* 0x000fe4000ff5e0ff */
[----:B------:R-:W-:Y:S01]  /*84800*/  IADD3.X R20, R20, UR5, RZ, P1, !PT ;  /* 0x0000000514147c10 */ /* 0x000fe20008ffe4ff */
[----:B------:R-:W-:Y:S01]  /*84810*/  STL [R1+0xddc], R7 ;  /* 0x000ddc0701007387 */ /* 0x000fe20000100800 */
[----:B------:R-:W-:-:S03]  /*84820*/  IADD3.X R24, R24, UR5, RZ, P2, !PT ;  /* 0x0000000518187c10 */ /* 0x000fc600097fe4ff */
[----:B------:R4:W-:Y:S01]  /*84830*/  STL [R1+0xdd8], R20 ;  /* 0x000dd81401007387 */ /* 0x0009e20000100800 */
[----:B-1----:R-:W-:Y:S02]  /*84840*/  IMAD.MOV.U32 R5, RZ, RZ, R20 ;  /* 0x000000ffff057224 */ /* 0x002fe400078e0014 */
[----:B------:R-:W-:Y:S02]  /*84850*/  STL [R1+0xe1c], R23 ;  /* 0x000e1c1701007387 */ /* 0x000fe40000100800 */
[----:B------:R-:W-:Y:S01]  /*84860*/  IMAD.MOV.U32 R4, RZ, RZ, R7 ;  /* 0x000000ffff047224 */ /* 0x000fe200078e0007 */
[----:B--2---:R-:W-:-:S04]  /*84870*/  IADD3 R13, P1, R13, UR8, RZ ;  /* 0x000000080d0d7c10 */ /* 0x004fc8000ff3e0ff */
[----:B------:R1:W-:Y:S04]  /*84880*/  LDGSTS.E [R252+0x14000], [R4.64], P0 ;  /* 0x1400000004fc7fae */ /* 0x0003e80008121846 */
[----:B----4-:R-:W2:Y:S01]  /*84890*/  LDL.LU R20, [R1+0xf58] ;  /* 0x000f580001147983 */ /* 0x010ea20000300800 */
[----:B------:R-:W-:Y:S02]  /*848a0*/  STL [R1+0xe18], R24 ;  /* 0x000e181801007387 */ /* 0x000fe40000100800 */
[----:B------:R-:W4:Y:S01]  /*848b0*/  LDL.LU R7, [R1+0xf98] ;  /* 0x000f980001077983 */ /* 0x000f220000300800 */
[----:B------:R-:W-:Y:S01]  /*848c0*/  IADD3 R15, P2, R15, UR8, RZ ;  /* 0x000000080f0f7c10 */ /* 0x000fe2000ff5e0ff */
[----:B------:R-:W-:Y:S01]  /*848d0*/  STL [R1+0xe5c], R13 ;  /* 0x000e5c0d01007387 */ /* 0x000fe20000100800 */
[----:B-1----:R-:W-:-:S02]  /*848e0*/  IMAD.MOV.U32 R4, RZ, RZ, R23 ;  /* 0x000000ffff047224 */ /* 0x002fc400078e0017 */
[----:B------:R-:W-:-:S05]  /*848f0*/  IMAD.MOV.U32 R5, RZ, RZ, R24 ;  /* 0x000000ffff057224 */ /* 0x000fca00078e0018 */
[----:B------:R1:W-:Y:S01]  /*84900*/  LDGSTS.E [R252+0x15000], [R4.64], P0 ;  /* 0x1500000004fc7fae */ /* 0x0003e20008121846 */
[----:B---3--:R-:W-:Y:S01]  /*84910*/  IADD3.X R21, R21, UR5, RZ, P1, !PT ;  /* 0x0000000515157c10 */ /* 0x008fe20008ffe4ff */
[----:B-1----:R-:W-:-:S04]  /*84920*/  IMAD.MOV.U32 R4, RZ, RZ, R13 ;  /* 0x000000ffff047224 */ /* 0x002fc800078e000d */
[----:B------:R-:W-:Y:S01]  /*84930*/  IMAD.MOV.U32 R5, RZ, RZ, R21 ;  /* 0x000000ffff057224 */ /* 0x000fe200078e0015 */
[----:B------:R1:W-:Y:S01]  /*84940*/  STL [R1+0xe58], R21 ;  /* 0x000e581501007387 */ /* 0x0003e20000100800 */
[----:B------:R-:W-:Y:S01]  /*84950*/  IADD3.X R22, R22, UR5, RZ, P2, !PT ;  /* 0x0000000516167c10 */ /* 0x000fe200097fe4ff */
[----:B------:R-:W-:Y:S02]  /*84960*/  STL [R1+0xe9c], R15 ;  /* 0x000e9c0f01007387 */ /* 0x000fe40000100800 */
[----:B------:R3:W-:Y:S04]  /*84970*/  LDGSTS.E [R252+0x16000], [R4.64], P0 ;  /* 0x1600000004fc7fae */ /* 0x0007e80008121846 */
[----:B-1----:R-:W4:Y:S01]  /*84980*/  LDL.LU R21, [R1+0xfdc] ;  /* 0x000fdc0001157983 */ /* 0x002f220000300800 */
[----:B------:R1:W-:Y:S02]  /*84990*/  STL [R1+0xe98], R22 ;  /* 0x000e981601007387 */ /* 0x0003e40000100800 */
[----:B------:R-:W4:Y:S02]  /*849a0*/  LDL.LU R13, [R1+0x101c] ;  /* 0x00101c00010d7983 */ /* 0x000f240000300800 */
[----:B---3--:R-:W-:-:S02]  /*849b0*/  IMAD.MOV.U32 R5, RZ, RZ, R22 ;  /* 0x000000ffff057224 */ /* 0x008fc400078e0016 */
[----:B-1----:R-:W3:Y:S01]  /*849c0*/  LDL.LU R22, [R1+0xfd8] ;  /* 0x000fd80001167983 */ /* 0x002ee20000300800 */
[----:B------:R-:W-:Y:S02]  /*849d0*/  IMAD.MOV.U32 R4, RZ, RZ, R15 ;  /* 0x000000ffff047224 */ /* 0x000fe400078e000f */
[----:B------:R-:W3:Y:S01]  /*849e0*/  LDL.LU R15, [R1+0x1018] ;  /* 0x00101800010f7983 */ /* 0x000ee20000300800 */
[----:B------:R-:W-:Y:S02]  /*849f0*/  IADD3 R11, P1, R11, UR8, RZ ;  /* 0x000000080b0b7c10 */ /* 0x000fe4000ff3e0ff */
[----:B------:R-:W-:Y:S01]  /*84a00*/  IADD3 R18, P2, R18, UR8, RZ ;  /* 0x0000000812127c10 */ /* 0x000fe2000ff5e0ff */
[----:B------:R1:W-:Y:S04]  /*84a10*/  LDGSTS.E [R252+0x17000], [R4.64], P0 ;  /* 0x1700000004fc7fae */ /* 0x0003e80008121846 */
[----:B------:R-:W-:Y:S01]  /*84a20*/  STL [R1+0xedc], R11 ;  /* 0x000edc0b01007387 */ /* 0x000fe20000100800 */
[----:B------:R-:W-:-:S05]  /*84a30*/  IADD3.X R14, R14, UR5, RZ, P1, !PT ;  /* 0x000000050e0e7c10 */ /* 0x000fca0008ffe4ff */
[----:B------:R1:W-:Y:S02]  /*84a40*/  STL [R1+0xed8], R14 ;  /* 0x000ed80e01007387 */ /* 0x0003e40000100800 */
[----:B-1----:R-:W-:Y:S01]  /*84a50*/  IMAD.MOV.U32 R4, RZ, RZ, R11 ;  /* 0x000000ffff047224 */ /* 0x002fe200078e000b */
[----:B------:R-:W-:Y:S01]  /*84a60*/  IADD3.X R19, R19, UR5, RZ, P2, !PT ;  /* 0x0000000513137c10 */ /* 0x000fe200097fe4ff */
[----:B------:R-:W-:Y:S01]  /*84a70*/  IMAD.MOV.U32 R5, RZ, RZ, R14 ;  /* 0x000000ffff057224 */ /* 0x000fe200078e000e */
[----:B------:R1:W-:Y:S04]  /*84a80*/  STL [R1+0xf1c], R18 ;  /* 0x000f1c1201007387 */ /* 0x0003e80000100800 */
[----:B------:R1:W-:Y:S04]  /*84a90*/  LDGSTS.E [R252+0x18000], [R4.64], P0 ;  /* 0x1800000004fc7fae */ /* 0x0003e80008121846 */
[----:B------:R-:W3:Y:S01]  /*84aa0*/  LDL.LU R14, [R1+0x105c] ;  /* 0x00105c00010e7983 */ /* 0x000ee20000300800 */
[----:B------:R1:W-:Y:S02]  /*84ab0*/  STL [R1+0xf18], R19 ;  /* 0x000f181301007387 */ /* 0x0003e40000100800 */
[----:B------:R-:W3:Y:S01]  /*84ac0*/  LDL.LU R11, [R1+0x109c] ;  /* 0x00109c00010b7983 */ /* 0x000ee20000300800 */
[----:B------:R-:W-:Y:S01]  /*84ad0*/  IADD3 R17, P1, R17, UR8, RZ ;  /* 0x0000000811117c10 */ /* 0x000fe2000ff3e0ff */
[----:B-1----:R-:W-:-:S02]  /*84ae0*/  IMAD.MOV.U32 R4, RZ, RZ, R18 ;  /* 0x000000ffff047224 */ /* 0x002fc400078e0012 */
[----:B------:R-:W3:Y:S01]  /*84af0*/  LDL.LU R18, [R1+0x1058] ;  /* 0x0010580001127983 */ /* 0x000ee20000300800 */
[----:B------:R-:W-:Y:S01]  /*84b00*/  IMAD.MOV.U32 R5, RZ, RZ, R19 ;  /* 0x000000ffff057224 */ /* 0x000fe200078e0013 */
[----:B------:R-:W-:Y:S01]  /*84b10*/  IADD3 R6, P2, R6, UR8, RZ ;  /* 0x0000000806067c10 */ /* 0x000fe2000ff5e0ff */
[----:B------:R-:W3:Y:S01]  /*84b20*/  LDL.LU R19, [R1+0x1098] ;  /* 0x0010980001137983 */ /* 0x000ee20000300800 */
[----:B------:R1:W-:Y:S04]  /*84b30*/  STL [R1+0xf5c], R17 ;  /* 0x000f5c1101007387 */ /* 0x0003e80000100800 */
[----:B------:R1:W-:Y:S02]  /*84b40*/  LDGSTS.E [R252+0x19000], [R4.64], P0 ;  /* 0x1900000004fc7fae */ /* 0x0003e40008121846 */
[----:B-1----:R-:W-:Y:S01]  /*84b50*/  IMAD.MOV.U32 R4, RZ, RZ, R17 ;  /* 0x000000ffff047224 */ /* 0x002fe200078e0011 */
[----:B--2---:R-:W-:-:S02]  /*84b60*/  IADD3.X R20, R20, UR5, RZ, P1, !PT ;  /* 0x0000000514147c10 */ /* 0x004fc40008ffe4ff */
[----:B----4-:R-:W-:-:S03]  /*84b70*/  IADD3.X R7, R7, UR5, RZ, P2, !PT ;  /* 0x0000000507077c10 */ /* 0x010fc600097fe4ff */
[----:B------:R1:W-:Y:S01]  /*84b80*/  STL [R1+0xf58], R20 ;  /* 0x000f581401007387 */ /* 0x0003e20000100800 */
[----:B------:R2:W-:Y:S02]  /*84b90*/  STL [R1+0xf9c], R6 ;  /* 0x000f9c0601007387 */ /* 0x0005e40000100800 */
[----:B------:R-:W4:Y:S01]  /*84ba0*/  LDL.LU R17, [R1+0x10dc] ;  /* 0x0010dc0001117983 */ /* 0x000f220000300800 */
[----:B------:R2:W-:Y:S01]  /*84bb0*/  STL [R1+0xf98], R7 ;  /* 0x000f980701007387 */ /* 0x0005e20000100800 */
[----:B------:R-:W-:-:S03]  /*84bc0*/  IMAD.MOV.U32 R5, RZ, RZ, R20 ;  /* 0x000000ffff057224 */ /* 0x000fc600078e0014 */
        /* <DEDUP_REMOVED lines=9> */
[----:B------:R-:W-:Y:S02]  /*84c60*/  IADD3 R21, P1, R21, UR8, RZ ;  /* 0x0000000815157c10 */ /* 0x000fe4000ff3e0ff */
[----:B------:R-:W-:-:S03]  /*84c70*/  IADD3 R13, P2, R13, UR8, RZ ;  /* 0x000000080d0d7c10 */ /* 0x000fc6000ff5e0ff */
[----:B------:R3:W-:Y:S02]  /*84c80*/  STL [R1+0xfdc], R21 ;  /* 0x000fdc1501007387 */ /* 0x0007e40000100800 */
[----:B---3--:R-:W-:Y:S01]  /*84c90*/  IADD3.X R22, R22, UR5, RZ, P1, !PT ;  /* 0x0000000516167c10 */ /* 0x008fe20008ffe4ff */
[----:B-1----:R-:W-:Y:S01]  /*84ca0*/  IMAD.MOV.U32 R4, RZ, RZ, R21 ;  /* 0x000000ffff047224 */ /* 0x002fe200078e0015 */
[----:B------:R-:W-:-:S03]  /*84cb0*/  IADD3.X R15, R15, UR5, RZ, P2, !PT ;  /* 0x000000050f0f7c10 */ /* 0x000fc600097fe4ff */
[----:B------:R1:W-:Y:S01]  /*84cc0*/  STL [R1+0xfd8], R22 ;  /* 0x000fd81601007387 */ /* 0x0003e20000100800 */
[----:B------:R3:W-:Y:S02]  /*84cd0*/  STL [R1+0x101c], R13 ;  /* 0x00101c0d01007387 */ /* 0x0007e40000100800 */
[----:B------:R-:W2:Y:S02]  /*84ce0*/  LDL.LU R21, [R1+0x1158] ;  /* 0x0011580001157983 */ /* 0x000ea40000300800 */
[----:B------:R-:W-:Y:S01]  /*84cf0*/  IMAD.MOV.U32 R5, RZ, RZ, R22 ;  /* 0x000000ffff057224 */ /* 0x000fe200078e0016 */
[----:B------:R3:W-:Y:S04]  /*84d00*/  STL [R1+0x1018], R15 ;  /* 0x0010180f01007387 */ /* 0x0007e80000100800 */
[----:B------:R3:W-:Y:S04]  /*84d10*/  LDGSTS.E [R252+0x1c000], [R4.64], P0 ;  /* 0x1c00000004fc7fae */ /* 0x0007e80008121846 */
[----:B-1----:R-:W2:Y:S01]  /*84d20*/  LDL.LU R22, [R1+0x1198] ;  /* 0x0011980001167983 */ /* 0x002ea20000300800 */
[----:B------:R-:W-:Y:S01]  /*84d30*/  IADD3 R14, P1, R14, UR8, RZ ;  /* 0x000000080e0e7c10 */ /* 0x000fe2000ff3e0ff */
[----:B---3--:R-:W-:-:S02]  /*84d40*/  IMAD.MOV.U32 R4, RZ, RZ, R13 ;  /* 0x000000ffff047224 */ /* 0x008fc400078e000d */
        /* <DEDUP_REMOVED lines=40> */
[----:B------:R-:W-:Y:S01]  /*84fd0*/  IADD3.X R21, R21, UR5, RZ, P1, !PT ;  /* 0x0000000515157c10 */ /* 0x000fe20008ffe4ff */
        /* <DEDUP_REMOVED lines=9> */
[----:B------:R-:W-:-:S02]  /*85070*/  IMAD.MOV.U32 R5, RZ, RZ, R22 ;  /* 0x000000ffff057224 */ /* 0x000fc400078e0016 */
[----:B-1----:R-:W4:Y:S01]  /*85080*/  LDL.LU R22, [R1+0x12d8] ;  /* 0x0012d80001167983 */ /* 0x002f220000300800 */
[----:B------:R-:W-:Y:S02]  /*85090*/  IMAD.MOV.U32 R4, RZ, RZ, R7 ;  /* 0x000000ffff047224 */ /* 0x000fe400078e0007 */
[----:B------:R-:W4:Y:S01]  /*850a0*/  LDL.LU R7, [R1+0x1318] ;  /* 0x0013180001077983 */ /* 0x000f220000300800 */
[----:B---3--:R-:W-:Y:S02]  /*850b0*/  IADD3 R13, P1, R13, UR8, RZ ;  /* 0x000000080d0d7c10 */ /* 0x008fe4000ff3e0ff */
[----:B------:R-:W-:Y:S01]  /*850c0*/  IADD3 R15, P2, R15, UR8, RZ ;  /* 0x000000080f0f7c10 */ /* 0x000fe2000ff5e0ff */
[----:B------:R1:W-:Y:S04]  /*850d0*/  LDGSTS.E [R252+0x23000], [R4.64], P0 ;  /* 0x2300000004fc7fae */ /* 0x0003e80008121846 */
[----:B------:R-:W-:Y:S01]  /*850e0*/  STL [R1+0x11dc], R13 ;  /* 0x0011dc0d01007387 */ /* 0x000fe20000100800 */
[----:B------:R-:W-:Y:S01]  /*850f0*/  IADD3.X R14, R14, UR5, RZ, P1, !PT ;  /* 0x000000050e0e7c10 */ /* 0x000fe20008ffe4ff */
[----:B-1----:R-:W-:-:S04]  /*85100*/  IMAD.MOV.U32 R4, RZ, RZ, R13 ;  /* 0x000000ffff047224 */ /* 0x002fc800078e000d */
[----:B------:R-:W-:Y:S01]  /*85110*/  IMAD.MOV.U32 R5, RZ, RZ, R14 ;  /* 0x000000ffff057224 */ /* 0x000fe200078e000e */
[----:B------:R-:W-:Y:S01]  /*85120*/  IADD3.X R18, R18, UR5, RZ, P2, !PT ;  /* 0x0000000512127c10 */ /* 0x000fe200097fe4ff */
[----:B------:R1:W-:Y:S01]  /*85130*/  STL [R1+0x11d8], R14 ;  /* 0x0011d80e01007387 */ /* 0x0003e20000100800 */
[----:B------:R-:W-:Y:S03]  /*85140*/  STL [R1+0x121c], R15 ;  /* 0x00121c0f01007387 */ /* 0x000fe60000100800 */
[----:B------:R3:W-:Y:S04]  /*85150*/  LDGSTS.E [R252+0x24000], [R4.64], P0 ;  /* 0x2400000004fc7fae */ /* 0x0007e80008121846 */
[----:B-1----:R-:W4:Y:S01]  /*85160*/  LDL.LU R14, [R1+0x135c] ;  /* 0x00135c00010e7983 */ /* 0x002f220000300800 */
[----:B------:R1:W-:Y:S02]  /*85170*/  STL [R1+0x1218], R18 ;  /* 0x0012181201007387 */ /* 0x0003e40000100800 */
[----:B------:R-:W4:Y:S01]  /*85180*/  LDL.LU R13, [R1+0x139c] ;  /* 0x00139c00010d7983 */ /* 0x000f220000300800 */
[----:B------:R-:W-:Y:S01]  /*85190*/  IADD3 R19, P1, R19, UR8, RZ ;  /* 0x0000000813137c10 */ /* 0x000fe2000ff3e0ff */
[----:B---3--:R-:W-:-:S02]  /*851a0*/  IMAD.MOV.U32 R5, RZ, RZ, R18 ;  /* 0x000000ffff057224 */ /* 0x008fc400078e0012 */
[----:B------:R-:W-:Y:S01]  /*851b0*/  IMAD.MOV.U32 R4, RZ, RZ, R15 ;  /* 0x000000ffff047224 */ /* 0x000fe200078e000f */
[----:B------:R-:W-:-:S04]  /*851c0*/  IADD3 R11, P2, R11, UR8, RZ ;  /* 0x000000080b0b7c10 */ /* 0x000fc8000ff5e0ff */
[----:B------:R3:W-:Y:S04]  /*851d0*/  LDGSTS.E [R252+0x25000], [R4.64], P0 ;  /* 0x2500000004fc7fae */ /* 0x0007e80008121846 */
[----:B-1----:R-:W4:Y:S01]  /*851e0*/  LDL.LU R18, [R1+0x1358] ;  /* 0x0013580001127983 */ /* 0x002f220000300800 */
[----:B------:R-:W4:Y:S02]  /*851f0*/  LDL.LU R15, [R1+0x1398] ;  /* 0x00139800010f7983 */ /* 0x000f240000300800 */
[----:B------:R1:W-:Y:S02]  /*85200*/  STL [R1+0x125c], R19 ;  /* 0x00125c1301007387 */ /* 0x0003e40000100800 */
[----:B---3--:R-:W-:Y:S01]  /*85210*/  IMAD.MOV.U32 R4, RZ, RZ, R19 ;  /* 0x000000ffff047224 */ /* 0x008fe200078e0013 */
[----:B--2---:R-:W-:-:S02]  /*85220*/  IADD3.X R20, R20, UR5, RZ, P1, !PT ;  /* 0x0000000514147c10 */ /* 0x004fc40008ffe4ff */
[----:B----4-:R-:W-:-:S03]  /*85230*/  IADD3.X R17, R17, UR5, RZ, P2, !PT ;  /* 0x0000000511117c10 */ /* 0x010fc600097fe4ff */
[----:B------:R2:W-:Y:S01]  /*85240*/  STL [R1+0x1258], R20 ;  /* 0x0012581401007387 */ /* 0x0005e20000100800 */
[----:B------:R3:W-:Y:S02]  /*85250*/  STL [R1+0x129c], R11 ;  /* 0x00129c0b01007387 */ /* 0x0007e40000100800 */
[----:B-1----:R-:W4:Y:S01]  /*85260*/  LDL.LU R19, [R1+0x1c74] ;  /* 0x001c740001137983 */ /* 0x002f220000300800 */
[----:B------:R1:W-:Y:S01]  /*85270*/  STL [R1+0x1298], R17 ;  /* 0x0012981101007387 */ /* 0x0003e20000100800 */
[----:B------:R-:W-:-:S03]  /*85280*/  IMAD.MOV.U32 R5, RZ, RZ, R20 ;  /* 0x000000ffff057224 */ /* 0x000fc600078e0014 */
[----:B------:R-:W4:Y:S04]  /*85290*/  LDL.LU R23, [R1+0x1c04] ;  /* 0x001c040001177983 */ /* 0x000f280000300800 */
[----:B------:R1:W-:Y:S04]  /*852a0*/  LDGSTS.E [R252+0x26000], [R4.64], P0 ;  /* 0x2600000004fc7fae */ /* 0x0003e80008121846 */
[----:B--2---:R-:W2:Y:S01]  /*852b0*/  LDL.LU R20, [R1+0x1c50] ;  /* 0x001c500001147983 */ /* 0x004ea20000300800 */
[----:B------:R-:W2:Y:S02]  /*852c0*/  LDL.LU R24, [R1+0x1be8] ;  /* 0x001be80001187983 */ /* 0x000ea40000300800 */
[----:B-1----:R-:W-:-:S02]  /*852d0*/  IMAD.MOV.U32 R4, RZ, RZ, R11 ;  /* 0x000000ffff047224 */ /* 0x002fc400078e000b */
[----:B------:R-:W-:Y:S01]  /*852e0*/  IMAD.MOV.U32 R5, RZ, RZ, R17 ;  /* 0x000000ffff057224 */ /* 0x000fe200078e0011 */
[----:B---3--:R-:W3:Y:S01]  /*852f0*/  LDL.LU R11, [R1+0x1b9c] ;  /* 0x001b9c00010b7983 */ /* 0x008ee20000300800 */
[----:B------:R-:W3:Y:S03]  /*85300*/  LDL.LU R17, [R1+0x1b2c] ;  /* 0x001b2c0001117983 */ /* 0x000ee60000300800 */
[----:B------:R1:W-:Y:S01]  /*85310*/  LDGSTS.E [R252+0x27000], [R4.64], P0 ;  /* 0x2700000004fc7fae */ /* 0x0003e20008121846 */
[----:B------:R-:W-:Y:S02]  /*85320*/  IADD3 R21, P1, R21, UR8, RZ ;  /* 0x0000000815157c10 */ /* 0x000fe4000ff3e0ff */
[----:B------:R-:W-:-:S03]  /*85330*/  IADD3 R6, P2, R6, UR8, RZ ;  /* 0x0000000806067c10 */ /* 0x000fc6000ff5e0ff */
[----:B------:R1:W-:Y:S01]  /*85340*/  STL [R1+0x12dc], R21 ;  /* 0x0012dc1501007387 */ /* 0x0003e20000100800 */
[----:B------:R-:W-:Y:S01]  /*85350*/  IADD3.X R22, R22, UR5, RZ, P1, !PT ;  /* 0x0000000516167c10 */ /* 0x000fe20008ffe4ff */
[----:B-1----:R-:W-:Y:S01]  /*85360*/  IMAD.MOV.U32 R4, RZ, RZ, R21 ;  /* 0x000000ffff047224 */ /* 0x002fe200078e0015 */
[----:B------:R-:W-:-:S03]  /*85370*/  IADD3.X R7, R7, UR5, RZ, P2, !PT ;  /* 0x0000000507077c10 */ /* 0x000fc600097fe4ff */
[----:B------:R1:W-:Y:S01]  /*85380*/  STL [R1+0x12d8], R22 ;  /* 0x0012d81601007387 */ /* 0x0003e20000100800 */
[----:B------:R1:W-:Y:S02]  /*85390*/  STL [R1+0x131c], R6 ;  /* 0x00131c0601007387 */ /* 0x0003e40000100800 */
[----:B------:R-:W3:Y:S02]  /*853a0*/  LDL.LU R21, [R1+0x1b78] ;  /* 0x001b780001157983 */ /* 0x000ee40000300800 */
[----:B------:R-:W-:Y:S01]  /*853b0*/  IMAD.MOV.U32 R5, RZ, RZ, R22 ;  /* 0x000000ffff057224 */ /* 0x000fe200078e0016 */
[----:B------:R1:W-:Y:S04]  /*853c0*/  STL [R1+0x1318], R7 ;  /* 0x0013180701007387 */ /* 0x0003e80000100800 */
[----:B------:R1:W-:Y:S04]  /*853d0*/  LDGSTS.E [R252+0x28000], [R4.64], P0 ;  /* 0x2800000004fc7fae */ /* 0x0003e80008121846 */
[----:B-1----:R-:W3:Y:S01]  /*853e0*/  LDL.LU R22, [R1+0x1b10] ;  /* 0x001b100001167983 */ /* 0x002ee20000300800 */
[----:B------:R-:W-:-:S02]  /*853f0*/  IMAD.MOV.U32 R4, RZ, RZ, R6 ;  /* 0x000000ffff047224 */ /* 0x000fc400078e0006 */
[----:B------:R-:W-:Y:S01]  /*85400*/  IMAD.MOV.U32 R5, RZ, RZ, R7 ;  /* 0x000000ffff057224 */ /* 0x000fe200078e0007 */
[----:B------:R-:W3:Y:S01]  /*85410*/  LDL.LU R6, [R1+0x1e34] ;  /* 0x001e340001067983 */ /* 0x000ee20000300800 */
[----:B------:R-:W3:Y:S01]  /*85420*/  LDL.LU R7, [R1+0x1df4] ;  /* 0x001df40001077983 */ /* 0x000ee20000300800 */
[----:B------:R-:W-:Y:S02]  /*85430*/  IADD3 R14, P1, R14, UR8, RZ ;  /* 0x000000080e0e7c10 */ /* 0x000fe4000ff3e0ff */
[----:B------:R1:W-:Y:S01]  /*85440*/  LDGSTS.E [R252+0x29000], [R4.64], P0 ;  /* 0x2900000004fc7fae */ /* 0x0003e20008121846 */
[----:B------:R-:W-:-:S03]  /*85450*/  IADD3 R13, P2, R13, UR8, RZ ;  /* 0x000000080d0d7c10 */ /* 0x000fc6000ff5e0ff */
[----:B------:R1:W-:Y:S01]  /*85460*/  STL [R1+0x135c], R14 ;  /* 0x00135c0e01007387 */ /* 0x0003e20000100800 */
[----:B------:R-:W-:Y:S02]  /*85470*/  IADD3.X R18, R18, UR5, RZ, P1, !PT ;  /* 0x0000000512127c10 */ /* 0x000fe40008ffe4ff */
[----:B------:R-:W-:Y:S01]  /*85480*/  IADD3.X R15, R15, UR5, RZ, P2, !PT ;  /* 0x000000050f0f7c10 */ /* 0x000fe200097fe4ff */
[----:B-1----:R-:W-:Y:S02]  /*85490*/  IMAD.MOV.U32 R4, RZ, RZ, R14 ;  /* 0x000000ffff047224 */ /* 0x002fe400078e000e */
[----:B------:R1:W-:Y:S01]  /*854a0*/  STL [R1+0x1358], R18 ;  /* 0x0013581201007387 */ /* 0x0003e20000100800 */
[----:B------:R1:W-:Y:S02]  /*854b0*/  STL [R1+0x139c], R13 ;  /* 0x00139c0d01007387 */ /* 0x0003e40000100800 */
[----:B------:R-:W-:Y:S02]  /*854c0*/  IMAD.MOV.U32 R5, RZ, RZ, R18 ;  /* 0x000000ffff057224 */ /* 0x000fe400078e0012 */
[----:B------:R-:W3:Y:S01]  /*854d0*/  LDL.LU R14, [R1+0x1e28] ;  /* 0x001e2800010e7983 */ /* 0x000ee20000300800 */
[----:B------:R1:W-:Y:S04]  /*854e0*/  STL [R1+0x1398], R15 ;  /* 0x0013980f01007387 */ /* 0x0003e80000100800 */
[----:B------:R1:W-:Y:S04]  /*854f0*/  LDGSTS.E [R252+0x2a000], [R4.64], P0 ;  /* 0x2a00000004fc7fae */ /* 0x0003e80008121846 */
[----:B-1----:R-:W3:Y:S01]  /*85500*/  LDL.LU R18, [R1+0x1de8] ;  /* 0x001de80001127983 */ /* 0x002ee20000300800 */
[----:B------:R-:W-:-:S02]  /*85510*/  IMAD.MOV.U32 R4, RZ, RZ, R13 ;  /* 0x000000ffff047224 */ /* 0x000fc400078e000d */
[----:B------:R-:W-:Y:S01]  /*85520*/  IMAD.MOV.U32 R5, RZ, RZ, R15 ;  /* 0x000000ffff057224 */ /* 0x000fe200078e000f */
[----:B------:R-:W3:Y:S01]  /*85530*/  LDL.LU R13, [R1+0x1db4] ;  /* 0x001db400010d7983 */ /* 0x000ee20000300800 */
[----:B------:R-:W3:Y:S03]  /*85540*/  LDL.LU R15, [R1+0x1d74] ;  /* 0x001d7400010f7983 */ /* 0x000ee60000300800 */
[----:B------:R1:W-:Y:S01]  /*85550*/  LDGSTS.E [R252+0x2b000], [R4.64], P0 ;  /* 0x2b00000004fc7fae */ /* 0x0003e20008121846 */
[----:B----4-:R-:W-:Y:S02]  /*85560*/  IADD3 R19, P1, R19, UR8, RZ ;  /* 0x0000000813137c10 */ /* 0x010fe4000ff3e0ff */
[----:B------:R-:W-:Y:S02]  /*85570*/  IADD3 R23, P2, R23, UR8, RZ ;  /* 0x0000000817177c10 */ /* 0x000fe4000ff5e0ff */
[----:B--2---:R-:W-:Y:S01]  /*85580*/  IADD3.X R20, R20, UR5, RZ, P1, !PT ;  /* 0x0000000514147c10 */ /* 0x004fe20008ffe4ff */
[----:B------:R-:W-:Y:S01]  /*85590*/  STL [R1+0x1c74], R19 ;  /* 0x001c741301007387 */ /* 0x000fe20000100800 */
[----:B------:R-:W-:-:S03]  /*855a0*/  IADD3.X R24, R24, UR5, RZ, P2, !PT ;  /* 0x0000000518187c10 */ /* 0x000fc600097fe4ff */
[----:B------:R2:W-:Y:S01]  /*855b0*/  STL [R1+0x1c50], R20 ;  /* 0x001c501401007387 */ /* 0x0005e20000100800 */
[----:B-1----:R-:W-:Y:S02]  /*855c0*/  IMAD.MOV.U32 R5, RZ, RZ, R20 ;  /* 0x000000ffff057224 */ /* 0x002fe400078e0014 */
[----:B------:R-:W-:Y:S02]  /*855d0*/  STL [R1+0x1c04], R23 ;  /* 0x001c041701007387 */ /* 0x000fe40000100800 */
[----:B------:R-:W-:Y:S01]  /*855e0*/  IMAD.MOV.U32 R4, RZ, RZ, R19 ;  /* 0x000000ffff047224 */ /* 0x000fe200078e0013 */
[----:B---3--:R-:W-:-:S04]  /*855f0*/  IADD3 R11, P1, R11, UR8, RZ ;  /* 0x000000080b0b7c10 */ /* 0x008fc8000ff3e0ff */
[----:B------:R1:W-:Y:S04]  /*85600*/  LDGSTS.E [R252+0x2c000], [R4.64], P0 ;  /* 0x2c00000004fc7fae */ /* 0x0003e80008121846 */
[----:B--2---:R-:W2:Y:S01]  /*85610*/  LDL.LU R20, [R1+0x1da8] ;  /* 0x001da80001147983 */ /* 0x004ea20000300800 */
[----:B------:R-:W-:Y:S02]  /*85620*/  STL [R1+0x1be8], R24 ;  /* 0x001be81801007387 */ /* 0x000fe40000100800 */
[----:B------:R-:W3:Y:S01]  /*85630*/  LDL.LU R19, [R1+0x1d68] ;  /* 0x001d680001137983 */ /* 0x000ee20000300800 */
[----:B------:R-:W-:Y:S01]  /*85640*/  IADD3 R17, P2, R17, UR8, RZ ;  /* 0x0000000811117c10 */ /* 0x000fe2000ff5e0ff */
[----:B------:R-:W-:Y:S01]  /*85650*/  STL [R1+0x1b9c], R11 ;  /* 0x001b9c0b01007387 */ /* 0x000fe20000100800 */
[----:B-1----:R-:W-:-:S02]  /*85660*/  IMAD.MOV.U32 R4, RZ, RZ, R23 ;  /* 0x000000ffff047224 */ /* 0x002fc400078e0017 */
[----:B------:R-:W-:-:S05]  /*85670*/  IMAD.MOV.U32 R5, RZ, RZ, R24 ;  /* 0x000000ffff057224 */ /* 0x000fca00078e0018 */
[----:B------:R1:W-:Y:S02]  /*85680*/  LDGSTS.E [R252+0x2d000], [R4.64], P0 ;  /* 0x2d00000004fc7fae */ /* 0x0003e40008121846 */
[----:B-1----:R-:W-:Y:S01]  /*85690*/  IMAD.MOV.U32 R4, RZ, RZ, R11 ;  /* 0x000000ffff047224 */ /* 0x002fe200078e000b */
[----:B------:R-:W-:-:S05]  /*856a0*/  IADD3.X R21, R21, UR5, RZ, P1, !PT ;  /* 0x0000000515157c10 */ /* 0x000fca0008ffe4ff */
[----:B------:R-:W-:Y:S01]  /*856b0*/  IMAD.MOV.U32 R5, RZ, RZ, R21 ;  /* 0x000000ffff057224 */ /* 0x000fe200078e0015 */
[----:B------:R1:W-:Y:S01]  /*856c0*/  STL [R1+0x1b78], R21 ;  /* 0x001b781501007387 */ /* 0x0003e20000100800 */
[----:B------:R-:W-:Y:S01]  /*856d0*/  IADD3.X R22, R22, UR5, RZ, P2, !PT ;  /* 0x0000000516167c10 */ /* 0x000fe200097fe4ff */
[----:B------:R-:W-:Y:S02]  /*856e0*/  STL [R1+0x1b2c], R17 ;  /* 0x001b2c1101007387 */ /* 0x000fe40000100800 */
[----:B------:R4:W-:Y:S04]  /*856f0*/  LDGSTS.E [R252+0x2e000], [R4.64], P0 ;  /* 0x2e00000004fc7fae */ /* 0x0009e80008121846 */
[----:B-1----:R-:W3:Y:S01]  /*85700*/  LDL.LU R21, [R1+0x1d34] ;  /* 0x001d340001157983 */ /* 0x002ee20000300800 */
[----:B------:R1:W-:Y:S02]  /*85710*/  STL [R1+0x1b10], R22 ;  /* 0x001b101601007387 */ /* 0x0003e40000100800 */
[----:B------:R-:W3:Y:S02]  /*85720*/  LDL.LU R11, [R1+0x1cf4] ;  /* 0x001cf400010b7983 */ /* 0x000ee40000300800 */
[----:B----4-:R-:W-:-:S02]  /*85730*/  IMAD.MOV.U32 R5, RZ, RZ, R22 ;  /* 0x000000ffff057224 */ /* 0x010fc400078e0016 */
[----:B------:R-:W-:Y:S01]  /*85740*/  IMAD.MOV.U32 R4, RZ, RZ, R17 ;  /* 0x000000ffff047224 */ /* 0x000fe200078e0011 */
[----:B-1----:R-:W4:Y:S01]  /*85750*/  LDL.LU R22, [R1+0x1d28] ;  /* 0x001d280001167983 */ /* 0x002f220000300800 */
[----:B------:R-:W4:Y:S01]  /*85760*/  LDL.LU R17, [R1+0x1ce8] ;  /* 0x001ce80001117983 */ /* 0x000f220000300800 */
[----:B------:R-:W-:Y:S02]  /*85770*/  IADD3 R6, P1, R6, UR8, RZ ;  /* 0x0000000806067c10 */ /* 0x000fe4000ff3e0ff */
[----:B------:R-:W-:Y:S01]  /*85780*/  IADD3 R7, P2, R7, UR8, RZ ;  /* 0x0000000807077c10 */ /* 0x000fe2000ff5e0ff */
[----:B------:R1:W-:Y:S04]  /*85790*/  LDGSTS.E [R252+0x2f000], [R4.64], P0 ;  /* 0x2f00000004fc7fae */ /* 0x0003e80008121846 */
[----:B------:R-:W-:Y:S01]  /*857a0*/  STL [R1+0x1e34], R6 ;  /* 0x001e340601007387 */ /* 0x000fe20000100800 */
        /* <DEDUP_REMOVED lines=8> */
[----:B------:R-:W-:Y:S01]  /*85830*/  IADD3 R13, P1, R13, UR8, RZ ;  /* 0x000000080d0d7c10 */ /* 0x000fe2000ff3e0ff */
[----:B------:R1:W-:Y:S02]  /*85840*/  STL [R1+0x1de8], R18 ;  /* 0x001de81201007387 */ /* 0x0003e40000100800 */
[----:B------:R-:W4:Y:S02]  /*85850*/  LDL.LU R6, [R1+0x1c34] ;  /* 0x001c340001067983 */ /* 0x000f240000300800 */
[----:B------:R-:W-:-:S02]  /*85860*/  IMAD.MOV.U32 R5, RZ, RZ, R18 ;  /* 0x000000ffff057224 */ /* 0x000fc400078e0012 */
[----:B------:R-:W-:Y:S01]  /*85870*/  IMAD.MOV.U32 R4, RZ, RZ, R7 ;  /* 0x000000ffff047224 */ /* 0x000fe200078e0007 */
[----:B------:R-:W-:Y:S01]  /*85880*/  IADD3 R15, P2, R15, UR8, RZ ;  /* 0x000000080f0f7c10 */ /* 0x000fe2000ff5e0ff */
[----:B-1----:R-:W4:Y:S01]  /*85890*/  LDL.LU R18, [R1+0x1ca8] ;  /* 0x001ca80001127983 */ /* 0x002f220000300800 */
[----:B------:R-:W4:Y:S03]  /*858a0*/  LDL.LU R7, [R1+0x1c18] ;  /* 0x001c180001077983 */ /* 0x000f260000300800 */
[----:B------:R1:W-:Y:S01]  /*858b0*/  LDGSTS.E [R252+0x31000], [R4.64], P0 ;  /* 0x3100000004fc7fae */ /* 0x0003e20008121846 */
[----:B------:R1:W-:Y:S02]  /*858c0*/  STL [R1+0x1db4], R13 ;  /* 0x001db40d01007387 */ /* 0x0003e40000100800 */
[----:B-1----:R-:W-:Y:S01]  /*858d0*/  IMAD.MOV.U32 R4, RZ, RZ, R13 ;  /* 0x000000ffff047224 */ /* 0x002fe200078e000d */
[----:B--2---:R-:W-:-:S02]  /*858e0*/  IADD3.X R20, R20, UR5, RZ, P1, !PT ;  /* 0x0000000514147c10 */ /* 0x004fc40008ffe4ff */
[----:B---3--:R-:W-:-:S03]  /*858f0*/  IADD3.X R19, R19, UR5, RZ, P2, !PT ;  /* 0x0000000513137c10 */ /* 0x008fc600097fe4ff */
[----:B------:R-:W-:Y:S01]  /*85900*/  IMAD.MOV.U32 R5, RZ, RZ, R20 ;  /* 0x000000ffff057224 */ /* 0x000fe200078e0014 */
[----:B------:R-:W-:Y:S01]  /*85910*/  STL [R1+0x1da8], R20 ;  /* 0x001da81401007387 */ /* 0x000fe20000100800 */
[----:B------:R1:W-:Y:S02]  /*85920*/  STL [R1+0x1d74], R15 ;  /* 0x001d740f01007387 */ /* 0x0003e40000100800 */
[----:B------:R-:W2:Y:S02]  /*85930*/  LDL.LU R13, [R1+0x1b94] ;  /* 0x001b9400010d7983 */ /* 0x000ea40000300800 */
[----:B------:R3:W-:Y:S01]  /*85940*/  STL [R1+0x1d68], R19 ;  /* 0x001d681301007387 */ /* 0x0007e20000100800 */
[----:B------:R1:W-:Y:S04]  /*85950*/  LDGSTS.E [R252+0x32000], [R4.64], P0 ;  /* 0x3200000004fc7fae */ /* 0x0003e80008121846 */
[----:B------:R-:W2:Y:S01]  /*85960*/  LDL.LU R23, [R1+0x1aec] ;  /* 0x001aec0001177983 */ /* 0x000ea20000300800 */
[----:B-1----:R-:W-:-:S03]  /*85970*/  IMAD.MOV.U32 R4, RZ, RZ, R15 ;  /* 0x000000ffff047224 */ /* 0x002fc600078e000f */
[----:B------:R-:W2:Y:S01]  /*85980*/  LDL.LU R15, [R1+0x1b80] ;  /* 0x001b8000010f7983 */ /* 0x000ea20000300800 */
[----:B------:R-:W2:Y:S02]  /*85990*/  LDL.LU R24, [R1+0x1ad0] ;  /* 0x001ad00001187983 */ /* 0x000ea40000300800 */
[----:B------:R-:W-:Y:S02]  /*859a0*/  IMAD.MOV.U32 R5, RZ, RZ, R19 ;  /* 0x000000ffff057224 */ /* 0x000fe400078e0013 */
[----:B---3--:R-:W3:Y:S01]  /*859b0*/  LDL.LU R19, [R1+0x1a9c] ;  /* 0x001a9c0001137983 */ /* 0x008ee20000300800 */
[----:B------:R-:W3:Y:S03]  /*859c0*/  LDL.LU R20, [R1+0x1a5c] ;  /* 0x001a5c0001147983 */ /* 0x000ee60000300800 */
[----:B------:R1:W-:Y:S01]  /*859d0*/  LDGSTS.E [R252+0x33000], [R4.64], P0 ;  /* 0x3300000004fc7fae */ /* 0x0003e20008121846 */
[----:B------:R-:W-:-:S02]  /*859e0*/  IADD3 R21, P1, R21, UR8, RZ ;  /* 0x0000000815157c10 */ /* 0x000fc4000ff3e0ff */
[----:B------:R-:W-:-:S03]  /*859f0*/  IADD3 R11, P2, R11, UR8, RZ ;  /* 0x000000080b0b7c10 */ /* 0x000fc6000ff5e0ff */
[----:B------:R-:W-:Y:S01]  /*85a00*/  STL [R1+0x1d34], R21 ;  /* 0x001d341501007387 */ /* 0x000fe20000100800 */
[----:B----4-:R-:W-:Y:S02]  /*85a10*/  IADD3.X R22, R22, UR5, RZ, P1, !PT ;  /* 0x0000000516167c10 */ /* 0x010fe40008ffe4ff */
[----:B------:R-:W-:-:S03]  /*85a20*/  IADD3.X R17, R17, UR5, RZ, P2, !PT ;  /* 0x0000000511117c10 */ /* 0x000fc600097fe4ff */
[----:B------:R4:W-:Y:S01]  /*85a30*/  STL [R1+0x1d28], R22 ;  /* 0x001d281601007387 */ /* 0x0009e20000100800 */
[----:B-1----:R-:W-:Y:S02]  /*85a40*/  IMAD.MOV.U32 R5, RZ, RZ, R22 ;  /* 0x000000ffff057224 */ /* 0x002fe400078e0016 */
[----:B------:R1:W-:Y:S02]  /*85a50*/  STL [R1+0x1cf4], R11 ;  /* 0x001cf40b01007387 */ /* 0x0003e40000100800 */
[----:B------:R-:W-:-:S05]  /*85a60*/  IMAD.MOV.U32 R4, RZ, RZ, R21 ;  /* 0x000000ffff047224 */ /* 0x000fca00078e0015 */
[----:B------:R1:W-:Y:S04]  /*85a70*/  LDGSTS.E [R252+0x34000], [R4.64], P0 ;  /* 0x3400000004fc7fae */ /* 0x0003e80008121846 */
[----:B----4-:R-:W4:Y:S01]  /*85a80*/  LDL.LU R22, [R1+0x1a90] ;  /* 0x001a900001167983 */ /* 0x010f220000300800 */
[----:B------:R1:W-:Y:S02]  /*85a90*/  STL [R1+0x1ce8], R17 ;  /* 0x001ce81101007387 */ /* 0x0003e40000100800 */
[----:B------:R-:W4:Y:S02]  /*85aa0*/  LDL.LU R21, [R1+0x1a50] ;  /* 0x001a500001157983 */ /* 0x000f240000300800 */
[----:B-1----:R-:W-:Y:S02]  /*85ab0*/  IMAD.MOV.U32 R4, RZ, RZ, R11 ;  /* 0x000000ffff047224 */ /* 0x002fe400078e000b */
[----:B------:R-:W-:Y:S01]  /*85ac0*/  IMAD.MOV.U32 R5, RZ, RZ, R17 ;  /* 0x000000ffff057224 */ /* 0x000fe200078e0011 */
[----:B------:R-:W4:Y:S01]  /*85ad0*/  LDL.LU R11, [R1+0x1a1c] ;  /* 0x001a1c00010b7983 */ /* 0x000f220000300800 */
[----:B------:R-:W4:Y:S03]  /*85ae0*/  LDL.LU R17, [R1+0x19dc] ;  /* 0x0019dc0001117983 */ /* 0x000f260000300800 */
[----:B------:R1:W-:Y:S01]  /*85af0*/  LDGSTS.E [R252+0x35000], [R4.64], P0 ;  /* 0x3500000004fc7fae */ /* 0x0003e20008121846 */
[----:B------:R-:W-:-:S02]  /*85b00*/  IADD3 R14, P1, R14, UR8, RZ ;  /* 0x000000080e0e7c10 */ /* 0x000fc4000ff3e0ff */
        /* <DEDUP_REMOVED lines=8> */
[----:B------:R-:W4:Y:S01]  /*85b90*/  LDL.LU R14, [R1+0x1a10] ;  /* 0x001a1000010e7983 */ /* 0x000f220000300800 */
[----:B------:R1:W-:Y:S04]  /*85ba0*/  STL [R1+0x1c18], R7 ;  /* 0x001c180701007387 */ /* 0x0003e80000100800 */
[----:B------:R1:W-:Y:S04]  /*85bb0*/  LDGSTS.E [R252+0x36000], [R4.64], P0 ;  /* 0x3600000004fc7fae */ /* 0x0003e80008121846 */
[----:B-1----:R-:W4:Y:S01]  /*85bc0*/  LDL.LU R18, [R1+0x19d0] ;  /* 0x0019d00001127983 */ /* 0x002f220000300800 */
[----:B------:R-:W-:-:S02]  /*85bd0*/  IMAD.MOV.U32 R4, RZ, RZ, R6 ;  /* 0x000000ffff047224 */ /* 0x000fc400078e0006 */
[----:B------:R-:W-:Y:S01]  /*85be0*/  IMAD.MOV.U32 R5, RZ, RZ, R7 ;  /* 0x000000ffff057224 */ /* 0x000fe200078e0007 */
[----:B------:R-:W4:Y:S01]  /*85bf0*/  LDL.LU R6, [R1+0x199c] ;  /* 0x00199c0001067983 */ /* 0x000f220000300800 */
[----:B------:R-:W4:Y:S03]  /*85c00*/  LDL.LU R7, [R1+0x195c] ;  /* 0x00195c0001077983 */ /* 0x000f260000300800 */
[----:B------:R1:W-:Y:S01]  /*85c10*/  LDGSTS.E [R252+0x37000], [R4.64], P0 ;  /* 0x3700000004fc7fae */ /* 0x0003e20008121846 */
[----:B--2---:R-:W-:Y:S02]  /*85c20*/  IADD3 R13, P1, R13, UR8, RZ ;  /* 0x000000080d0d7c10 */ /* 0x004fe4000ff3e0ff */
[----:B------:R-:W-:-:S03]  /*85c30*/  IADD3 R23, P2, R23, UR8, RZ ;  /* 0x0000000817177c10 */ /* 0x000fc6000ff5e0ff */
[----:B------:R-:W-:Y:S01]  /*85c40*/  STL [R1+0x1b94], R13 ;  /* 0x001b940d01007387 */ /* 0x000fe20000100800 */
[----:B-1----:R-:W-:Y:S01]  /*85c50*/  IMAD.MOV.U32 R4, RZ, RZ, R13 ;  /* 0x000000ffff047224 */ /* 0x002fe200078e000d */
[----:B------:R-:W-:Y:S02]  /*85c60*/  IADD3.X R15, R15, UR5, RZ, P1, !PT ;  /* 0x000000050f0f7c10 */ /* 0x000fe40008ffe4ff */
[----:B------:R-:W-:-:S03]  /*85c70*/  IADD3.X R24, R24, UR5, RZ, P2, !PT ;  /* 0x0000000518187c10 */ /* 0x000fc600097fe4ff */
[----:B------:R1:W-:Y:S01]  /*85c80*/  STL [R1+0x1b80], R15 ;  /* 0x001b800f01007387 */ /* 0x0003e20000100800 */
[----:B------:R-:W-:Y:S02]  /*85c90*/  IMAD.MOV.U32 R5, RZ, RZ, R15 ;  /* 0x000000ffff057224 */ /* 0x000fe400078e000f */
[----:B------:R-:W-:Y:S01]  /*85ca0*/  STL [R1+0x1aec], R23 ;  /* 0x001aec1701007387 */ /* 0x000fe20000100800 */
[----:B---3--:R-:W-:Y:S02]  /*85cb0*/  IADD3 R19, P1, R19, UR8, RZ ;  /* 0x0000000813137c10 */ /* 0x008fe4000ff3e0ff */
[----:B------:R-:W-:Y:S01]  /*85cc0*/  IADD3 R20, P2, R20, UR8, RZ ;  /* 0x0000000814147c10 */ /* 0x000fe2000ff5e0ff */
[----:B------:R2:W-:Y:S04]  /*85cd0*/  LDGSTS.E [R252+0x38000], [R4.64], P0 ;  /* 0x3800000004fc7fae */ /* 0x0005e80008121846 */
[----:B-1----:R-:W3:Y:S01]  /*85ce0*/  LDL.LU R15, [R1+0x1990] ;  /* 0x00199000010f7983 */ /* 0x002ee20000300800 */
[----:B------:R-:W-:Y:S02]  /*85cf0*/  STL [R1+0x1ad0], R24 ;  /* 0x001ad01801007387 */ /* 0x000fe40000100800 */
[----:B------:R-:W3:Y:S02]  /*85d00*/  LDL.LU R13, [R1+0x1950] ;  /* 0x00195000010d7983 */ /* 0x000ee40000300800 */
[----:B------:R1:W-:Y:S02]  /*85d10*/  STL [R1+0x1a9c], R19 ;  /* 0x001a9c1301007387 */ /* 0x0003e40000100800 */
[----:B--2---:R-:W-:-:S02]  /*85d20*/  IMAD.MOV.U32 R4, RZ, RZ, R23 ;  /* 0x000000ffff047224 */ /* 0x004fc400078e0017 */
[----:B------:R-:W-:-:S05]  /*85d30*/  IMAD.MOV.U32 R5, RZ, RZ, R24 ;  /* 0x000000ffff057224 */ /* 0x000fca00078e0018 */
[----:B------:R2:W-:Y:S02]  /*85d40*/  LDGSTS.E [R252+0x39000], [R4.64], P0 ;  /* 0x3900000004fc7fae */ /* 0x0005e40008121846 */
[----:B--2---:R-:W-:Y:S01]  /*85d50*/  IMAD.MOV.U32 R4, RZ, RZ, R19 ;  /* 0x000000ffff047224 */ /* 0x004fe200078e0013 */
[----:B----4-:R-:W-:Y:S02]  /*85d60*/  IADD3.X R22, R22, UR5, RZ, P1, !PT ;  /* 0x0000000516167c10 */ /* 0x010fe40008ffe4ff */
[----:B------:R-:W-:-:S03]  /*85d70*/  IADD3.X R21, R21, UR5, RZ, P2, !PT ;  /* 0x0000000515157c10 */ /* 0x000fc600097fe4ff */
[----:B------:R2:W-:Y:S01]  /*85d80*/  STL [R1+0x1a90], R22 ;  /* 0x001a901601007387 */ /* 0x0005e20000100800 */
[----:B------:R-:W-:Y:S02]  /*85d90*/  STL [R1+0x1a5c], R20 ;  /* 0x001a5c1401007387 */ /* 0x000fe40000100800 */
[----:B-1----:R-:W4:Y:S02]  /*85da0*/  LDL.LU R19, [R1+0x152c] ;  /* 0x00152c0001137983 */ /* 0x002f240000300800 */
[----:B------:R-:W-:Y:S02]  /*85db0*/  STL [R1+0x1a50], R21 ;  /* 0x001a501501007387 */ /* 0x000fe40000100800 */
[----:B------:R-:W-:Y:S01]  /*85dc0*/  IMAD.MOV.U32 R5, RZ, RZ, R22 ;  /* 0x000000ffff057224 */ /* 0x000fe200078e0016 */
[----:B------:R-:W4:Y:S01]  /*85dd0*/  LDL.LU R24, [R1+0x14ec] ;  /* 0x0014ec0001187983 */ /* 0x000f220000300800 */
[----:B------:R-:W-:-:S03]  /*85de0*/  IADD3 R11, P1, R11, UR8, RZ ;  /* 0x000000080b0b7c10 */ /* 0x000fc6000ff3e0ff */
[----:B------:R1:W-:Y:S04]  /*85df0*/  LDGSTS.E [R252+0x3a000], [R4.64], P0 ;  /* 0x3a00000004fc7fae */ /* 0x0003e80008121846 */
[----:B--2---:R-:W4:Y:S01]  /*85e00*/  LDL.LU R22, [R1+0x1520] ;  /* 0x0015200001167983 */ /* 0x004f220000300800 */
[----:B------:R-:W4:Y:S01]  /*85e10*/  LDL.LU R25, [R1+0x14e0] ;  /* 0x0014e00001197983 */ /* 0x000f220000300800 */
[----:B------:R-:W-:Y:S01]  /*85e20*/  IADD3 R17, P2, R17, UR8, RZ ;  /* 0x0000000811117c10 */ /* 0x000fe2000ff5e0ff */
[----:B------:R1:W-:Y:S02]  /*85e30*/  STL [R1+0x1a1c], R11 ;  /* 0x001a1c0b01007387 */ /* 0x0003e40000100800 */
[----:B-1----:R-:W-:Y:S02]  /*85e40*/  IMAD.MOV.U32 R4, RZ, RZ, R20 ;  /* 0x000000ffff047224 */ /* 0x002fe400078e0014 */
[----:B------:R-:W-:-:S05]  /*85e50*/  IMAD.MOV.U32 R5, RZ, RZ, R21 ;  /* 0x000000ffff057224 */ /* 0x000fca00078e0015 */
[----:B------:R1:W-:Y:S01]  /*85e60*/  LDGSTS.E [R252+0x3b000], [R4.64], P0 ;  /* 0x3b00000004fc7fae */ /* 0x0003e20008121846 */
[----:B------:R-:W-:-:S05]  /*85e70*/  IADD3.X R14, R14, UR5, RZ, P1, !PT ;  /* 0x000000050e0e7c10 */ /* 0x000fca0008ffe4ff */
[----:B------:R1:W-:Y:S01]  /*85e80*/  STL [R1+0x1a10], R14 ;  /* 0x001a100e01007387 */ /* 0x0003e20000100800 */
[----:B------:R-:W-:Y:S01]  /*85e90*/  IADD3.X R18, R18, UR5, RZ, P2, !PT ;  /* 0x0000000512127c10 */ /* 0x000fe200097fe4ff */
[----:B-1----:R-:W-:Y:S02]  /*85ea0*/  IMAD.MOV.U32 R4, RZ, RZ, R11 ;  /* 0x000000ffff047224 */ /* 0x002fe400078e000b */
[----:B------:R-:W-:Y:S01]  /*85eb0*/  STL [R1+0x19dc], R17 ;  /* 0x0019dc1101007387 */ /* 0x000fe20000100800 */
[----:B------:R-:W-:Y:S02]  /*85ec0*/  IMAD.MOV.U32 R5, RZ, RZ, R14 ;  /* 0x000000ffff057224 */ /* 0x000fe400078e000e */
[----:B------:R-:W4:Y:S02]  /*85ed0*/  LDL.LU R11, [R1+0x14ac] ;  /* 0x0014ac00010b7983 */ /* 0x000f240000300800 */
[----:B------:R-:W-:Y:S01]  /*85ee0*/  STL [R1+0x19d0], R18 ;  /* 0x0019d01201007387 */ /* 0x000fe20000100800 */
[----:B------:R-:W4:Y:S01]  /*85ef0*/  LDL.LU R14, [R1+0x146c] ;  /* 0x00146c00010e7983 */ /* 0x000f220000300800 */
[----:B------:R-:W-:Y:S01]  /*85f00*/  IADD3 R6, P1, R6, UR8, RZ ;  /* 0x0000000806067c10 */ /* 0x000fe2000ff3e0ff */
[----:B------:R-:W4:Y:S02]  /*85f10*/  LDL.LU R21, [R1+0x14a0] ;  /* 0x0014a00001157983 */ /* 0x000f240000300800 */
[----:B------:R1:W-:Y:S01]  /*85f20*/  LDGSTS.E [R252+0x3c000], [R4.64], P0 ;  /* 0x3c00000004fc7fae */ /* 0x0003e20008121846 */
[----:B------:R-:W-:Y:S01]  /*85f30*/  IADD3 R7, P2, R7, UR8, RZ ;  /* 0x0000000807077c10 */ /* 0x000fe2000ff5e0ff */
[----:B------:R-:W4:Y:S02]  /*85f40*/  LDL.LU R23, [R1+0x1460] ;  /* 0x0014600001177983 */ /* 0x000f240000300800 */
[----:B------:R3:W-:Y:S02]  /*85f50*/  STL [R1+0x199c], R6 ;  /* 0x00199c0601007387 */ /* 0x0007e40000100800 */
[----:B-1----:R-:W-:-:S02]  /*85f60*/  IMAD.MOV.U32 R4, RZ, RZ, R17 ;  /* 0x000000ffff047224 */ /* 0x002fc400078e0011 */
[----:B------:R-:W-:-:S05]  /*85f70*/  IMAD.MOV.U32 R5, RZ, RZ, R18 ;  /* 0x000000ffff057224 */ /* 0x000fca00078e0012 */
[----:B------:R1:W-:Y:S02]  /*85f80*/  LDGSTS.E [R252+0x3d000], [R4.64], P0 ;  /* 0x3d00000004fc7fae */ /* 0x0003e40008121846 */
[----:B-1----:R-:W-:Y:S01]  /*85f90*/  IMAD.MOV.U32 R4, RZ, RZ, R6 ;  /* 0x000000ffff047224 */ /* 0x002fe200078e0006 */
[----:B---3--:R-:W-:Y:S02]  /*85fa0*/  IADD3.X R15, R15, UR5, RZ, P1, !PT ;  /* 0x000000050f0f7c10 */ /* 0x008fe40008ffe4ff */
[----:B------:R-:W-:-:S03]  /*85fb0*/  IADD3.X R13, R13, UR5, RZ, P2, !PT ;  /* 0x000000050d0d7c10 */ /* 0x000fc600097fe4ff */
[----:B------:R1:W-:Y:S01]  /*85fc0*/  STL [R1+0x1990], R15 ;  /* 0x0019900f01007387 */ /* 0x0003e20000100800 */
[----:B------:R3:W-:Y:S02]  /*85fd0*/  STL [R1+0x195c], R7 ;  /* 0x00195c0701007387 */ /* 0x0007e40000100800 */
[----:B------:R-:W2:Y:S02]  /*85fe0*/  LDL.LU R6, [R1+0x142c] ;  /* 0x00142c0001067983 */ /* 0x000ea40000300800 */
[----:B------:R-:W-:Y:S02]  /*85ff0*/  STL [R1+0x1950], R13 ;  /* 0x0019500d01007387 */ /* 0x000fe40000100800 */
[----:B------:R-:W-:Y:S01]  /*86000*/  IMAD.MOV.U32 R5, RZ, RZ, R15 ;  /* 0x000000ffff057224 */ /* 0x000fe200078e000f */
[----:B------:R-:W2:Y:S04]  /*86010*/  LDL.LU R17, [R1+0x13ec] ;  /* 0x0013ec0001117983 */ /* 0x000ea80000300800 */
[----:B------:R3:W-:Y:S04]  /*86020*/  LDGSTS.E [R252+0x3e000], [R4.64], P0 ;  /* 0x3e00000004fc7fae */ /* 0x0007e80008121846 */
[----:B-1----:R-:W2:Y:S01]  /*86030*/  LDL.LU R15, [R1+0x1420] ;  /* 0x00142000010f7983 */ /* 0x002ea20000300800 */
[----:B------:R-:W2:Y:S02]  /*86040*/  LDL.LU R20, [R1+0x13e0] ;  /* 0x0013e00001147983 */ /* 0x000ea40000300800 */
[----:B------:R-:W2:Y:S02]  /*86050*/  LDL.LU R18, [R1+0xa58] ;  /* 0x000a580001127983 */ /* 0x000ea40000300800 */
[----:B---3--:R-:W-:-:S02]  /*86060*/  IMAD.MOV.U32 R4, RZ, RZ, R7 ;  /* 0x000000ffff047224 */ /* 0x008fc400078e0007 */
[----:B------:R-:W-:Y:S01]  /*86070*/  IMAD.MOV.U32 R5, RZ, RZ, R13 ;  /* 0x000000ffff057224 */ /* 0x000fe200078e000d */
[----:B------:R-:W3:Y:S04]  /*86080*/  LDL.LU R7, [R1+0xa98] ;  /* 0x000a980001077983 */ /* 0x000ee80000300800 */
[----:B------:R1:W-:Y:S01]  /*86090*/  LDGSTS.E [R252+0x3f000], [R4.64], P0 ;  /* 0x3f00000004fc7fae */ /* 0x0003e20008121846 */
[----:B----4-:R-:W-:Y:S02]  /*860a0*/  IADD3 R19, P1, R19, UR8, RZ ;  /* 0x0000000813137c10 */ /* 0x010fe4000ff3e0ff */
[----:B------:R-:W-:-:S03]  /*860b0*/  IADD3 R24, P2, R24, UR8, RZ ;  /* 0x0000000818187c10 */ /* 0x000fc6000ff5e0ff */
[----:B------:R-:W-:Y:S01]  /*860c0*/  STL [R1+0x152c], R19 ;  /* 0x00152c1301007387 */ /* 0x000fe20000100800 */
[----:B------:R-:W-:Y:S02]  /*860d0*/  IADD3.X R22, R22, UR5, RZ, P1, !PT ;  /* 0x0000000516167c10 */ /* 0x000fe40008ffe4ff */
[----:B------:R-:W-:Y:S01]  /*860e0*/  IADD3.X R25, R25, UR5, RZ, P2, !PT ;  /* 0x0000000519197c10 */ /* 0x000fe200097fe4ff */
[----:B------:R-:W-:Y:S02]  /*860f0*/  STL [R1+0x14ec], R24 ;  /* 0x0014ec1801007387 */ /* 0x000fe40000100800 */
[----:B------:R4:W-:Y:S02]  /*86100*/  STL [R1+0x1520], R22 ;  /* 0x0015201601007387 */ /* 0x0009e40000100800 */
[----:B-1----:R-:W-:Y:S02]  /*86110*/  IMAD.MOV.U32 R5, RZ, RZ, R22 ;  /* 0x000000ffff057224 */ /* 0x002fe400078e0016 */
[----:B------:R-:W-:Y:S01]  /*86120*/  IMAD.MOV.U32 R4, RZ, RZ, R19 ;  /* 0x000000ffff047224 */ /* 0x000fe200078e0013 */
[----:B----4-:R-:W3:Y:S01]  /*86130*/  LDL.LU R22, [R1+0xa54] ;  /* 0x000a540001167983 */ /* 0x010ee20000300800 */
[----:B------:R-:W-:Y:S02]  /*86140*/  STL [R1+0x14e0], R25 ;  /* 0x0014e01901007387 */ /* 0x000fe40000100800 */
[----:B------:R-:W3:Y:S01]  /*86150*/  LDL.LU R19, [R1+0xa94] ;  /* 0x000a940001137983 */ /* 0x000ee20000300800 */
[----:B------:R-:W-:-:S05]  /*86160*/  LOP3.LUT R13, R252, 0x10, RZ, 0x3c, !PT ;  /* 0x00000010fc0d7812 */ /* 0x000fca00078e3cff */
[----:B------:R1:W-:Y:S01]  /*86170*/  LDGSTS.E [R13+0x200], [R4.64], P0 ;  /* 0x00200000040d7fae */ /* 0x0003e20008121846 */
[----:B------:R-:W-:Y:S01]  /*86180*/  IADD3 R11, P1, R11, UR8, RZ ;  /* 0x000000080b0b7c10 */ /* 0x000fe2000ff3e0ff */
[----:B-1----:R-:W-:Y:S02]  /*86190*/  IMAD.MOV.U32 R4, RZ, RZ, R24 ;  /* 0x000000ffff047224 */ /* 0x002fe400078e0018 */
[----:B------:R-:W-:Y:S01]  /*861a0*/  IMAD.MOV.U32 R5, RZ, RZ, R25 ;  /* 0x000000ffff057224 */ /* 0x000fe200078e0019 */
[----:B------:R-:W-:Y:S02]  /*861b0*/  IADD3 R14, P2, R14, UR8, RZ ;  /* 0x000000080e0e7c10 */ /* 0x000fe4000ff5e0ff */
[----:B------:R-:W-:Y:S02]  /*861c0*/  IADD3.X R21, R21, UR5, RZ, P1, !PT ;  /* 0x0000000515157c10 */ /* 0x000fe40008ffe4ff */
[----:B------:R1:W-:Y:S04]  /*861d0*/  LDGSTS.E [R13+0x1200], [R4.64], P0 ;  /* 0x01200000040d7fae */ /* 0x0003e80008121846 */
[----:B------:R-:W-:Y:S01]  /*861e0*/  STL [R1+0x14ac], R11 ;  /* 0x0014ac0b01007387 */ /* 0x000fe20000100800 */
[----:B------:R-:W-:Y:S01]  /*861f0*/  IADD3.X R23, R23, UR5, RZ, P2, !PT ;  /* 0x0000000517177c10 */ /* 0x000fe200097fe4ff */
[----:B------:R1:W-:Y:S02]  /*86200*/  STL [R1+0x14a0], R21 ;  /* 0x0014a01501007387 */ /* 0x0003e40000100800 */
[----:B------:R-:W-:Y:S02]  /*86210*/  STL [R1+0x146c], R14 ;  /* 0x00146c0e01007387 */ /* 0x000fe40000100800 */
[----:B-1----:R-:W-:-:S02]  /*86220*/  IMAD.MOV.U32 R4, RZ, RZ, R11 ;  /* 0x000000ffff047224 */ /* 0x002fc400078e000b */
[----:B------:R-:W-:Y:S02]  /*86230*/  IMAD.MOV.U32 R5, RZ, RZ, R21 ;  /* 0x000000ffff057224 */ /* 0x000fe400078e0015 */
[----:B------:R-:W3:Y:S01]  /*86240*/  LDL.LU R21, [R1+0xad8] ;  /* 0x000ad80001157983 */ /* 0x000ee20000300800 */
[----:B------:R1:W-:Y:S03]  /*86250*/  STL [R1+0x1460], R23 ;  /* 0x0014601701007387 */ /* 0x0003e60000100800 */
[----:B------:R1:W-:Y:S01]  /*86260*/  LDGSTS.E [R13+0x2200], [R4.64], P0 ;  /* 0x02200000040d7fae */ /* 0x0003e20008121846 */
[----:B------:R-:W3:Y:S02]  /*86270*/  LDL.LU R11, [R1+0xb18] ;  /* 0x000b1800010b7983 */ /* 0x000ee40000300800 */
[----:B-1----:R-:W-:Y:S02]  /*86280*/  IMAD.MOV.U32 R5, RZ, RZ, R23 ;  /* 0x000000ffff057224 */ /* 0x002fe400078e0017 */
[----:B------:R-:W-:Y:S01]  /*86290*/  IMAD.MOV.U32 R4, RZ, RZ, R14 ;  /* 0x000000ffff047224 */ /* 0x000fe200078e000e */
[----:B------:R-:W3:Y:S01]  /*862a0*/  LDL.LU R23, [R1+0xad4] ;  /* 0x000ad40001177983 */ /* 0x000ee20000300800 */
[----:B------:R-:W3:Y:S03]  /*862b0*/  LDL.LU R14, [R1+0xb14] ;  /* 0x000b1400010e7983 */ /* 0x000ee60000300800 */
[----:B------:R1:W-:Y:S01]  /*862c0*/  LDGSTS.E [R13+0x3200], [R4.64], P0 ;  /* 0x03200000040d7fae */ /* 0x0003e20008121846 */
[----:B--2---:R-:W-:-:S02]  /*862d0*/  IADD3 R6, P1, R6, UR8, RZ ;  /* 0x0000000806067c10 */ /* 0x004fc4000ff3e0ff */
[----:B------:R-:W-:Y:S02]  /*862e0*/  IADD3 R17, P2, R17, UR8, RZ ;  /* 0x0000000811117c10 */ /* 0x000fe4000ff5e0ff */
[----:B------:R-:W-:Y:S02]  /*862f0*/  IADD3.X R15, R15, UR5, RZ, P1, !PT ;  /* 0x000000050f0f7c10 */ /* 0x000fe40008ffe4ff */
[----:B------:R-:W-:Y:S01]  /*86300*/  IADD3.X R20, R20, UR5, RZ, P2, !PT ;  /* 0x0000000514147c10 */ /* 0x000fe200097fe4ff */
[----:B------:R-:W-:Y:S01]  /*86310*/  STL [R1+0x142c], R6 ;  /* 0x00142c0601007387 */ /* 0x000fe20000100800 */
[----:B-1----:R-:W-:Y:S02]  /*86320*/  IMAD.MOV.U32 R4, RZ, RZ, R6 ;  /* 0x000000ffff047224 */ /* 0x002fe400078e0006 */
[----:B------:R1:W-:Y:S02]  /*86330*/  STL [R1+0x1420], R15 ;  /* 0x0014200f01007387 */ /* 0x0003e40000100800 */
[----:B------:R-:W-:Y:S01]  /*86340*/  IMAD.MOV.U32 R5, RZ, RZ, R15 ;  /* 0x000000ffff057224 */ /* 0x000fe200078e000f */
[----:B------:R-:W-:Y:S04]  /*86350*/  STL [R1+0x13ec], R17 ;  /* 0x0013ec1101007387 */ /* 0x000fe80000100800 */
[----:B------:R2:W-:Y:S04]  /*86360*/  LDGSTS.E [R13+0x4200], [R4.64], P0 ;  /* 0x04200000040d7fae */ /* 0x0005e80008121846 */
[----:B-1----:R-:W4:Y:S01]  /*86370*/  LDL.LU R15, [R1+0xb58] ;  /* 0x000b5800010f7983 */ /* 0x002f220000300800 */
[----:B------:R1:W-:Y:S02]  /*86380*/  STL [R1+0x13e0], R20 ;  /* 0x0013e01401007387 */ /* 0x0003e40000100800 */
[----:B------:R-:W4:Y:S02]  /*86390*/  LDL.LU R6, [R1+0xb98] ;  /* 0x000b980001067983 */ /* 0x000f240000300800 */
[----:B--2---:R-:W-:-:S02]  /*863a0*/  IMAD.MOV.U32 R5, RZ, RZ, R20 ;  /* 0x000000ffff057224 */ /* 0x004fc400078e0014 */
[----:B-1----:R-:W2:Y:S01]  /*863b0*/  LDL.LU R20, [R1+0xb54] ;  /* 0x000b540001147983 */ /* 0x002ea20000300800 */
[----:B------:R-:W-:Y:S02]  /*863c0*/  IMAD.MOV.U32 R4, RZ, RZ, R17 ;  /* 0x000000ffff047224 */ /* 0x000fe400078e0011 */
[----:B------:R-:W2:Y:S01]  /*863d0*/  LDL.LU R17, [R1+0xb94] ;  /* 0x000b940001117983 */ /* 0x000ea20000300800 */
[----:B------:R-:W-:Y:S02]  /*863e0*/  IADD3 R18, P1, R18, UR8, RZ ;  /* 0x0000000812127c10 */ /* 0x000fe4000ff3e0ff */
[----:B---3--:R-:W-:Y:S01]  /*863f0*/  IADD3 R7, P2, R7, UR8, RZ ;  /* 0x0000000807077c10 */ /* 0x008fe2000ff5e0ff */
[----:B------:R1:W-:Y:S04]  /*86400*/  LDGSTS.E [R13+0x5200], [R4.64], P0 ;  /* 0x05200000040d7fae */ /* 0x0003e80008121846 */
[----:B------:R3:W-:Y:S01]  /*86410*/  STL [R1+0xa58], R18 ;  /* 0x000a581201007387 */ /* 0x0007e20000100800 */
[----:B-1----:R-:W-:Y:S01]  /*86420*/  IMAD.MOV.U32 R4, RZ, RZ, R18 ;  /* 0x000000ffff047224 */ /* 0x002fe200078e0012 */
[----:B------:R-:W-:-:S02]  /*86430*/  IADD3.X R22, R22, UR5, RZ, P1, !PT ;  /* 0x0000000516167c10 */ /* 0x000fc40008ffe4ff */
[----:B------:R-:W-:-:S03]  /*86440*/  IADD3.X R19, R19, UR5, RZ, P2, !PT ;  /* 0x0000000513137c10 */ /* 0x000fc600097fe4ff */
[----:B------:R1:W-:Y:S01]  /*86450*/  STL [R1+0xa54], R22 ;  /* 0x000a541601007387 */ /* 0x0003e20000100800 */
[----:B------:R3:W-:Y:S02]  /*86460*/  STL [R1+0xa98], R7 ;  /* 0x000a980701007387 */ /* 0x0007e40000100800 */
[----:B---3--:R-:W3:Y:S02]  /*86470*/  LDL.LU R18, [R1+0xbd8] ;  /* 0x000bd80001127983 */ /* 0x008ee40000300800 */
[----:B------:R1:W-:Y:S02]  /*86480*/  STL [R1+0xa94], R19 ;  /* 0x000a941301007387 */ /* 0x0003e40000100800 */
[----:B------:R-:W-:Y:S01]  /*86490*/  IMAD.MOV.U32 R5, RZ, RZ, R22 ;  /* 0x000000ffff057224 */ /* 0x000fe200078e0016 */
[----:B------:R-:W3:Y:S04]  /*864a0*/  LDL.LU R24, [R1+0xc18] ;  /* 0x000c180001187983 */ /* 0x000ee80000300800 */
        /* <DEDUP_REMOVED lines=8> */
[----:B------:R-:W-:Y:S02]  /*86530*/  IADD3 R21, P1, R21, UR8, RZ ;  /* 0x0000000815157c10 */ /* 0x000fe4000ff3e0ff */
[----:B------:R-:W-:-:S03]  /*86540*/  IADD3 R11, P2, R11, UR8, RZ ;  /* 0x000000080b0b7c10 */ /* 0x000fc6000ff5e0ff */
[----:B------:R1:W-:Y:S02]  /*86550*/  STL [R1+0xad8], R21 ;  /* 0x000ad81501007387 */ /* 0x0003e40000100800 */
[----:B-1----:R-:W-:Y:S01]  /*86560*/  IMAD.MOV.U32 R4, RZ, RZ, R21 ;  /* 0x000000ffff047224 */ /* 0x002fe200078e0015 */
[----:B------:R-:W-:Y:S02]  /*86570*/  IADD3.X R23, R23, UR5, RZ, P1, !PT ;  /* 0x0000000517177c10 */ /* 0x000fe40008ffe4ff */
[----:B------:R-:W-:-:S03]  /*86580*/  IADD3.X R14, R14, UR5, RZ, P2, !PT ;  /* 0x000000050e0e7c10 */ /* 0x000fc600097fe4ff */
        /* <DEDUP_REMOVED lines=13> */
[----:B------:R-:W-:-:S03]  /*86660*/  IADD3 R6, P2, R6, UR8, RZ ;  /* 0x0000000806067c10 */ /* 0x000fc6000ff5e0ff */
[----:B------:R4:W-:Y:S01]  /*86670*/  STL [R1+0xb58], R15 ;  /* 0x000b580f01007387 */ /* 0x0009e20000100800 */
[----:B--2---:R-:W-:Y:S01]  /*86680*/  IADD3.X R20, R20, UR5, RZ, P1, !PT ;  /* 0x0000000514147c10 */ /* 0x004fe20008ffe4ff */
[----:B-1----:R-:W-:Y:S01]  /*86690*/  IMAD.MOV.U32 R4, RZ, RZ, R15 ;  /* 0x000000ffff047224 */ /* 0x002fe200078e000f */
[----:B------:R-:W-:-:S03]  /*866a0*/  IADD3.X R17, R17, UR5, RZ, P2, !PT ;  /* 0x0000000511117c10 */ /* 0x000fc600097fe4ff */
[----:B------:R1:W-:Y:S01]  /*866b0*/  STL [R1+0xb54], R20 ;  /* 0x000b541401007387 */ /* 0x0003e20000100800 */
[----:B------:R-:W-:Y:S02]  /*866c0*/  STL [R1+0xb98], R6 ;  /* 0x000b980601007387 */ /* 0x000fe40000100800 */
[----:B----4-:R-:W2:Y:S02]  /*866d0*/  LDL.LU R15, [R1+0xcd4] ;  /* 0x000cd400010f7983 */ /* 0x010ea40000300800 */
[----:B------:R-:W-:Y:S01]  /*866e0*/  IMAD.MOV.U32 R5, RZ, RZ, R20 ;  /* 0x000000ffff057224 */ /* 0x000fe200078e0014 */
[----:B------:R4:W-:Y:S04]  /*866f0*/  STL [R1+0xb94], R17 ;  /* 0x000b941101007387 */ /* 0x0009e80000100800 */
[----:B------:R4:W-:Y:S04]  /*86700*/  LDGSTS.E [R13+0xa200], [R4.64], P0 ;  /* 0x0a200000040d7fae */ /* 0x0009e80008121846 */
[----:B-1----:R-:W2:Y:S01]  /*86710*/  LDL.LU R20, [R1+0xd14] ;  /* 0x000d140001147983 */ /* 0x002ea20000300800 */
[----:B----4-:R-:W-:-:S02]  /*86720*/  IMAD.MOV.U32 R4, RZ, RZ, R6 ;  /* 0x000000ffff047224 */ /* 0x010fc400078e0006 */
[----:B------:R-:W-:Y:S02]  /*86730*/  IMAD.MOV.U32 R5, RZ, RZ, R17 ;  /* 0x000000ffff057224 */ /* 0x000fe400078e0011 */
[----:B------:R-:W4:Y:S01]  /*86740*/  LDL.LU R17, [R1+0xd64] ;  /* 0x000d640001117983 */ /* 0x000f220000300800 */
[----:B------:R-:W4:Y:S03]  /*86750*/  LDL.LU R6, [R1+0xda4] ;  /* 0x000da40001067983 */ /* 0x000f260000300800 */
[----:B------:R1:W-:Y:S01]  /*86760*/  LDGSTS.E [R13+0xb200], [R4.64], P0 ;  /* 0x0b200000040d7fae */ /* 0x0003e20008121846 */
[----:B---3--:R-:W-:Y:S02]  /*86770*/  IADD3 R18, P1, R18, UR8, RZ ;  /* 0x0000000812127c10 */ /* 0x008fe4000ff3e0ff */
        /* <DEDUP_REMOVED lines=8> */
[----:B------:R-:W-:-:S04]  /*86800*/  IADD3 R7, P1, R7, UR8, RZ ;  /* 0x0000000807077c10 */ /* 0x000fc8000ff3e0ff */
[----:B------:R1:W-:Y:S04]  /*86810*/  LDGSTS.E [R13+0xc200], [R4.64], P0 ;  /* 0x0c200000040d7fae */ /* 0x0003e80008121846 */
[----:B---3--:R-:W4:Y:S01]  /*86820*/  LDL.LU R22, [R1+0xd60] ;  /* 0x000d600001167983 */ /* 0x008f220000300800 */
[----:B------:R-:W-:Y:S02]  /*86830*/  STL [R1+0xc14], R25 ;  /* 0x000c141901007387 */ /* 0x000fe40000100800 */
[----:B------:R-:W4:Y:S01]  /*86840*/  LDL.LU R18, [R1+0xda0] ;  /* 0x000da00001127983 */ /* 0x000f220000300800 */
        /* <DEDUP_REMOVED lines=22> */
[----:B------:R-:W-:Y:S02]  /*869b0*/  STL [R1+0xcd8], R11 ;  /* 0x000cd80b01007387 */ /* 0x000fe40000100800 */
[----:B-1----:R-:W-:Y:S01]  /*869c0*/  IMAD.MOV.U32 R4, RZ, RZ, R11 ;  /* 0x000000ffff047224 */ /* 0x002fe200078e000b */
[----:B--2---:R-:W-:-:S05]  /*869d0*/  IADD3.X R15, R15, UR5, RZ, P1, !PT ;  /* 0x000000050f0f7c10 */ /* 0x004fca0008ffe4ff */
        /* <DEDUP_REMOVED lines=8> */
[----:B--2---:R-:W-:-:S02]  /*86a60*/  IMAD.MOV.U32 R5, RZ, RZ, R20 ;  /* 0x000000ffff057224 */ /* 0x004fc400078e0014 */
[----:B-1----:R-:W2:Y:S01]  /*86a70*/  LDL.LU R20, [R1+0xe60] ;  /* 0x000e600001147983 */ /* 0x002ea20000300800 */
[----:B------:R-:W-:Y:S02]  /*86a80*/  IMAD.MOV.U32 R4, RZ, RZ, R14 ;  /* 0x000000ffff047224 */ /* 0x000fe400078e000e */
[----:B------:R-:W2:Y:S01]  /*86a90*/  LDL.LU R14, [R1+0xea0] ;  /* 0x000ea000010e7983 */ /* 0x000ea20000300800 */
[----:B----4-:R-:W-:Y:S02]  /*86aa0*/  IADD3 R17, P1, R17, UR8, RZ ;  /* 0x0000000811117c10 */ /* 0x010fe4000ff3e0ff */
[----:B------:R-:W-:Y:S01]  /*86ab0*/  IADD3 R6, P2, R6, UR8, RZ ;  /* 0x0000000806067c10 */ /* 0x000fe2000ff5e0ff */
[----:B------:R1:W-:Y:S04]  /*86ac0*/  LDGSTS.E [R13+0x11200], [R4.64], P0 ;  /* 0x11200000040d7fae */ /* 0x0003e80008121846 */
[----:B------:R4:W-:Y:S01]  /*86ad0*/  STL [R1+0xd64], R17 ;  /* 0x000d641101007387 */ /* 0x0009e20000100800 */
[----:B------:R-:W-:-:S02]  /*86ae0*/  IADD3.X R22, R22, UR5, RZ, P1, !PT ;  /* 0x0000000516167c10 */ /* 0x000fc40008ffe4ff */
[----:B------:R-:W-:Y:S01]  /*86af0*/  IADD3.X R18, R18, UR5, RZ, P2, !PT ;  /* 0x0000000512127c10 */ /* 0x000fe200097fe4ff */
[----:B-1----:R-:W-:Y:S02]  /*86b00*/  IMAD.MOV.U32 R4, RZ, RZ, R17 ;  /* 0x000000ffff047224 */ /* 0x002fe400078e0011 */
[----:B------:R1:W-:Y:S01]  /*86b10*/  STL [R1+0xd60], R22 ;  /* 0x000d601601007387 */ /* 0x0003e20000100800 */
[----:B------:R4:W-:Y:S02]  /*86b20*/  STL [R1+0xda4], R6 ;  /* 0x000da40601007387 */ /* 0x0009e40000100800 */
[----:B----4-:R-:W4:Y:S02]  /*86b30*/  LDL.LU R17, [R1+0xee4] ;  /* 0x000ee40001117983 */ /* 0x010f240000300800 */
[----:B------:R1:W-:Y:S02]  /*86b40*/  STL [R1+0xda0], R18 ;  /* 0x000da01201007387 */ /* 0x0003e40000100800 */
[----:B------:R-:W-:Y:S01]  /*86b50*/  IMAD.MOV.U32 R5, RZ, RZ, R22 ;  /* 0x000000ffff057224 */ /* 0x000fe200078e0016 */
[----:B------:R-:W4:Y:S04]  /*86b60*/  LDL.LU R24, [R1+0xf24] ;  /* 0x000f240001187983 */ /* 0x000f280000300800 */
[----:B------:R1:W-:Y:S04]  /*86b70*/  LDGSTS.E [R13+0x12200], [R4.64], P0 ;  /* 0x12200000040d7fae */ /* 0x0003e80008121846 */
[----:B-1----:R-:W4:Y:S01]  /*86b80*/  LDL.LU R22, [R1+0xee0] ;  /* 0x000ee00001167983 */ /* 0x002f220000300800 */
[----:B------:R-:W4:Y:S02]  /*86b90*/  LDL.LU R25, [R1+0xf20] ;  /* 0x000f200001197983 */ /* 0x000f240000300800 */
[----:B------:R-:W-:-:S02]  /*86ba0*/  IMAD.MOV.U32 R4, RZ, RZ, R6 ;  /* 0x000000ffff047224 */ /* 0x000fc400078e0006 */
[----:B------:R-:W-:Y:S01]  /*86bb0*/  IMAD.MOV.U32 R5, RZ, RZ, R18 ;  /* 0x000000ffff057224 */ /* 0x000fe200078e0012 */
[----:B------:R-:W4:Y:S01]  /*86bc0*/  LDL.LU R6, [R1+0xf64] ;  /* 0x000f640001067983 */ /* 0x000f220000300800 */
[----:B------:R-:W4:Y:S03]  /*86bd0*/  LDL.LU R18, [R1+0xfa4] ;  /* 0x000fa40001127983 */ /* 0x000f260000300800 */
        /* <DEDUP_REMOVED lines=19> */
[----:B---3--:R-:W-:Y:S02]  /*86d10*/  IADD3 R15, P1, R15, UR8, RZ ;  /* 0x000000080f0f7c10 */ /* 0x008fe4000ff3e0ff */
[----:B------:R-:W-:-:S03]  /*86d20*/  IADD3 R11, P2, R11, UR8, RZ ;  /* 0x000000080b0b7c10 */ /* 0x000fc6000ff5e0ff */
[----:B------:R3:W-:Y:S01]  /*86d30*/  STL [R1+0xe64], R15 ;  /* 0x000e640f01007387 */ /* 0x0007e20000100800 */
[----:B--2---:R-:W-:Y:S01]  /*86d40*/  IADD3.X R20, R20, UR5, RZ, P1, !PT ;  /* 0x0000000514147c10 */ /* 0x004fe20008ffe4ff */
[----:B-1----:R-:W-:Y:S01]  /*86d50*/  IMAD.MOV.U32 R4, RZ, RZ, R15 ;  /* 0x000000ffff047224 */ /* 0x002fe200078e000f */
[----:B------:R-:W-:-:S03]  /*86d60*/  IADD3.X R14, R14, UR5, RZ, P2, !PT ;  /* 0x000000050e0e7c10 */ /* 0x000fc600097fe4ff */
[----:B------:R1:W-:Y:S01]  /*86d70*/  STL [R1+0xe60], R20 ;  /* 0x000e601401007387 */ /* 0x0003e20000100800 */
[----:B------:R-:W-:Y:S02]  /*86d80*/  STL [R1+0xea4], R11 ;  /* 0x000ea40b01007387 */ /* 0x000fe40000100800 */
[----:B---3--:R-:W2:Y:S02]  /*86d90*/  LDL.LU R15, [R1+0xfe0] ;  /* 0x000fe000010f7983 */ /* 0x008ea40000300800 */
[----:B------:R-:W-:Y:S01]  /*86da0*/  IMAD.MOV.U32 R5, RZ, RZ, R20 ;  /* 0x000000ffff057224 */ /* 0x000fe200078e0014 */
[----:B------:R3:W-:Y:S04]  /*86db0*/  STL [R1+0xea0], R14 ;  /* 0x000ea00e01007387 */ /* 0x0007e80000100800 */
[----:B------:R3:W-:Y:S04]  /*86dc0*/  LDGSTS.E [R13+0x16200], [R4.64], P0 ;  /* 0x16200000040d7fae */ /* 0x0007e80008121846 */
[----:B-1----:R-:W2:Y:S01]  /*86dd0*/  LDL.LU R20, [R1+0x1020] ;  /* 0x0010200001147983 */ /* 0x002ea20000300800 */
[----:B---3--:R-:W-:Y:S01]  /*86de0*/  IMAD.MOV.U32 R4, RZ, RZ, R11 ;  /* 0x000000ffff047224 */ /* 0x008fe200078e000b */
[----:B----4-:R-:W-:Y:S01]  /*86df0*/  IADD3 R17, P1, R17, UR8, RZ ;  /* 0x0000000811117c10 */ /* 0x010fe2000ff3e0ff */
[----:B------:R-:W-:Y:S01]  /*86e00*/  IMAD.MOV.U32 R5, RZ, RZ, R14 ;  /* 0x000000ffff057224 */ /* 0x000fe200078e000e */
[----:B------:R-:W-:Y:S01]  /*86e10*/  IADD3 R24, P2, R24, UR8, RZ ;  /* 0x0000000818187c10 */ /* 0x000fe2000ff5e0ff */
[----:B------:R-:W3:Y:S01]  /*86e20*/  LDL.LU R14, [R1+0x1064] ;  /* 0x00106400010e7983 */ /* 0x000ee20000300800 */
[----:B------:R-:W3:Y:S01]  /*86e30*/  LDL.LU R11, [R1+0x10a4] ;  /* 0x0010a400010b7983 */ /* 0x000ee20000300800 */
[----:B------:R-:W-:-:S02]  /*86e40*/  IADD3.X R22, R22, UR5, RZ, P1, !PT ;  /* 0x0000000516167c10 */ /* 0x000fc40008ffe4ff */
[----:B------:R-:W-:Y:S04]  /*86e50*/  STL [R1+0xee4], R17 ;  /* 0x000ee41101007387 */ /* 0x000fe80000100800 */
[----:B------:R1:W-:Y:S01]  /*86e60*/  LDGSTS.E [R13+0x17200], [R4.64], P0 ;  /* 0x17200000040d7fae */ /* 0x0003e20008121846 */
[----:B------:R-:W-:-:S03]  /*86e70*/  IADD3.X R25, R25, UR5, RZ, P2, !PT ;  /* 0x0000000519197c10 */ /* 0x000fc600097fe4ff */
[----:B------:R1:W-:Y:S01]  /*86e80*/  STL [R1+0xee0], R22 ;  /* 0x000ee01601007387 */ /* 0x0003e20000100800 */
[----:B------:R-:W-:Y:S02]  /*86e90*/  STL [R1+0xf24], R24 ;  /* 0x000f241801007387 */ /* 0x000fe40000100800 */
[----:B-1----:R-:W-:Y:S02]  /*86ea0*/  IMAD.MOV.U32 R5, RZ, RZ, R22 ;  /* 0x000000ffff057224 */ /* 0x002fe400078e0016 */
[----:B------:R-:W3:Y:S01]  /*86eb0*/  LDL.LU R22, [R1+0x1060] ;  /* 0x0010600001167983 */ /* 0x000ee20000300800 */
[----:B------:R-:W-:Y:S02]  /*86ec0*/  IMAD.MOV.U32 R4, RZ, RZ, R17 ;  /* 0x000000ffff047224 */ /* 0x000fe400078e0011 */
[----:B------:R-:W-:Y:S02]  /*86ed0*/  STL [R1+0xf20], R25 ;  /* 0x000f201901007387 */ /* 0x000fe40000100800 */
[----:B------:R-:W3:Y:S01]  /*86ee0*/  LDL.LU R17, [R1+0x10a0] ;  /* 0x0010a00001117983 */ /* 0x000ee20000300800 */
[----:B------:R-:W-:Y:S01]  /*86ef0*/  IADD3 R6, P1, R6, UR8, RZ ;  /* 0x0000000806067c10 */ /* 0x000fe2000ff3e0ff */
[----:B------:R1:W-:Y:S01]  /*86f00*/  LDGSTS.E [R13+0x18200], [R4.64], P0 ;  /* 0x18200000040d7fae */ /* 0x0003e20008121846 */
[----:B------:R-:W-:-:S03]  /*86f10*/  IADD3 R18, P2, R18, UR8, RZ ;  /* 0x0000000812127c10 */ /* 0x000fc6000ff5e0ff */
[----:B------:R-:W-:Y:S01]  /*86f20*/  STL [R1+0xf64], R6 ;  /* 0x000f640601007387 */ /* 0x000fe20000100800 */
[----:B-1----:R-:W-:Y:S02]  /*86f30*/  IMAD.MOV.U32 R4, RZ, RZ, R24 ;  /* 0x000000ffff047224 */ /* 0x002fe400078e0018 */
        /* <DEDUP_REMOVED lines=10> */
[----:B------:R-:W-:Y:S01]  /*86fe0*/  IADD3 R7, P1, R7, UR8, RZ ;  /* 0x0000000807077c10 */ /* 0x000fe2000ff3e0ff */
[----:B------:R1:W-:Y:S02]  /*86ff0*/  STL [R1+0xfa0], R23 ;  /* 0x000fa01701007387 */ /* 0x0003e40000100800 */
[----:B------:R-:W3:Y:S02]  /*87000*/  LDL.LU R6, [R1+0x1124] ;  /* 0x0011240001067983 */ /* 0x000ee40000300800 */
[----:B------:R-:W-:-:S02]  /*87010*/  IMAD.MOV.U32 R5, RZ, RZ, R23 ;  /* 0x000000ffff057224 */ /* 0x000fc400078e0017 */
[----:B------:R-:W-:Y:S01]  /*87020*/  IMAD.MOV.U32 R4, RZ, RZ, R18 ;  /* 0x000000ffff047224 */ /* 0x000fe200078e0012 */
[----:B------:R-:W-:Y:S01]  /*87030*/  IADD3 R19, P2, R19, UR8, RZ ;  /* 0x0000000813137c10 */ /* 0x000fe2000ff5e0ff */
[----:B-1----:R-:W3:Y:S01]  /*87040*/  LDL.LU R23, [R1+0x10e0] ;  /* 0x0010e00001177983 */ /* 0x002ee20000300800 */
[----:B------:R-:W3:Y:S03]  /*87050*/  LDL.LU R18, [R1+0x1120] ;  /* 0x0011200001127983 */ /* 0x000ee60000300800 */
[----:B------:R1:W-:Y:S01]  /*87060*/  LDGSTS.E [R13+0x1b200], [R4.64], P0 ;  /* 0x1b200000040d7fae */ /* 0x0003e20008121846 */
[----:B------:R-:W-:Y:S02]  /*87070*/  STL [R1+0xfe4], R7 ;  /* 0x000fe40701007387 */ /* 0x000fe40000100800 */
[----:B-1----:R-:W-:Y:S01]  /*87080*/  IMAD.MOV.U32 R4, RZ, RZ, R7 ;  /* 0x000000ffff047224 */ /* 0x002fe200078e0007 */
[----:B--2---:R-:W-:-:S05]  /*87090*/  IADD3.X R15, R15, UR5, RZ, P1, !PT ;  /* 0x000000050f0f7c10 */ /* 0x004fca0008ffe4ff */
[----:B------:R-:W-:Y:S01]  /*870a0*/  IMAD.MOV.U32 R5, RZ, RZ, R15 ;  /* 0x000000ffff057224 */ /* 0x000fe200078e000f */
[----:B------:R1:W-:Y:S01]  /*870b0*/  STL [R1+0xfe0], R15 ;  /* 0x000fe00f01007387 */ /* 0x0003e20000100800 */
[----:B------:R-:W-:Y:S01]  /*870c0*/  IADD3.X R20, R20, UR5, RZ, P2, !PT ;  /* 0x0000000514147c10 */ /* 0x000fe200097fe4ff */
[----:B------:R2:W-:Y:S02]  /*870d0*/  STL [R1+0x1024], R19 ;  /* 0x0010241301007387 */ /* 0x0005e40000100800 */
[----:B------:R2:W-:Y:S04]  /*870e0*/  LDGSTS.E [R13+0x1c200], [R4.64], P0 ;  /* 0x1c200000040d7fae */ /* 0x0005e80008121846 */
[----:B-1----:R-:W4:Y:S01]  /*870f0*/  LDL.LU R15, [R1+0x1164] ;  /* 0x00116400010f7983 */ /* 0x002f220000300800 */
[----:B------:R1:W-:Y:S02]  /*87100*/  STL [R1+0x1020], R20 ;  /* 0x0010201401007387 */ /* 0x0003e40000100800 */
[----:B------:R-:W4:Y:S02]  /*87110*/  LDL.LU R7, [R1+0x11a4] ;  /* 0x0011a40001077983 */ /* 0x000f240000300800 */
[----:B--2---:R-:W-:-:S02]  /*87120*/  IMAD.MOV.U32 R4, RZ, RZ, R19 ;  /* 0x000000ffff047224 */ /* 0x004fc400078e0013 */
[----:B------:R-:W2:Y:S01]  /*87130*/  LDL.LU R19, [R1+0x1160] ;  /* 0x0011600001137983 */ /* 0x000ea20000300800 */
[----:B------:R-:W-:Y:S02]  /*87140*/  IMAD.MOV.U32 R5, RZ, RZ, R20 ;  /* 0x000000ffff057224 */ /* 0x000fe400078e0014 */
[----:B-1----:R-:W2:Y:S01]  /*87150*/  LDL.LU R20, [R1+0x11a0] ;  /* 0x0011a00001147983 */ /* 0x002ea20000300800 */
[----:B---3--:R-:W-:Y:S02]  /*87160*/  IADD3 R14, P1, R14, UR8, RZ ;  /* 0x000000080e0e7c10 */ /* 0x008fe4000ff3e0ff */
[----:B------:R-:W-:Y:S01]  /*87170*/  IADD3 R11, P2, R11, UR8, RZ ;  /* 0x000000080b0b7c10 */ /* 0x000fe2000ff5e0ff */
[----:B------:R1:W-:Y:S04]  /*87180*/  LDGSTS.E [R13+0x1d200], [R4.64], P0 ;  /* 0x1d200000040d7fae */ /* 0x0003e80008121846 */
[----:B------:R3:W-:Y:S01]  /*87190*/  STL [R1+0x1064], R14 ;  /* 0x0010640e01007387 */ /* 0x0007e20000100800 */
[----:B------:R-:W-:Y:S01]  /*871a0*/  IADD3.X R22, R22, UR5, RZ, P1, !PT ;  /* 0x0000000516167c10 */ /* 0x000fe20008ffe4ff */
[----:B-1----:R-:W-:Y:S01]  /*871b0*/  IMAD.MOV.U32 R4, RZ, RZ, R14 ;  /* 0x000000ffff047224 */ /* 0x002fe200078e000e */
[----:B------:R-:W-:-:S03]  /*871c0*/  IADD3.X R17, R17, UR5, RZ, P2, !PT ;  /* 0x0000000511117c10 */ /* 0x000fc600097fe4ff */
[----:B------:R1:W-:Y:S01]  /*871d0*/  STL [R1+0x1060], R22 ;  /* 0x0010601601007387 */ /* 0x0003e20000100800 */
[----:B------:R3:W-:Y:S02]  /*871e0*/  STL [R1+0x10a4], R11 ;  /* 0x0010a40b01007387 */ /* 0x0007e40000100800 */
[----:B---3--:R-:W3:Y:S01]  /*871f0*/  LDL.LU R14, [R1+0x11e4] ;  /* 0x0011e400010e7983 */ /* 0x008ee20000300800 */
[----:B------:R1:W-:Y:S01]  /*87200*/  STL [R1+0x10a0], R17 ;  /* 0x0010a01101007387 */ /* 0x0003e20000100800 */
[----:B------:R-:W-:-:S03]  /*87210*/  IMAD.MOV.U32 R5, RZ, RZ, R22 ;  /* 0x000000ffff057224 */ /* 0x000fc600078e0016 */
        /* <DEDUP_REMOVED lines=30> */
[----:B------:R2:W-:Y:S01]  /*87400*/  STL [R1+0x1164], R15 ;  /* 0x0011640f01007387 */ /* 0x0005e20000100800 */
[----:B------:R-:W-:Y:S01]  /*87410*/  IADD3.X R20, R20, UR5, RZ, P2, !PT ;  /* 0x0000000514147c10 */ /* 0x000fe200097fe4ff */
[----:B-1----:R-:W-:-:S02]  /*87420*/  IMAD.MOV.U32 R4, RZ, RZ, R15 ;  /* 0x000000ffff047224 */ /* 0x002fc400078e000f */
[----:B------:R1:W-:Y:S01]  /*87430*/  STL [R1+0x1160], R19 ;  /* 0x0011601301007387 */ /* 0x0003e20000100800 */
[----:B------:R-:W-:Y:S02]  /*87440*/  STL [R1+0x11a4], R7 ;  /* 0x0011a40701007387 */ /* 0x000fe40000100800 */
[----:B------:R-:W-:Y:S01]  /*87450*/  IMAD.MOV.U32 R5, RZ, RZ, R19 ;  /* 0x000000ffff057224 */ /* 0x000fe200078e0013 */
[----:B--2---:R-:W2:Y:S01]  /*87460*/  LDL.LU R15, [R1+0x12e0] ;  /* 0x0012e000010f7983 */ /* 0x004ea20000300800 */
[----:B------:R4:W-:Y:S03]  /*87470*/  STL [R1+0x11a0], R20 ;  /* 0x0011a01401007387 */ /* 0x0009e60000100800 */
[----:B------:R4:W-:Y:S04]  /*87480*/  LDGSTS.E [R13+0x22200], [R4.64], P0 ;  /* 0x22200000040d7fae */ /* 0x0009e80008121846 */
[----:B-1----:R-:W2:Y:S01]  /*87490*/  LDL.LU R19, [R1+0x1320] ;  /* 0x0013200001137983 */ /* 0x002ea20000300800 */
[----:B----4-:R-:W-:Y:S01]  /*874a0*/  IMAD.MOV.U32 R4, RZ, RZ, R7 ;  /* 0x000000ffff047224 */ /* 0x010fe200078e0007 */
[----:B---3--:R-:W-:Y:S01]  /*874b0*/  IADD3 R14, P1, R14, UR8, RZ ;  /* 0x000000080e0e7c10 */ /* 0x008fe2000ff3e0ff */
        /* <DEDUP_REMOVED lines=41> */
[----:B--2---:R-:W-:-:S02]  /*87750*/  IADD3.X R15, R15, UR5, RZ, P1, !PT ;  /* 0x000000050f0f7c10 */ /* 0x004fc40008ffe4ff */
[----:B------:R-:W-:-:S03]  /*87760*/  IADD3.X R19, R19, UR5, RZ, P2, !PT ;  /* 0x0000000513137c10 */ /* 0x000fc600097fe4ff */
[----:B------:R-:W-:Y:S01]  /*87770*/  IMAD.MOV.U32 R5, RZ, RZ, R15 ;  /* 0x000000ffff057224 */ /* 0x000fe200078e000f */
[----:B------:R1:W-:Y:S01]  /*87780*/  STL [R1+0x12e0], R15 ;  /* 0x0012e00f01007387 */ /* 0x0003e20000100800 */
[----:B------:R-:W-:Y:S03]  /*87790*/  STL [R1+0x1324], R18 ;  /* 0x0013241201007387 */ /* 0x000fe60000100800 */
        /* <DEDUP_REMOVED lines=8> */
[----:B---3--:R-:W-:Y:S02]  /*87820*/  IADD3 R20, P1, R20, UR8, RZ ;  /* 0x0000000814147c10 */ /* 0x008fe4000ff3e0ff */
        /* <DEDUP_REMOVED lines=51> */
[----:B---3--:R-:W-:Y:S01]  /*87b60*/  IADD3 R20, P1, R20, UR8, RZ ;  /* 0x0000000814147c10 */ /* 0x008fe2000ff3e0ff */
[----:B------:R-:W-:-:S02]  /*87b70*/  IMAD.MOV.U32 R4, RZ, RZ, R6 ;  /* 0x000000ffff047224 */ /* 0x000fc400078e0006 */
[----:B------:R-:W-:Y:S01]  /*87b80*/  IMAD.MOV.U32 R5, RZ, RZ, R18 ;  /* 0x000000ffff057224 */ /* 0x000fe200078e0012 */
[----:B------:R-:W-:Y:S01]  /*87b90*/  IADD3 R24, P2, R24, UR8, RZ ;  /* 0x0000000818187c10 */ /* 0x000fe2000ff5e0ff */
[----:B----4-:R-:W3:Y:S01]  /*87ba0*/  LDL.LU R18, [R1+0x1cac] ;  /* 0x001cac0001127983 */ /* 0x010ee20000300800 */
[----:B------:R-:W3:Y:S01]  /*87bb0*/  LDL.LU R6, [R1+0x1c1c] ;  /* 0x001c1c0001067983 */ /* 0x000ee20000300800 */
[----:B------:R-:W-:Y:S01]  /*87bc0*/  IADD3.X R22, R22, UR5, RZ, P1, !PT ;  /* 0x0000000516167c10 */ /* 0x000fe20008ffe4ff */
[----:B------:R-:W-:Y:S01]  /*87bd0*/  STL [R1+0x1e2c], R20 ;  /* 0x001e2c1401007387 */ /* 0x000fe20000100800 */
[----:B------:R1:W-:Y:S04]  /*87be0*/  LDGSTS.E [R13+0x2f200], [R4.64], P0 ;  /* 0x2f200000040d7fae */ /* 0x0003e80008121846 */
[----:B------:R1:W-:Y:S01]  /*87bf0*/  STL [R1+0x1e20], R22 ;  /* 0x001e201601007387 */ /* 0x0003e20000100800 */
[----:B------:R-:W-:Y:S01]  /*87c00*/  IADD3.X R25, R25, UR5, RZ, P2, !PT ;  /* 0x0000000519197c10 */ /* 0x000fe200097fe4ff */
[----:B------:R-:W-:Y:S02]  /*87c10*/  STL [R1+0x1dec], R24 ;  /* 0x001dec1801007387 */ /* 0x000fe40000100800 */
[----:B-1----:R-:W-:-:S02]  /*87c20*/  IMAD.MOV.U32 R5, RZ, RZ, R22 ;  /* 0x000000ffff057224 */ /* 0x002fc400078e0016 */
        /* <DEDUP_REMOVED lines=48> */
[----:B------:R-:W-:-:S03]  /*87f30*/  IADD3.X R20, R20, UR5, RZ, P2, !PT ;  /* 0x0000000514147c10 */ /* 0x000fc600097fe4ff */
[----:B------:R-:W-:Y:S01]  /*87f40*/  STL [R1+0x1c9c], R22 ;  /* 0x001c9c1601007387 */ /* 0x000fe20000100800 */
[----:B-1----:R-:W-:Y:S02]  /*87f50*/  IMAD.MOV.U32 R4, RZ, RZ, R18 ;  /* 0x000000ffff047224 */ /* 0x002fe400078e0012 */
[----:B------:R-:W-:Y:S01]  /*87f60*/  IMAD.MOV.U32 R5, RZ, RZ, R22 ;  /* 0x000000ffff057224 */ /* 0x000fe200078e0016 */
[----:B------:R-:W-:Y:S04]  /*87f70*/  STL [R1+0x1c1c], R6 ;  /* 0x001c1c0601007387 */ /* 0x000fe80000100800 */
[----:B---3--:R-:W3:Y:S01]  /*87f80*/  LDL.LU R18, [R1+0x1a14] ;  /* 0x001a140001127983 */ /* 0x008ee20000300800 */
[----:B------:R1:W-:Y:S03]  /*87f90*/  STL [R1+0x1c08], R20 ;  /* 0x001c081401007387 */ /* 0x0003e60000100800 */
[----:B------:R1:W-:Y:S01]  /*87fa0*/  LDGSTS.E [R13+0x36200], [R4.64], P0 ;  /* 0x36200000040d7fae */ /* 0x0003e20008121846 */
[----:B------:R-:W3:Y:S02]  /*87fb0*/  LDL.LU R24, [R1+0x19d4] ;  /* 0x0019d40001187983 */ /* 0x000ee40000300800 */
[----:B-1----:R-:W-:-:S02]  /*87fc0*/  IMAD.MOV.U32 R5, RZ, RZ, R20 ;  /* 0x000000ffff057224 */ /* 0x002fc400078e0014 */
[----:B------:R-:W3:Y:S01]  /*87fd0*/  LDL.LU R20, [R1+0x1a08] ;  /* 0x001a080001147983 */ /* 0x000ee20000300800 */
[----:B------:R-:W3:Y:S02]  /*87fe0*/  LDL.LU R25, [R1+0x19c8] ;  /* 0x0019c80001197983 */ /* 0x000ee40000300800 */
[----:B------:R-:W-:Y:S02]  /*87ff0*/  IMAD.MOV.U32 R4, RZ, RZ, R6 ;  /* 0x000000ffff047224 */ /* 0x000fe400078e0006 */
[----:B------:R-:W3:Y:S01]  /*88000*/  LDL.LU R6, [R1+0x1994] ;  /* 0x0019940001067983 */ /* 0x000ee20000300800 */
[----:B------:R-:W3:Y:S03]  /*88010*/  LDL.LU R22, [R1+0x1954] ;  /* 0x0019540001167983 */ /* 0x000ee60000300800 */
[----:B------:R1:W-:Y:S01]  /*88020*/  LDGSTS.E [R13+0x37200], [R4.64], P0 ;  /* 0x37200000040d7fae */ /* 0x0003e20008121846 */
[----:B------:R-:W-:-:S02]  /*88030*/  IADD3 R21, P1, R21, UR8, RZ ;  /* 0x0000000815157c10 */ /* 0x000fc4000ff3e0ff */
        /* <DEDUP_REMOVED lines=30> */
[----:B---3--:R-:W-:-:S02]  /*88220*/  IADD3 R18, P1, R18, UR8, RZ ;  /* 0x0000000812127c10 */ /* 0x008fc4000ff3e0ff */
[----:B------:R-:W-:Y:S01]  /*88230*/  IADD3 R24, P2, R24, UR8, RZ ;  /* 0x0000000818187c10 */ /* 0x000fe2000ff5e0ff */
[----:B------:R-:W-:Y:S02]  /*88240*/  IMAD.MOV.U32 R4, RZ, RZ, R11 ;  /* 0x000000ffff047224 */ /* 0x000fe400078e000b */
[----:B------:R-:W-:Y:S02]  /*88250*/  IMAD.MOV.U32 R5, RZ, RZ, R17 ;  /* 0x000000ffff057224 */ /* 0x000fe400078e0011 */
[----:B----4-:R-:W3:Y:S01]  /*88260*/  LDL.LU R17, [R1+0x14a4] ;  /* 0x0014a40001117983 */ /* 0x010ee20000300800 */
[----:B------:R-:W3:Y:S02]  /*88270*/  LDL.LU R11, [R1+0x1464] ;  /* 0x00146400010b7983 */ /* 0x000ee40000300800 */
[----:B------:R-:W-:Y:S01]  /*88280*/  STL [R1+0x1a14], R18 ;  /* 0x001a141201007387 */ /* 0x000fe20000100800 */
[----:B------:R1:W-:Y:S01]  /*88290*/  LDGSTS.E [R13+0x3b200], [R4.64], P0 ;  /* 0x3b200000040d7fae */ /* 0x0003e20008121846 */
[----:B------:R-:W-:-:S02]  /*882a0*/  IADD3.X R20, R20, UR5, RZ, P1, !PT ;  /* 0x0000000514147c10 */ /* 0x000fc40008ffe4ff */
[----:B------:R-:W-:-:S03]  /*882b0*/  IADD3.X R25, R25, UR5, RZ, P2, !PT ;  /* 0x0000000519197c10 */ /* 0x000fc600097fe4ff */
[----:B------:R1:W-:Y:S02]  /*882c0*/  STL [R1+0x1a08], R20 ;  /* 0x001a081401007387 */ /* 0x0003e40000100800 */
[----:B-1----:R-:W-:Y:S02]  /*882d0*/  IMAD.MOV.U32 R5, RZ, RZ, R20 ;  /* 0x000000ffff057224 */ /* 0x002fe400078e0014 */
[----:B------:R-:W-:Y:S01]  /*882e0*/  STL [R1+0x19d4], R24 ;  /* 0x0019d41801007387 */ /* 0x000fe20000100800 */
[----:B------:R-:W-:Y:S01]  /*882f0*/  IMAD.MOV.U32 R4, RZ, RZ, R18 ;  /* 0x000000ffff047224 */ /* 0x000fe200078e0012 */
[----:B------:R-:W-:-:S04]  /*88300*/  IADD3 R6, P1, R6, UR8, RZ ;  /* 0x0000000806067c10 */ /* 0x000fc8000ff3e0ff */
[----:B------:R1:W-:Y:S04]  /*88310*/  LDGSTS.E [R13+0x3c200], [R4.64], P0 ;  /* 0x3c200000040d7fae */ /* 0x0003e80008121846 */
[----:B------:R-:W3:Y:S01]  /*88320*/  LDL.LU R20, [R1+0x1498] ;  /* 0x0014980001147983 */ /* 0x000ee20000300800 */
        /* <DEDUP_REMOVED lines=12> */
[----:B------:R1:W-:Y:S02]  /*883f0*/  STL [R1+0x1954], R22 ;  /* 0x0019541601007387 */ /* 0x0003e40000100800 */
[----:B------:R1:W-:Y:S04]  /*88400*/  LDGSTS.E [R13+0x3e200], [R4.64], P0 ;  /* 0x3e200000040d7fae */ /* 0x0003e80008121846 */
[----:B-1----:R-:W3:Y:S01]  /*88410*/  LDL.LU R21, [R1+0x1424] ;  /* 0x0014240001157983 */ /* 0x002ee20000300800 */
[----:B------:R-:W-:Y:S01]  /*88420*/  IADD3 R7, P1, R7, UR8, RZ ;  /* 0x0000000807077c10 */ /* 0x000fe2000ff3e0ff */
[----:B------:R-:W-:Y:S02]  /*88430*/  STL [R1+0x1948], R23 ;  /* 0x0019481701007387 */ /* 0x000fe40000100800 */
[----:B------:R-:W3:Y:S02]  /*88440*/  LDL.LU R6, [R1+0x13e4] ;  /* 0x0013e40001067983 */ /* 0x000ee40000300800 */
[----:B------:R-:W-:-:S02]  /*88450*/  IMAD.MOV.U32 R4, RZ, RZ, R22 ;  /* 0x000000ffff047224 */ /* 0x000fc400078e0016 */
[----:B------:R-:W-:Y:S01]  /*88460*/  IMAD.MOV.U32 R5, RZ, RZ, R23 ;  /* 0x000000ffff057224 */ /* 0x000fe200078e0017 */
[----:B------:R-:W3:Y:S01]  /*88470*/  LDL.LU R22, [R1+0x1418] ;  /* 0x0014180001167983 */ /* 0x000ee20000300800 */
[----:B------:R-:W-:-:S03]  /*88480*/  IADD3 R14, P2, R14, UR8, RZ ;  /* 0x000000080e0e7c10 */ /* 0x000fc6000ff5e0ff */
[----:B------:R1:W-:Y:S04]  /*88490*/  LDGSTS.E [R13+0x3f200], [R4.64], P0 ;  /* 0x3f200000040d7fae */ /* 0x0003e80008121846 */
[----:B-1----:R-:W3:Y:S01]  /*884a0*/  LDL.LU R13, [R1+0x13d8] ;  /* 0x0013d800010d7983 */ /* 0x002ee20000300800 */
[----:B------:R-:W-:Y:S02]  /*884b0*/  STL [R1+0x1524], R7 ;  /* 0x0015240701007387 */ /* 0x000fe40000100800 */
[----:B------:R-:W-:Y:S01]  /*884c0*/  IMAD.MOV.U32 R4, RZ, RZ, R7 ;  /* 0x000000ffff047224 */ /* 0x000fe200078e0007 */
        /* <DEDUP_REMOVED lines=35> */
[----:B------:R-:W-:Y:S02]  /*88700*/  IADD3 R6, P2, R6, UR8, RZ ;  /* 0x0000000806067c10 */ /* 0x000fe4000ff5e0ff */
[----:B------:R-:W-:Y:S01]  /*88710*/  IADD3.X R22, R22, UR5, RZ, P1, !PT ;  /* 0x0000000516167c10 */ /* 0x000fe20008ffe4ff */
[----:B------:R1:W-:Y:S02]  /*88720*/  STL [R1+0x1424], R21 ;  /* 0x0014241501007387 */ /* 0x0003e40000100800 */
[----:B-1----:R-:W-:-:S02]  /*88730*/  IMAD.MOV.U32 R4, RZ, RZ, R21 ;  /* 0x000000ffff047224 */ /* 0x002fc400078e0015 */
[----:B------:R1:W-:Y:S01]  /*88740*/  STL [R1+0x1418], R22 ;  /* 0x0014181601007387 */ /* 0x0003e20000100800 */
[----:B------:R-:W-:Y:S02]  /*88750*/  IMAD.MOV.U32 R5, RZ, RZ, R22 ;  /* 0x000000ffff057224 */ /* 0x000fe400078e0016 */
[----:B------:R1:W-:Y:S01]  /*88760*/  STL [R1+0x13e4], R6 ;  /* 0x0013e40601007387 */ /* 0x0003e20000100800 */
[----:B------:R-:W3:Y:S04]  /*88770*/  LDL.LU R21, [R1+0xb5c] ;  /* 0x000b5c0001157983 */ /* 0x000ee80000300800 */
[----:B------:R1:W-:Y:S01]  /*88780*/  LDGSTS.E [R16+0x4400], [R4.64], P0 ;  /* 0x0440000004107fae */ /* 0x0003e20008121846 */
[----:B------:R-:W-:-:S05]  /*88790*/  IADD3.X R13, R13, UR5, RZ, P2, !PT ;  /* 0x000000050d0d7c10 */ /* 0x000fca00097fe4ff */
[----:B------:R1:W-:Y:S02]  /*887a0*/  STL [R1+0x13d8], R13 ;  /* 0x0013d80d01007387 */ /* 0x0003e40000100800 */
[----:B-1----:R-:W3:Y:S02]  /*887b0*/  LDL.LU R22, [R1+0xb9c] ;  /* 0x000b9c0001167983 */ /* 0x002ee40000300800 */
[----:B------:R-:W-:Y:S02]  /*887c0*/  IMAD.MOV.U32 R4, RZ, RZ, R6 ;  /* 0x000000ffff047224 */ /* 0x000fe400078e0006 */
[----:B------:R-:W-:Y:S01]  /*887d0*/  IMAD.MOV.U32 R5, RZ, RZ, R13 ;  /* 0x000000ffff057224 */ /* 0x000fe200078e000d */
[----:B------:R-:W3:Y:S04]  /*887e0*/  LDL.LU R6, [R1+0xbe0] ;  /* 0x000be00001067983 */ /* 0x000ee80000300800 */
[----:B------:R1:W-:Y:S04]  /*887f0*/  LDGSTS.E [R16+0x5400], [R4.64], P0 ;  /* 0x0540000004107fae */ /* 0x0003e80008121846 */
[----:B------:R-:W3:Y:S01]  /*88800*/  LDL.LU R13, [R1+0xc20] ;  /* 0x000c2000010d7983 */ /* 0x000ee20000300800 */
[----:B----4-:R-:W-:-:S02]  /*88810*/  IADD3 R15, P1, R15, UR8, RZ ;  /* 0x000000080f0f7c10 */ /* 0x010fc4000ff3e0ff */
[----:B------:R-:W-:-:S03]  /*88820*/  IADD3 R7, P2, R7, UR8, RZ ;  /* 0x0000000807077c10 */ /* 0x000fc6000ff5e0ff */
[----:B------:R4:W-:Y:S01]  /*88830*/  STL [R1+0xa60], R15 ;  /* 0x000a600f01007387 */ /* 0x0009e20000100800 */
[----:B--2---:R-:W-:Y:S01]  /*88840*/  IADD3.X R19, R19, UR5, RZ, P1, !PT ;  /* 0x0000000513137c10 */ /* 0x004fe20008ffe4ff */
[----:B-1----:R-:W-:Y:S01]  /*88850*/  IMAD.MOV.U32 R4, RZ, RZ, R15 ;  /* 0x000000ffff047224 */ /* 0x002fe200078e000f */
[----:B------:R-:W-:-:S03]  /*88860*/  IADD3.X R14, R14, UR5, RZ, P2, !PT ;  /* 0x000000050e0e7c10 */ /* 0x000fc600097fe4ff */
[----:B------:R1:W-:Y:S01]  /*88870*/  STL [R1+0xa5c], R19 ;  /* 0x000a5c1301007387 */ /* 0x0003e20000100800 */
[----:B------:R2:W-:Y:S02]  /*88880*/  STL [R1+0xaa0], R7 ;  /* 0x000aa00701007387 */ /* 0x0005e40000100800 */
[----:B----4-:R-:W4:Y:S02]  /*88890*/  LDL.LU R15, [R1+0xbdc] ;  /* 0x000bdc00010f7983 */ /* 0x010f240000300800 */
[----:B------:R-:W-:Y:S01]  /*888a0*/  IMAD.MOV.U32 R5, RZ, RZ, R19 ;  /* 0x000000ffff057224 */ /* 0x000fe200078e0013 */
[----:B------:R2:W-:Y:S04]  /*888b0*/  STL [R1+0xa9c], R14 ;  /* 0x000a9c0e01007387 */ /* 0x0005e80000100800 */
[----:B------:R2:W-:Y:S04]  /*888c0*/  LDGSTS.E [R16+0x6400], [R4.64], P0 ;  /* 0x0640000004107fae */ /* 0x0005e80008121846 */
[----:B-1----:R-:W4:Y:S01]  /*888d0*/  LDL.LU R19, [R1+0xc1c] ;  /* 0x000c1c0001137983 */ /* 0x002f220000300800 */
[----:B---3--:R-:W-:Y:S01]  /*888e0*/  IADD3 R17, P1, R17, UR8, RZ ;  /* 0x0000000811117c10 */ /* 0x008fe2000ff3e0ff */
[----:B--2---:R-:W-:-:S02]  /*888f0*/  IMAD.MOV.U32 R4, RZ, RZ, R7 ;  /* 0x000000ffff047224 */ /* 0x004fc400078e0007 */
[----:B------:R-:W-:Y:S01]  /*88900*/  IMAD.MOV.U32 R5, RZ, RZ, R14 ;  /* 0x000000ffff057224 */ /* 0x000fe200078e000e */
[----:B------:R-:W-:Y:S01]  /*88910*/  IADD3 R23, P2, R23, UR8, RZ ;  /* 0x0000000817177c10 */ /* 0x000fe2000ff5e0ff */
[----:B------:R-:W2:Y:S01]  /*88920*/  LDL.LU R7, [R1+0xc60] ;  /* 0x000c600001077983 */ /* 0x000ea20000300800 */
[----:B------:R-:W2:Y:S01]  /*88930*/  LDL.LU R14, [R1+0xca0] ;  /* 0x000ca000010e7983 */ /* 0x000ea20000300800 */
[----:B------:R-:W-:Y:S02]  /*88940*/  IADD3.X R20, R20, UR5, RZ, P1, !PT ;  /* 0x0000000514147c10 */ /* 0x000fe40008ffe4ff */
[----:B------:R-:W-:Y:S04]  /*88950*/  STL [R1+0xae0], R17 ;  /* 0x000ae01101007387 */ /* 0x000fe80000100800 */
[----:B------:R1:W-:Y:S01]  /*88960*/  LDGSTS.E [R16+0x7400], [R4.64], P0 ;  /* 0x0740000004107fae */ /* 0x0003e20008121846 */
[----:B------:R-:W-:-:S03]  /*88970*/  IADD3.X R24, R24, UR5, RZ, P2, !PT ;  /* 0x0000000518187c10 */ /* 0x000fc600097fe4ff */
[----:B------:R1:W-:Y:S01]  /*88980*/  STL [R1+0xadc], R20 ;  /* 0x000adc1401007387 */ /* 0x0003e20000100800 */
[----:B------:R-:W-:Y:S02]  /*88990*/  STL [R1+0xb20], R23 ;  /* 0x000b201701007387 */ /* 0x000fe40000100800 */
[----:B-1----:R-:W-:Y:S02]  /*889a0*/  IMAD.MOV.U32 R5, RZ, RZ, R20 ;  /* 0x000000ffff057224 */ /* 0x002fe400078e0014 */
[----:B------:R-:W2:Y:S01]  /*889b0*/  LDL.LU R20, [R1+0xc5c] ;  /* 0x000c5c0001147983 */ /* 0x000ea20000300800 */
[----:B------:R-:W-:Y:S02]  /*889c0*/  IMAD.MOV.U32 R4, RZ, RZ, R17 ;  /* 0x000000ffff047224 */ /* 0x000fe400078e0011 */
[----:B------:R-:W-:Y:S02]  /*889d0*/  STL [R1+0xb1c], R24 ;  /* 0x000b1c1801007387 */ /* 0x000fe40000100800 */
[----:B------:R-:W2:Y:S01]  /*889e0*/  LDL.LU R17, [R1+0xc9c] ;  /* 0x000c9c0001117983 */ /* 0x000ea20000300800 */
        /* <DEDUP_REMOVED lines=11> */
[----:B------:R-:W-:Y:S03]  /*88aa0*/  STL [R1+0xba0], R18 ;  /* 0x000ba01201007387 */ /* 0x000fe60000100800 */
[----:B------:R1:W-:Y:S01]  /*88ab0*/  LDGSTS.E [R16+0xa400], [R4.64], P0 ;  /* 0x0a40000004107fae */ /* 0x0003e20008121846 */
[----:B------:R-:W-:Y:S02]  /*88ac0*/  IADD3.X R22, R22, UR5, RZ, P2, !PT ;  /* 0x0000000516167c10 */ /* 0x000fe400097fe4ff */
[----:B------:R-:W-:Y:S01]  /*88ad0*/  IADD3 R6, P1, R6, UR8, RZ ;  /* 0x0000000806067c10 */ /* 0x000fe2000ff3e0ff */
[----:B-1----:R-:W2:Y:S02]  /*88ae0*/  LDL.LU R21, [R1+0xce0] ;  /* 0x000ce00001157983 */ /* 0x002ea40000300800 */
[----:B------:R1:W-:Y:S02]  /*88af0*/  STL [R1+0xb9c], R22 ;  /* 0x000b9c1601007387 */ /* 0x0003e40000100800 */
[----:B------:R-:W2:Y:S01]  /*88b00*/  LDL.LU R11, [R1+0xd20] ;  /* 0x000d2000010b7983 */ /* 0x000ea20000300800 */
[----:B------:R-:W-:Y:S01]  /*88b10*/  IADD3 R13, P2, R13, UR8, RZ ;  /* 0x000000080d0d7c10 */ /* 0x000fe2000ff5e0ff */
[----:B------:R-:W-:-:S02]  /*88b20*/  IMAD.MOV.U32 R4, RZ, RZ, R18 ;  /* 0x000000ffff047224 */ /* 0x000fc400078e0012 */
[----:B------:R-:W-:Y:S02]  /*88b30*/  IMAD.MOV.U32 R5, RZ, RZ, R22 ;  /* 0x000000ffff057224 */ /* 0x000fe400078e0016 */
[----:B-1----:R-:W2:Y:S01]  /*88b40*/  LDL.LU R22, [R1+0xcdc] ;  /* 0x000cdc0001167983 */ /* 0x002ea20000300800 */
[----:B------:R-:W2:Y:S03]  /*88b50*/  LDL.LU R18, [R1+0xd1c] ;  /* 0x000d1c0001127983 */ /* 0x000ea60000300800 */
[----:B------:R1:W-:Y:S01]  /*88b60*/  LDGSTS.E [R16+0xb400], [R4.64], P0 ;  /* 0x0b40000004107fae */ /* 0x0003e20008121846 */
[----:B------:R-:W-:Y:S02]  /*88b70*/  STL [R1+0xbe0], R6 ;  /* 0x000be00601007387 */ /* 0x000fe40000100800 */
[----:B-1----:R-:W-:Y:S01]  /*88b80*/  IMAD.MOV.U32 R4, RZ, RZ, R6 ;  /* 0x000000ffff047224 */ /* 0x002fe200078e0006 */
[----:B----4-:R-:W-:-:S05]  /*88b90*/  IADD3.X R15, R15, UR5, RZ, P1, !PT ;  /* 0x000000050f0f7c10 */ /* 0x010fca0008ffe4ff */
        /* <DEDUP_REMOVED lines=9> */
[----:B-1----:R-:W4:Y:S01]  /*88c30*/  LDL.LU R19, [R1+0xd68] ;  /* 0x000d680001137983 */ /* 0x002f220000300800 */
[----:B------:R-:W-:Y:S02]  /*88c40*/  IMAD.MOV.U32 R4, RZ, RZ, R13 ;  /* 0x000000ffff047224 */ /* 0x000fe400078e000d */
[----:B------:R-:W4:Y:S01]  /*88c50*/  LDL.LU R13, [R1+0xda8] ;  /* 0x000da800010d7983 */ /* 0x000f220000300800 */
[----:B--2---:R-:W-:Y:S02]  /*88c60*/  IADD3 R7, P1, R7, UR8, RZ ;  /* 0x0000000807077c10 */ /* 0x004fe4000ff3e0ff */
        /* <DEDUP_REMOVED lines=8> */
[----:B--2---:R-:W2:Y:S02]  /*88cf0*/  LDL.LU R7, [R1+0xdec] ;  /* 0x000dec0001077983 */ /* 0x004ea40000300800 */
[----:B------:R1:W-:Y:S02]  /*88d00*/  STL [R1+0xc9c], R17 ;  /* 0x000c9c1101007387 */ /* 0x0003e40000100800 */
[----:B------:R-:W-:Y:S01]  /*88d10*/  IMAD.MOV.U32 R5, RZ, RZ, R20 ;  /* 0x000000ffff057224 */ /* 0x000fe200078e0014 */
[----:B------:R-:W2:Y:S04]  /*88d20*/  LDL.LU R23, [R1+0xe2c] ;  /* 0x000e2c0001177983 */ /* 0x000ea80000300800 */
        /* <DEDUP_REMOVED lines=8> */
[----:B------:R-:W-:Y:S02]  /*88db0*/  IADD3 R21, P1, R21, UR8, RZ ;  /* 0x0000000815157c10 */ /* 0x000fe4000ff3e0ff */
[----:B------:R-:W-:-:S03]  /*88dc0*/  IADD3 R11, P2, R11, UR8, RZ ;  /* 0x000000080b0b7c10 */ /* 0x000fc6000ff5e0ff */
[----:B------:R1:W-:Y:S01]  /*88dd0*/  STL [R1+0xce0], R21 ;  /* 0x000ce01501007387 */ /* 0x0003e20000100800 */
[----:B------:R-:W-:Y:S02]  /*88de0*/  IADD3.X R22, R22, UR5, RZ, P1, !PT ;  /* 0x0000000516167c10 */ /* 0x000fe40008ffe4ff */
[----:B------:R-:W-:Y:S01]  /*88df0*/  IADD3.X R18, R18, UR5, RZ, P2, !PT ;  /* 0x0000000512127c10 */ /* 0x000fe200097fe4ff */
[----:B-1----:R-:W-:Y:S02]  /*88e00*/  IMAD.MOV.U32 R4, RZ, RZ, R21 ;  /* 0x000000ffff047224 */ /* 0x002fe400078e0015 */
[----:B------:R1:W-:Y:S01]  /*88e10*/  STL [R1+0xcdc], R22 ;  /* 0x000cdc1601007387 */ /* 0x0003e20000100800 */
[----:B------:R-:W-:Y:S02]  /*88e20*/  IMAD.MOV.U32 R5, RZ, RZ, R22 ;  /* 0x000000ffff057224 */ /* 0x000fe400078e0016 */
[----:B------:R1:W-:Y:S02]  /*88e30*/  STL [R1+0xd20], R11 ;  /* 0x000d200b01007387 */ /* 0x0003e40000100800 */
[----:B------:R-:W2:Y:S01]  /*88e40*/  LDL.LU R21, [R1+0xe68] ;  /* 0x000e680001157983 */ /* 0x000ea20000300800 */
[----:B------:R1:W-:Y:S04]  /*88e50*/  STL [R1+0xd1c], R18 ;  /* 0x000d1c1201007387 */ /* 0x0003e80000100800 */
[----:B------:R1:W-:Y:S04]  /*88e60*/  LDGSTS.E [R16+0x10400], [R4.64], P0 ;  /* 0x1040000004107fae */ /* 0x0003e80008121846 */
[----:B-1----:R-:W2:Y:S01]  /*88e70*/  LDL.LU R22, [R1+0xea8] ;  /* 0x000ea80001167983 */ /* 0x002ea20000300800 */
[----:B------:R-:W-:-:S02]  /*88e80*/  IMAD.MOV.U32 R4, RZ, RZ, R11 ;  /* 0x000000ffff047224 */ /* 0x000fc400078e000b */
[----:B------:R-:W-:Y:S01]  /*88e90*/  IMAD.MOV.U32 R5, RZ, RZ, R18 ;  /* 0x000000ffff057224 */ /* 0x000fe200078e0012 */
[----:B------:R-:W2:Y:S01]  /*88ea0*/  LDL.LU R11, [R1+0xeec] ;  /* 0x000eec00010b7983 */ /* 0x000ea20000300800 */
[----:B------:R-:W2:Y:S03]  /*88eb0*/  LDL.LU R18, [R1+0xf2c] ;  /* 0x000f2c0001127983 */ /* 0x000ea60000300800 */
[----:B------:R1:W-:Y:S01]  /*88ec0*/  LDGSTS.E [R16+0x11400], [R4.64], P0 ;  /* 0x1140000004107fae */ /* 0x0003e20008121846 */
[----:B---3--:R-:W-:Y:S02]  /*88ed0*/  IADD3 R15, P1, R15, UR8, RZ ;  /* 0x000000080f0f7c10 */ /* 0x008fe4000ff3e0ff */
[----:B------:R-:W-:-:S03]  /*88ee0*/  IADD3 R6, P2, R6, UR8, RZ ;  /* 0x0000000806067c10 */ /* 0x000fc6000ff5e0ff */
[----:B------:R3:W-:Y:S01]  /*88ef0*/  STL [R1+0xd6c], R15 ;  /* 0x000d6c0f01007387 */ /* 0x0007e20000100800 */
[----:B----4-:R-:W-:Y:S01]  /*88f00*/  IADD3.X R19, R19, UR5, RZ, P1, !PT ;  /* 0x0000000513137c10 */ /* 0x010fe20008ffe4ff */
[----:B-1----:R-:W-:Y:S01]  /*88f10*/  IMAD.MOV.U32 R4, RZ, RZ, R15 ;  /* 0x000000ffff047224 */ /* 0x002fe200078e000f */
[----:B------:R-:W-:-:S03]  /*88f20*/  IADD3.X R13, R13, UR5, RZ, P2, !PT ;  /* 0x000000050d0d7c10 */ /* 0x000fc600097fe4ff */
[----:B------:R1:W-:Y:S01]  /*88f30*/  STL [R1+0xd68], R19 ;  /* 0x000d681301007387 */ /* 0x0003e20000100800 */
[----:B------:R-:W-:Y:S02]  /*88f40*/  STL [R1+0xdac], R6 ;  /* 0x000dac0601007387 */ /* 0x000fe40000100800 */
[----:B---3--:R-:W3:Y:S02]  /*88f50*/  LDL.LU R15, [R1+0xee8] ;  /* 0x000ee800010f7983 */ /* 0x008ee40000300800 */
[----:B------:R-:W-:Y:S01]  /*88f60*/  IMAD.MOV.U32 R5, RZ, RZ, R19 ;  /* 0x000000ffff057224 */ /* 0x000fe200078e0013 */
[----:B------:R4:W-:Y:S04]  /*88f70*/  STL [R1+0xda8], R13 ;  /* 0x000da80d01007387 */ /* 0x0009e80000100800 */
[----:B------:R2:W-:Y:S04]  /*88f80*/  LDGSTS.E [R16+0x12400], [R4.64], P0 ;  /* 0x1240000004107fae */ /* 0x0005e80008121846 */
[----:B-1----:R-:W3:Y:S01]  /*88f90*/  LDL.LU R19, [R1+0xf28] ;  /* 0x000f280001137983 */ /* 0x002ee20000300800 */
[----:B--2---:R-:W-:-:S02]  /*88fa0*/  IADD3 R7, P1, R7, UR8, RZ ;  /* 0x0000000807077c10 */ /* 0x004fc4000ff3e0ff */
[----:B------:R-:W-:Y:S01]  /*88fb0*/  IADD3 R23, P2, R23, UR8, RZ ;  /* 0x0000000817177c10 */ /* 0x000fe2000ff5e0ff */
[----:B------:R-:W-:Y:S02]  /*88fc0*/  IMAD.MOV.U32 R4, RZ, RZ, R6 ;  /* 0x000000ffff047224 */ /* 0x000fe400078e0006 */
[----:B------:R-:W-:Y:S02]  /*88fd0*/  IMAD.MOV.U32 R5, RZ, RZ, R13 ;  /* 0x000000ffff057224 */ /* 0x000fe400078e000d */
[----:B----4-:R-:W2:Y:S01]  /*88fe0*/  LDL.LU R13, [R1+0xf6c] ;  /* 0x000f6c00010d7983 */ /* 0x010ea20000300800 */
[----:B------:R-:W-:Y:S01]  /*88ff0*/  IADD3.X R20, R20, UR5, RZ, P1, !PT ;  /* 0x0000000514147c10 */ /* 0x000fe20008ffe4ff */
[----:B------:R-:W3:Y:S02]  /*89000*/  LDL.LU R6, [R1+0xfac] ;  /* 0x000fac0001067983 */ /* 0x000ee40000300800 */
[----:B------:R-:W-:Y:S01]  /*89010*/  STL [R1+0xdec], R7 ;  /* 0x000dec0701007387 */ /* 0x000fe20000100800 */
        /* <DEDUP_REMOVED lines=26> */
[----:B------:R-:W3:Y:S01]  /*891c0*/  LDL.LU R14, [R1+0x102c] ;  /* 0x00102c00010e7983 */ /* 0x000ee20000300800 */
[----:B------:R-:W-:Y:S01]  /*891d0*/  IADD3 R18, P2, R18, UR8, RZ ;  /* 0x0000000812127c10 */ /* 0x000fe2000ff5e0ff */
[----:B------:R-:W-:-:S02]  /*891e0*/  IMAD.MOV.U32 R4, RZ, RZ, R17 ;  /* 0x000000ffff047224 */ /* 0x000fc400078e0011 */
[----:B------:R-:W-:Y:S02]  /*891f0*/  IMAD.MOV.U32 R5, RZ, RZ, R22 ;  /* 0x000000ffff057224 */ /* 0x000fe400078e0016 */
[----:B-1----:R-:W3:Y:S01]  /*89200*/  LDL.LU R22, [R1+0xfe8] ;  /* 0x000fe80001167983 */ /* 0x002ee20000300800 */
[----:B------:R-:W3:Y:S03]  /*89210*/  LDL.LU R17, [R1+0x1028] ;  /* 0x0010280001117983 */ /* 0x000ee60000300800 */
[----:B------:R1:W-:Y:S01]  /*89220*/  LDGSTS.E [R16+0x17400], [R4.64], P0 ;  /* 0x1740000004107fae */ /* 0x0003e20008121846 */
[----:B------:R-:W-:Y:S02]  /*89230*/  STL [R1+0xeec], R11 ;  /* 0x000eec0b01007387 */ /* 0x000fe40000100800 */
[----:B-1----:R-:W-:Y:S01]  /*89240*/  IMAD.MOV.U32 R4, RZ, RZ, R11 ;  /* 0x000000ffff047224 */ /* 0x002fe200078e000b */
[----:B---3--:R-:W-:-:S05]  /*89250*/  IADD3.X R15, R15, UR5, RZ, P1, !PT ;  /* 0x000000050f0f7c10 */ /* 0x008fca0008ffe4ff */
        /* <DEDUP_REMOVED lines=9> */
[----:B---3--:R-:W2:Y:S01]  /*892f0*/  LDL.LU R18, [R1+0x1068] ;  /* 0x0010680001127983 */ /* 0x008ea20000300800 */
[----:B------:R-:W-:Y:S02]  /*89300*/  IMAD.MOV.U32 R5, RZ, RZ, R19 ;  /* 0x000000ffff057224 */ /* 0x000fe400078e0013 */
[----:B-1----:R-:W3:Y:S01]  /*89310*/  LDL.LU R19, [R1+0x10a8] ;  /* 0x0010a80001137983 */ /* 0x002ee20000300800 */
[----:B------:R-:W-:Y:S02]  /*89320*/  IADD3 R13, P1, R13, UR8, RZ ;  /* 0x000000080d0d7c10 */ /* 0x000fe4000ff3e0ff */
        /* <DEDUP_REMOVED lines=8> */
[----:B------:R-:W3:Y:S02]  /*893b0*/  LDL.LU R13, [R1+0x10ec] ;  /* 0x0010ec00010d7983 */ /* 0x000ee40000300800 */
        /* <DEDUP_REMOVED lines=18> */
[----:B------:R-:W-:Y:S02]  /*894e0*/  IMAD.MOV.U32 R5, RZ, RZ, R22 ;  /* 0x000000ffff057224 */ /* 0x000fe400078e0016 */
[----:B------:R1:W-:Y:S02]  /*894f0*/  STL [R1+0x102c], R14 ;  /* 0x00102c0e01007387 */ /* 0x0003e40000100800 */
        /* <DEDUP_REMOVED lines=13> */
[----:B---3--:R-:W-:Y:S01]  /*895d0*/  IADD3.X R19, R19, UR5, RZ, P2, !PT ;  /* 0x0000000513137c10 */ /* 0x008fe200097fe4ff */
        /* <DEDUP_REMOVED lines=8> */
[----:B------:R-:W-:Y:S01]  /*89660*/  IADD3 R13, P1, R13, UR8, RZ ;  /* 0x000000080d0d7c10 */ /* 0x000fe2000ff3e0ff */
[----:B----4-:R-:W-:-:S02]  /*89670*/  IMAD.MOV.U32 R4, RZ, RZ, R11 ;  /* 0x000000ffff047224 */ /* 0x010fc400078e000b */
[----:B------:R-:W-:Y:S01]  /*89680*/  IMAD.MOV.U32 R5, RZ, RZ, R19 ;  /* 0x000000ffff057224 */ /* 0x000fe200078e0013 */
[----:B------:R-:W-:Y:S01]  /*89690*/  IADD3 R23, P2, R23, UR8, RZ ;  /* 0x0000000817177c10 */ /* 0x000fe2000ff5e0ff */
[----:B---3--:R-:W3:Y:S01]  /*896a0*/  LDL.LU R19, [R1+0x126c] ;  /* 0x00126c0001137983 */ /* 0x008ee20000300800 */
[----:B------:R-:W3:Y:S01]  /*896b0*/  LDL.LU R11, [R1+0x12ac] ;  /* 0x0012ac00010b7983 */ /* 0x000ee20000300800 */
[----:B------:R-:W-:Y:S01]  /*896c0*/  IADD3.X R20, R20, UR5, RZ, P1, !PT ;  /* 0x0000000514147c10 */ /* 0x000fe20008ffe4ff */
        /* <DEDUP_REMOVED lines=51> */
[----:B------:R1:W-:Y:S01]  /*89a00*/  LDGSTS.E [R16+0x25400], [R4.64], P0 ;  /* 0x2540000004107fae */ /* 0x0003e20008121846 */
[----:B------:R-:W-:-:S03]  /*89a10*/  IADD3.X R20, R20, UR5, RZ, P1, !PT ;  /* 0x0000000514147c10 */ /* 0x000fc60008ffe4ff */
[----:B------:R3:W-:Y:S01]  /*89a20*/  STL [R1+0x126c], R19 ;  /* 0x00126c1301007387 */ /* 0x0007e20000100800 */
[----:B------:R-:W-:-:S03]  /*89a30*/  IADD3.X R13, R13, UR5, RZ, P2, !PT ;  /* 0x000000050d0d7c10 */ /* 0x000fc600097fe4ff */
[----:B------:R3:W-:Y:S01]  /*89a40*/  STL [R1+0x1268], R20 ;  /* 0x0012681401007387 */ /* 0x0007e20000100800 */
[----:B------:R3:W-:Y:S02]  /*89a50*/  STL [R1+0x12ac], R11 ;  /* 0x0012ac0b01007387 */ /* 0x0007e40000100800 */
[----:B-1----:R-:W-:Y:S02]  /*89a60*/  IMAD.MOV.U32 R4, RZ, RZ, R19 ;  /* 0x000000ffff047224 */ /* 0x002fe400078e0013 */
[----:B---3--:R-:W3:Y:S01]  /*89a70*/  LDL.LU R19, [R1+0x1c54] ;  /* 0x001c540001137983 */ /* 0x008ee20000300800 */
[----:B------:R1:W-:Y:S02]  /*89a80*/  STL [R1+0x12a8], R13 ;  /* 0x0012a80d01007387 */ /* 0x0003e40000100800 */
[----:B------:R-:W-:Y:S02]  /*89a90*/  IMAD.MOV.U32 R5, RZ, RZ, R20 ;  /* 0x000000ffff057224 */ /* 0x000fe400078e0014 */
[----:B------:R-:W3:Y:S01]  /*89aa0*/  LDL.LU R23, [R1+0x1bec] ;  /* 0x001bec0001177983 */ /* 0x000ee20000300800 */
[----:B------:R-:W3:Y:S01]  /*89ab0*/  LDL.LU R20, [R1+0x1c38] ;  /* 0x001c380001147983 */ /* 0x000ee20000300800 */
[----:B------:R-:W3:Y:S03]  /*89ac0*/  LDL.LU R24, [R1+0x1bc8] ;  /* 0x001bc80001187983 */ /* 0x000ee60000300800 */
[----:B------:R1:W-:Y:S02]  /*89ad0*/  LDGSTS.E [R16+0x26400], [R4.64], P0 ;  /* 0x2640000004107fae */ /* 0x0003e40008121846 */
[----:B-1----:R-:W-:-:S02]  /*89ae0*/  IMAD.MOV.U32 R4, RZ, RZ, R11 ;  /* 0x000000ffff047224 */ /* 0x002fc400078e000b */
        /* <DEDUP_REMOVED lines=35> */
[----:B---3--:R-:W-:-:S02]  /*89d20*/  IADD3 R19, P1, R19, UR8, RZ ;  /* 0x0000000813137c10 */ /* 0x008fc4000ff3e0ff */
[----:B------:R-:W-:Y:S02]  /*89d30*/  IADD3 R23, P2, R23, UR8, RZ ;  /* 0x0000000817177c10 */ /* 0x000fe4000ff5e0ff */
[----:B------:R-:W-:Y:S01]  /*89d40*/  IADD3.X R20, R20, UR5, RZ, P1, !PT ;  /* 0x0000000514147c10 */ /* 0x000fe20008ffe4ff */
[----:B--2---:R-:W-:Y:S02]  /*89d50*/  IMAD.MOV.U32 R4, RZ, RZ, R14 ;  /* 0x000000ffff047224 */ /* 0x004fe400078e000e */
[----:B------:R-:W-:Y:S01]  /*89d60*/  IMAD.MOV.U32 R5, RZ, RZ, R17 ;  /* 0x000000ffff057224 */ /* 0x000fe200078e0011 */
[----:B------:R-:W2:Y:S01]  /*89d70*/  LDL.LU R14, [R1+0x1da4] ;  /* 0x001da400010e7983 */ /* 0x000ea20000300800 */
[----:B------:R-:W2:Y:S02]  /*89d80*/  LDL.LU R17, [R1+0x1d64] ;  /* 0x001d640001117983 */ /* 0x000ea40000300800 */
[----:B------:R-:W-:Y:S02]  /*89d90*/  STL [R1+0x1c54], R19 ;  /* 0x001c541301007387 */ /* 0x000fe40000100800 */
[----:B------:R1:W-:Y:S01]  /*89da0*/  STL [R1+0x1c38], R20 ;  /* 0x001c381401007387 */ /* 0x0003e20000100800 */
[----:B------:R1:W-:Y:S01]  /*89db0*/  LDGSTS.E [R16+0x2b400], [R4.64], P0 ;  /* 0x2b40000004107fae */ /* 0x0003e20008121846 */
[----:B------:R-:W-:-:S03]  /*89dc0*/  IADD3.X R24, R24, UR5, RZ, P2, !PT ;  /* 0x0000000518187c10 */ /* 0x000fc600097fe4ff */
[----:B------:R-:W-:Y:S01]  /*89dd0*/  STL [R1+0x1bec], R23 ;  /* 0x001bec1701007387 */ /* 0x000fe20000100800 */
[----:B-1----:R-:W-:-:S03]  /*89de0*/  IMAD.MOV.U32 R5, RZ, RZ, R20 ;  /* 0x000000ffff057224 */ /* 0x002fc600078e0014 */
        /* <DEDUP_REMOVED lines=18> */
[----:B-1----:R-:W2:Y:S01]  /*89f10*/  LDL.LU R21, [R1+0x1d24] ;  /* 0x001d240001157983 */ /* 0x002ea20000300800 */
[----:B------:R-:W-:Y:S01]  /*89f20*/  IADD3 R6, P1, R6, UR8, RZ ;  /* 0x0000000806067c10 */ /* 0x000fe2000ff3e0ff */
        /* <DEDUP_REMOVED lines=25> */
[----:B------:R1:W-:Y:S01]  /*8a0c0*/  LDGSTS.E [R16+0x31400], [R4.64], P0 ;  /* 0x3140000004107fae */ /* 0x0003e20008121846 */
[----:B------:R-:W-:-:S03]  /*8a0d0*/  IADD3.X R20, R20, UR5, RZ, P1, !PT ;  /* 0x0000000514147c10 */ /* 0x000fc60008ffe4ff */
[----:B------:R2:W-:Y:S01]  /*8a0e0*/  STL [R1+0x1da4], R14 ;  /* 0x001da40e01007387 */ /* 0x0005e20000100800 */
[----:B------:R-:W-:-:S03]  /*8a0f0*/  IADD3.X R19, R19, UR5, RZ, P2, !PT ;  /* 0x0000000513137c10 */ /* 0x000fc600097fe4ff */
[----:B------:R-:W-:Y:S01]  /*8a100*/  STL [R1+0x1d98], R20 ;  /* 0x001d981401007387 */ /* 0x000fe20000100800 */
[----:B-1----:R-:W-:Y:S02]  /*8a110*/  IMAD.MOV.U32 R4, RZ, RZ, R14 ;  /* 0x000000ffff047224 */ /* 0x002fe400078e000e */
[----:B------:R-:W-:Y:S01]  /*8a120*/  IMAD.MOV.U32 R5, RZ, RZ, R20 ;  /* 0x000000ffff057224 */ /* 0x000fe200078e0014 */
[----:B------:R1:W-:Y:S01]  /*8a130*/  STL [R1+0x1d64], R17 ;  /* 0x001d641101007387 */ /* 0x0003e20000100800 */
[----:B--2---:R-:W2:Y:S02]  /*8a140*/  LDL.LU R14, [R1+0x1b74] ;  /* 0x001b7400010e7983 */ /* 0x004ea40000300800 */
[----:B------:R1:W-:Y:S02]  /*8a150*/  STL [R1+0x1d58], R19 ;  /* 0x001d581301007387 */ /* 0x0003e40000100800 */
[----:B------:R-:W2:Y:S01]  /*8a160*/  LDL.LU R23, [R1+0x1acc] ;  /* 0x001acc0001177983 */ /* 0x000ea20000300800 */
[----:B------:R1:W-:Y:S02]  /*8a170*/  LDGSTS.E [R16+0x32400], [R4.64], P0 ;  /* 0x3240000004107fae */ /* 0x0003e40008121846 */
[----:B-1----:R-:W-:-:S02]  /*8a180*/  IMAD.MOV.U32 R4, RZ, RZ, R17 ;  /* 0x000000ffff047224 */ /* 0x002fc400078e0011 */
[----:B------:R-:W2:Y:S01]  /*8a190*/  LDL.LU R17, [R1+0x1b58] ;  /* 0x001b580001117983 */ /* 0x000ea20000300800 */
[----:B------:R-:W2:Y:S02]  /*8a1a0*/  LDL.LU R24, [R1+0x1ac0] ;  /* 0x001ac00001187983 */ /* 0x000ea40000300800 */
[----:B------:R-:W-:Y:S02]  /*8a1b0*/  IMAD.MOV.U32 R5, RZ, RZ, R19 ;  /* 0x000000ffff057224 */ /* 0x000fe400078e0013 */
[----:B------:R-:W2:Y:S01]  /*8a1c0*/  LDL.LU R19, [R1+0x1a8c] ;  /* 0x001a8c0001137983 */ /* 0x000ea20000300800 */
[----:B------:R-:W2:Y:S03]  /*8a1d0*/  LDL.LU R20, [R1+0x1a4c] ;  /* 0x001a4c0001147983 */ /* 0x000ea60000300800 */
[----:B------:R1:W-:Y:S01]  /*8a1e0*/  LDGSTS.E [R16+0x33400], [R4.64], P0 ;  /* 0x3340000004107fae */ /* 0x0003e20008121846 */
[----:B------:R-:W-:-:S02]  /*8a1f0*/  IADD3 R21, P1, R21, UR8, RZ ;  /* 0x0000000815157c10 */ /* 0x000fc4000ff3e0ff */
[----:B------:R-:W-:-:S03]  /*8a200*/  IADD3 R11, P2, R11, UR8, RZ ;  /* 0x000000080b0b7c10 */ /* 0x000fc6000ff5e0ff */
[----:B------:R-:W-:Y:S01]  /*8a210*/  STL [R1+0x1d24], R21 ;  /* 0x001d241501007387 */ /* 0x000fe20000100800 */
[----:B-1----:R-:W-:Y:S01]  /*8a220*/  IMAD.MOV.U32 R4, RZ, RZ, R21 ;  /* 0x000000ffff047224 */ /* 0x002fe200078e0015 */
[----:B------:R-:W-:Y:S02]  /*8a230*/  IADD3.X R22, R22, UR5, RZ, P1, !PT ;  /* 0x0000000516167c10 */ /* 0x000fe40008ffe4ff */
[----:B------:R-:W-:-:S03]  /*8a240*/  IADD3.X R13, R13, UR5, RZ, P2, !PT ;  /* 0x000000050d0d7c10 */ /* 0x000fc600097fe4ff */
[----:B------:R1:W-:Y:S01]  /*8a250*/  STL [R1+0x1d18], R22 ;  /* 0x001d181601007387 */ /* 0x0003e20000100800 */
[----:B------:R-:W-:Y:S02]  /*8a260*/  IMAD.MOV.U32 R5, RZ, RZ, R22 ;  /* 0x000000ffff057224 */ /* 0x000fe400078e0016 */
[----:B------:R1:W-:Y:S03]  /*8a270*/  STL [R1+0x1ce4], R11 ;  /* 0x001ce40b01007387 */ /* 0x0003e60000100800 */
[----:B------:R1:W-:Y:S04]  /*8a280*/  LDGSTS.E [R16+0x34400], [R4.64], P0 ;  /* 0x3440000004107fae */ /* 0x0003e80008121846 */
[----:B-1----:R-:W2:Y:S01]  /*8a290*/  LDL.LU R22, [R1+0x1a80] ;  /* 0x001a800001167983 */ /* 0x002ea20000300800 */
[----:B------:R1:W-:Y:S02]  /*8a2a0*/  STL [R1+0x1cd8], R13 ;  /* 0x001cd80d01007387 */ /* 0x0003e40000100800 */
[----:B------:R-:W2:Y:S02]  /*8a2b0*/  LDL.LU R21, [R1+0x1a40] ;  /* 0x001a400001157983 */ /* 0x000ea40000300800 */
[----:B------:R-:W-:-:S02]  /*8a2c0*/  IMAD.MOV.U32 R4, RZ, RZ, R11 ;  /* 0x000000ffff047224 */ /* 0x000fc400078e000b */
[----:B------:R-:W-:Y:S01]  /*8a2d0*/  IMAD.MOV.U32 R5, RZ, RZ, R13 ;  /* 0x000000ffff057224 */ /* 0x000fe200078e000d */
[----:B------:R-:W2:Y:S04]  /*8a2e0*/  LDL.LU R11, [R1+0x1a0c] ;  /* 0x001a0c00010b7983 */ /* 0x000ea80000300800 */
[----:B-1----:R-:W2:Y:S04]  /*8a2f0*/  LDL.LU R13, [R1+0x19cc] ;  /* 0x0019cc00010d7983 */ /* 0x002ea80000300800 */
[----:B------:R1:W-:Y:S01]  /*8a300*/  LDGSTS.E [R16+0x35400], [R4.64], P0 ;  /* 0x3540000004107fae */ /* 0x0003e20008121846 */
[----:B---3--:R-:W-:-:S02]  /*8a310*/  IADD3 R15, P1, R15, UR8, RZ ;  /* 0x000000080f0f7c10 */ /* 0x008fc4000ff3e0ff */
        /* <DEDUP_REMOVED lines=17> */
[----:B------:R-:W2:Y:S02]  /*8a430*/  LDL.LU R6, [R1+0x194c] ;  /* 0x00194c0001067983 */ /* 0x000ea40000300800 */
[----:B------:R1:W-:Y:S01]  /*8a440*/  STL [R1+0x1b74], R14 ;  /* 0x001b740e01007387 */ /* 0x0003e20000100800 */
[----:B------:R1:W-:Y:S01]  /*8a450*/  LDGSTS.E [R16+0x37400], [R4.64], P0 ;  /* 0x3740000004107fae */ /* 0x0003e20008121846 */
[----:B------:R-:W-:-:S02]  /*8a460*/  IADD3.X R17, R17, UR5, RZ, P1, !PT ;  /* 0x0000000511117c10 */ /* 0x000fc40008ffe4ff */
[----:B------:R-:W-:-:S03]  /*8a470*/  IADD3.X R24, R24, UR5, RZ, P2, !PT ;  /* 0x0000000518187c10 */ /* 0x000fc600097fe4ff */
[----:B------:R1:W-:Y:S02]  /*8a480*/  STL [R1+0x1b58], R17 ;  /* 0x001b581101007387 */ /* 0x0003e40000100800 */
[----:B-1----:R-:W-:Y:S02]  /*8a490*/  IMAD.MOV.U32 R4, RZ, RZ, R14 ;  /* 0x000000ffff047224 */ /* 0x002fe400078e000e */
[----:B------:R-:W-:Y:S01]  /*8a4a0*/  STL [R1+0x1acc], R23 ;  /* 0x001acc1701007387 */ /* 0x000fe20000100800 */
[----:B------:R-:W2:Y:S02]  /*8a4b0*/  LDL.LU R14, [R1+0x1980] ;  /* 0x00198000010e7983 */ /* 0x000ea40000300800 */
[----:B------:R-:W-:Y:S01]  /*8a4c0*/  IMAD.MOV.U32 R5, RZ, RZ, R17 ;  /* 0x000000ffff057224 */ /* 0x000fe200078e0011 */
[----:B------:R-:W-:Y:S01]  /*8a4d0*/  STL [R1+0x1ac0], R24 ;  /* 0x001ac01801007387 */ /* 0x000fe20000100800 */
[----:B------:R-:W-:-:S03]  /*8a4e0*/  IADD3 R19, P1, R19, UR8, RZ ;  /* 0x0000000813137c10 */ /* 0x000fc6000ff3e0ff */
[----:B------:R1:W-:Y:S04]  /*8a4f0*/  LDGSTS.E [R16+0x38400], [R4.64], P0 ;  /* 0x3840000004107fae */ /* 0x0003e80008121846 */
[----:B------:R-:W2:Y:S01]  /*8a500*/  LDL.LU R17, [R1+0x1940] ;  /* 0x0019400001117983 */ /* 0x000ea20000300800 */
[----:B------:R-:W-:Y:S01]  /*8a510*/  IADD3 R20, P2, R20, UR8, RZ ;  /* 0x0000000814147c10 */ /* 0x000fe2000ff5e0ff */
[----:B------:R1:W-:Y:S02]  /*8a520*/  STL [R1+0x1a8c], R19 ;  /* 0x001a8c1301007387 */ /* 0x0003e40000100800 */
[----:B-1----:R-:W-:Y:S02]  /*8a530*/  IMAD.MOV.U32 R4, RZ, RZ, R23 ;  /* 0x000000ffff047224 */ /* 0x002fe400078e0017 */
[----:B------:R-:W-:-:S05]  /*8a540*/  IMAD.MOV.U32 R5, RZ, RZ, R24 ;  /* 0x000000ffff057224 */ /* 0x000fca00078e0018 */
[----:B------:R1:W-:Y:S02]  /*8a550*/  LDGSTS.E [R16+0x39400], [R4.64], P0 ;  /* 0x3940000004107fae */ /* 0x0003e40008121846 */
[----:B-1----:R-:W-:Y:S01]  /*8a560*/  IMAD.MOV.U32 R4, RZ, RZ, R19 ;  /* 0x000000ffff047224 */ /* 0x002fe200078e0013 */
[----:B------:R-:W-:Y:S02]  /*8a570*/  IADD3.X R22, R22, UR5, RZ, P1, !PT ;  /* 0x0000000516167c10 */ /* 0x000fe40008ffe4ff */
[----:B------:R-:W-:-:S03]  /*8a580*/  IADD3.X R21, R21, UR5, RZ, P2, !PT ;  /* 0x0000000515157c10 */ /* 0x000fc600097fe4ff */
[----:B------:R-:W-:Y:S01]  /*8a590*/  IMAD.MOV.U32 R5, RZ, RZ, R22 ;  /* 0x000000ffff057224 */ /* 0x000fe200078e0016 */
[----:B------:R-:W-:Y:S01]  /*8a5a0*/  STL [R1+0x1a80], R22 ;  /* 0x001a801601007387 */ /* 0x000fe20000100800 */
[----:B------:R1:W-:Y:S02]  /*8a5b0*/  STL [R1+0x1a4c], R20 ;  /* 0x001a4c1401007387 */ /* 0x0003e40000100800 */
[----:B------:R-:W2:Y:S01]  /*8a5c0*/  LDL.LU R19, [R1+0x151c] ;  /* 0x00151c0001137983 */ /* 0x000ea20000300800 */
[----:B------:R-:W-:Y:S01]  /*8a5d0*/  IADD3 R11, P1, R11, UR8, RZ ;  /* 0x000000080b0b7c10 */ /* 0x000fe2000ff3e0ff */
[----:B------:R-:W-:Y:S04]  /*8a5e0*/  STL [R1+0x1a40], R21 ;  /* 0x001a401501007387 */ /* 0x000fe80000100800 */
[----:B------:R1:W-:Y:S01]  /*8a5f0*/  LDGSTS.E [R16+0x3a400], [R4.64], P0 ;  /* 0x3a40000004107fae */ /* 0x0003e20008121846 */
[----:B------:R-:W2:Y:S01]  /*8a600*/  LDL.LU R23, [R1+0x14dc] ;  /* 0x0014dc0001177983 */ /* 0x000ea20000300800 */
[----:B------:R-:W-:Y:S01]  /*8a610*/  IADD3 R13, P2, R13, UR8, RZ ;  /* 0x000000080d0d7c10 */ /* 0x000fe2000ff5e0ff */
[----:B-1----:R-:W-:-:S02]  /*8a620*/  IMAD.MOV.U32 R4, RZ, RZ, R20 ;  /* 0x000000ffff047224 */ /* 0x002fc400078e0014 */
[----:B------:R-:W-:Y:S01]  /*8a630*/  IMAD.MOV.U32 R5, RZ, RZ, R21 ;  /* 0x000000ffff057224 */ /* 0x000fe200078e0015 */
[----:B------:R-:W2:Y:S01]  /*8a640*/  LDL.LU R20, [R1+0x1510] ;  /* 0x0015100001147983 */ /* 0x000ea20000300800 */
[----:B------:R-:W2:Y:S02]  /*8a650*/  LDL.LU R24, [R1+0x14d0] ;  /* 0x0014d00001187983 */ /* 0x000ea40000300800 */
[----:B------:R1:W-:Y:S01]  /*8a660*/  STL [R1+0x1a0c], R11 ;  /* 0x001a0c0b01007387 */ /* 0x0003e20000100800 */
[----:B------:R1:W-:Y:S02]  /*8a670*/  LDGSTS.E [R16+0x3b400], [R4.64], P0 ;  /* 0x3b40000004107fae */ /* 0x0003e40008121846 */
[----:B-1----:R-:W-:Y:S01]  /*8a680*/  IMAD.MOV.U32 R4, RZ, RZ, R11 ;  /* 0x000000ffff047224 */ /* 0x002fe200078e000b */
[----:B---3--:R-:W-:-:S05]  /*8a690*/  IADD3.X R15, R15, UR5, RZ, P1, !PT ;  /* 0x000000050f0f7c10 */ /* 0x008fca0008ffe4ff */
[----:B------:R-:W-:Y:S01]  /*8a6a0*/  IMAD.MOV.U32 R5, RZ, RZ, R15 ;  /* 0x000000ffff057224 */ /* 0x000fe200078e000f */
[----:B------:R1:W-:Y:S01]  /*8a6b0*/  STL [R1+0x1a00], R15 ;  /* 0x001a000f01007387 */ /* 0x0003e20000100800 */
[----:B------:R-:W-:Y:S01]  /*8a6c0*/  IADD3.X R18, R18, UR5, RZ, P2, !PT ;  /* 0x0000000512127c10 */ /* 0x000fe200097fe4ff */
[----:B------:R3:W-:Y:S02]  /*8a6d0*/  STL [R1+0x19cc], R13 ;  /* 0x0019cc0d01007387 */ /* 0x0007e40000100800 */
[----:B------:R-:W4:Y:S01]  /*8a6e0*/  LDL.LU R11, [R1+0x149c] ;  /* 0x00149c00010b7983 */ /* 0x000f220000300800 */
[----:B------:R3:W-:Y:S04]  /*8a6f0*/  LDGSTS.E [R16+0x3c400], [R4.64], P0 ;  /* 0x3c40000004107fae */ /* 0x0007e80008121846 */
[----:B------:R-:W-:Y:S04]  /*8a700*/  STL [R1+0x19c0], R18 ;  /* 0x0019c01201007387 */ /* 0x000fe80000100800 */
[----:B-1----:R-:W4:Y:S01]  /*8a710*/  LDL.LU R15, [R1+0x145c] ;  /* 0x00145c00010f7983 */ /* 0x002f220000300800 */
[----:B---3--:R-:W-:-:S03]  /*8a720*/  IMAD.MOV.U32 R4, RZ, RZ, R13 ;  /* 0x000000ffff047224 */ /* 0x008fc600078e000d */
[----:B------:R-:W3:Y:S01]  /*8a730*/  LDL.LU R13, [R1+0x1490] ;  /* 0x00149000010d7983 */ /* 0x000ee20000300800 */
[----:B------:R-:W3:Y:S01]  /*8a740*/  LDL.LU R22, [R1+0x1450] ;  /* 0x0014500001167983 */ /* 0x000ee20000300800 */
[----:B--2---:R-:W-:Y:S01]  /*8a750*/  IADD3 R7, P1, R7, UR8, RZ ;  /* 0x0000000807077c10 */ /* 0x004fe2000ff3e0ff */
[----:B------:R-:W-:Y:S01]  /*8a760*/  IMAD.MOV.U32 R5, RZ, RZ, R18 ;  /* 0x000000ffff057224 */ /* 0x000fe200078e0012 */
[----:B------:R-:W-:-:S03]  /*8a770*/  IADD3 R6, P2, R6, UR8, RZ ;  /* 0x0000000806067c10 */ /* 0x000fc6000ff5e0ff */
[----:B------:R1:W-:Y:S04]  /*8a780*/  STL [R1+0x198c], R7 ;  /* 0x00198c0701007387 */ /* 0x0003e80000100800 */
[----:B------:R2:W-:Y:S01]  /*8a790*/  LDGSTS.E [R16+0x3d400], [R4.64], P0 ;  /* 0x3d40000004107fae */ /* 0x0005e20008121846 */
[----:B------:R-:W-:-:S05]  /*8a7a0*/  IADD3.X R14, R14, UR5, RZ, P1, !PT ;  /* 0x000000050e0e7c10 */ /* 0x000fca0008ffe4ff */
[----:B------:R2:W-:Y:S01]  /*8a7b0*/  STL [R1+0x1980], R14 ;  /* 0x0019800e01007387 */ /* 0x0005e20000100800 */
[----:B------:R-:W-:Y:S01]  /*8a7c0*/  IADD3.X R17, R17, UR5, RZ, P2, !PT ;  /* 0x0000000511117c10 */ /* 0x000fe200097fe4ff */
[----:B--2---:R-:W-:Y:S02]  /*8a7d0*/  IMAD.MOV.U32 R4, RZ, RZ, R7 ;  /* 0x000000ffff047224 */ /* 0x004fe400078e0007 */
[----:B------:R-:W-:Y:S01]  /*8a7e0*/  STL [R1+0x194c], R6 ;  /* 0x00194c0601007387 */ /* 0x000fe20000100800 */
[----:B-1----:R-:W2:Y:S02]  /*8a7f0*/  LDL.LU R7, [R1+0x141c] ;  /* 0x00141c0001077983 */ /* 0x002ea40000300800 */
[----:B------:R-:W-:Y:S02]  /*8a800*/  IMAD.MOV.U32 R5, RZ, RZ, R14 ;  /* 0x000000ffff057224 */ /* 0x000fe400078e000e */
[----:B------:R1:W-:Y:S01]  /*8a810*/  STL [R1+0x1940], R17 ;  /* 0x0019401101007387 */ /* 0x0003e20000100800 */
[----:B------:R-:W2:Y:S01]  /*8a820*/  LDL.LU R14, [R1+0x13dc] ;  /* 0x0013dc00010e7983 */ /* 0x000ea20000300800 */
[----:B------:R-:W2:Y:S02]  /*8a830*/  LDL.LU R18, [R1+0x1410] ;  /* 0x0014100001127983 */ /* 0x000ea40000300800 */
[----:B------:R-:W2:Y:S01]  /*8a840*/  LDL.LU R21, [R1+0x13d0] ;  /* 0x0013d00001157983 */ /* 0x000ea20000300800 */
[----:B------:R1:W-:Y:S02]  /*8a850*/  LDGSTS.E [R16+0x3e400], [R4.64], P0 ;  /* 0x3e40000004107fae */ /* 0x0003e40008121846 */
[----:B-1----:R-:W-:-:S02]  /*8a860*/  IMAD.MOV.U32 R4, RZ, RZ, R6 ;  /* 0x000000ffff047224 */ /* 0x002fc400078e0006 */
[----:B------:R-:W-:Y:S01]  /*8a870*/  IMAD.MOV.U32 R5, RZ, RZ, R17 ;  /* 0x000000ffff057224 */ /* 0x000fe200078e0011 */
[----:B------:R-:W-:-:S04]  /*8a880*/  LOP3.LUT R17, R252, 0x30, RZ, 0x3c, !PT ;  /* 0x00000030fc117812 */ /* 0x000fc800078e3cff */
[----:B------:R1:W-:Y:S04]  /*8a890*/  LDGSTS.E [R16+0x3f400], [R4.64], P0 ;  /* 0x3f40000004107fae */ /* 0x0003e80008121846 */
[----:B-1----:R-:W2:Y:S01]  /*8a8a0*/  LDL.LU R16, [R1+0xa68] ;  /* 0x000a680001107983 */ /* 0x002ea20000300800 */
[----:B------:R-:W2:Y:S01]  /*8a8b0*/  LDL.LU R6, [R1+0xaa8] ;  /* 0x000aa80001067983 */ /* 0x000ea20000300800 */
[----:B------:R-:W-:Y:S02]  /*8a8c0*/  IADD3 R19, P1, R19, UR8, RZ ;  /* 0x0000000813137c10 */ /* 0x000fe4000ff3e0ff */
[----:B------:R-:W-:-:S03]  /*8a8d0*/  IADD3 R23, P2, R23, UR8, RZ ;  /* 0x0000000817177c10 */ /* 0x000fc6000ff5e0ff */
[----:B------:R-:W-:Y:S01]  /*8a8e0*/  STL [R1+0x151c], R19 ;  /* 0x00151c1301007387 */ /* 0x000fe20000100800 */
[----:B------:R-:W-:-:S03]  /*8a8f0*/  IMAD.MOV.U32 R4, RZ, RZ, R19 ;  /* 0x000000ffff047224 */ /* 0x000fc600078e0013 */
[----:B------:R-:W-:Y:S01]  /*8a900*/  STL [R1+0x14dc], R23 ;  /* 0x0014dc1701007387 */ /* 0x000fe20000100800 */
[----:B------:R-:W-:Y:S02]  /*8a910*/  IADD3.X R20, R20, UR5, RZ, P1, !PT ;  /* 0x0000000514147c10 */ /* 0x000fe40008ffe4ff */
[----:B------:R-:W-:-:S03]  /*8a920*/  IADD3.X R24, R24, UR5, RZ, P2, !PT ;  /* 0x0000000518187c10 */ /* 0x000fc600097fe4ff */
[----:B------:R-:W-:Y:S01]  /*8a930*/  IMAD.MOV.U32 R5, RZ, RZ, R20 ;  /* 0x000000ffff057224 */ /* 0x000fe200078e0014 */
[----:B------:R1:W-:Y:S04]  /*8a940*/  STL [R1+0x1510], R20 ;  /* 0x0015101401007387 */ /* 0x0003e80000100800 */
[----:B------:R1:W-:Y:S04]  /*8a950*/  LDGSTS.E [R17+0x600], [R4.64], P0 ;  /* 0x0060000004117fae */ /* 0x0003e80008121846 */
[----:B-1----:R-:W2:Y:S01]  /*8a960*/  LDL.LU R20, [R1+0xa64] ;  /* 0x000a640001147983 */ /* 0x002ea20000300800 */
[----:B------:R-:W-:Y:S02]  /*8a970*/  STL [R1+0x14d0], R24 ;  /* 0x0014d01801007387 */ /* 0x000fe40000100800 */
[----:B------:R-:W2:Y:S02]  /*8a980*/  LDL.LU R19, [R1+0xaa4] ;  /* 0x000aa40001137983 */ /* 0x000ea40000300800 */
[----:B------:R-:W-:-:S02]  /*8a990*/  IMAD.MOV.U32 R4, RZ, RZ, R23 ;  /* 0x000000ffff047224 */ /* 0x000fc400078e0017 */
[----:B------:R-:W-:-:S05]  /*8a9a0*/  IMAD.MOV.U32 R5, RZ, RZ, R24 ;  /* 0x000000ffff057224 */ /* 0x000fca00078e0018 */
[----:B------:R1:W-:Y:S01]  /*8a9b0*/  LDGSTS.E [R17+0x1600], [R4.64], P0 ;  /* 0x0160000004117fae */ /* 0x0003e20008121846 */
[----:B----4-:R-:W-:Y:S02]  /*8a9c0*/  IADD3 R11, P1, R11, UR8, RZ ;  /* 0x000000080b0b7c10 */ /* 0x010fe4000ff3e0ff */
[----:B------:R-:W-:-:S03]  /*8a9d0*/  IADD3 R15, P2, R15, UR8, RZ ;  /* 0x000000080f0f7c10 */ /* 0x000fc6000ff5e0ff */
[----:B------:R-:W-:Y:S01]  /*8a9e0*/  STL [R1+0x149c], R11 ;  /* 0x00149c0b01007387 */ /* 0x000fe20000100800 */
[----:B-1----:R-:W-:Y:S01]  /*8a9f0*/  IMAD.MOV.U32 R4, RZ, RZ, R11 ;  /* 0x000000ffff047224 */ /* 0x002fe200078e000b */
[----:B---3--:R-:W-:Y:S02]  /*8aa00*/  IADD3.X R13, R13, UR5, RZ, P1, !PT ;  /* 0x000000050d0d7c10 */ /* 0x008fe40008ffe4ff */
        /* <DEDUP_REMOVED lines=8> */
[----:B---3--:R-:W-:-:S02]  /*8aa90*/  IMAD.MOV.U32 R5, RZ, RZ, R22 ;  /* 0x000000ffff057224 */ /* 0x008fc400078e0016 */
[----:B-1----:R-:W3:Y:S01]  /*8aaa0*/  LDL.LU R22, [R1+0xae4] ;  /* 0x000ae40001167983 */ /* 0x002ee20000300800 */
[----:B------:R-:W-:Y:S01]  /*8aab0*/  IMAD.MOV.U32 R4, RZ, RZ, R15 ;  /* 0x000000ffff047224 */ /* 0x000fe200078e000f */
[----:B--2---:R-:W-:Y:S02]  /*8aac0*/  IADD3 R7, P1, R7, UR8, RZ ;  /* 0x0000000807077c10 */ /* 0x004fe4000ff3e0ff */
[----:B------:R-:W2:Y:S01]  /*8aad0*/  LDL.LU R15, [R1+0xb24] ;  /* 0x000b2400010f7983 */ /* 0x000ea20000300800 */
[----:B------:R-:W-:Y:S02]  /*8aae0*/  IADD3 R14, P2, R14, UR8, RZ ;  /* 0x000000080e0e7c10 */ /* 0x000fe4000ff5e0ff */
[----:B------:R-:W-:Y:S01]  /*8aaf0*/  IADD3.X R18, R18, UR5, RZ, P1, !PT ;  /* 0x0000000512127c10 */ /* 0x000fe20008ffe4ff */
[----:B------:R1:W-:Y:S01]  /*8ab00*/  LDGSTS.E [R17+0x3600], [R4.64], P0 ;  /* 0x0360000004117fae */ /* 0x0003e20008121846 */
[----:B------:R-:W-:-:S03]  /*8ab10*/  IADD3.X R21, R21, UR5, RZ, P2, !PT ;  /* 0x0000000515157c10 */ /* 0x000fc600097fe4ff */
[----:B------:R-:W-:Y:S01]  /*8ab20*/  STL [R1+0x141c], R7 ;  /* 0x00141c0701007387 */ /* 0x000fe20000100800 */
[----:B------:R1:W-:Y:S02]  /*8ab30*/  STL [R1+0x1410], R18 ;  /* 0x0014101201007387 */ /* 0x0003e40000100800 */
[----:B------:R-:W-:Y:S02]  /*8ab40*/  STL [R1+0x13dc], R14 ;  /* 0x0013dc0e01007387 */ /* 0x000fe40000100800 */
[----:B-1----:R-:W-:Y:S02]  /*8ab50*/  IMAD.MOV.U32 R4, RZ, RZ, R7 ;  /* 0x000000ffff047224 */ /* 0x002fe400078e0007 */
[----:B------:R-:W-:Y:S02]  /*8ab60*/  IMAD.MOV.U32 R5, RZ, RZ, R18 ;  /* 0x000000ffff057224 */ /* 0x000fe400078e0012 */
[----:B------:R-:W2:Y:S01]  /*8ab70*/  LDL.LU R18, [R1+0xb68] ;  /* 0x000b680001127983 */ /* 0x000ea20000300800 */
[----:B------:R1:W-:Y:S03]  /*8ab80*/  STL [R1+0x13d0], R21 ;  /* 0x0013d01501007387 */ /* 0x0003e60000100800 */
[----:B------:R1:W-:Y:S01]  /*8ab90*/  LDGSTS.E [R17+0x4600], [R4.64], P0 ;  /* 0x0460000004117fae */ /* 0x0003e20008121846 */
[----:B------:R-:W2:Y:S02]  /*8aba0*/  LDL.LU R7, [R1+0xba8] ;  /* 0x000ba80001077983 */ /* 0x000ea40000300800 */
[----:B-1----:R-:W-:-:S02]  /*8abb0*/  IMAD.MOV.U32 R5, RZ, RZ, R21 ;  /* 0x000000ffff057224 */ /* 0x002fc400078e0015 */
[----:B------:R-:W2:Y:S01]  /*8abc0*/  LDL.LU R21, [R1+0xb64] ;  /* 0x000b640001157983 */ /* 0x000ea20000300800 */
[----:B------:R-:W-:Y:S02]  /*8abd0*/  IMAD.MOV.U32 R4, RZ, RZ, R14 ;  /* 0x000000ffff047224 */ /* 0x000fe400078e000e */
[----:B------:R-:W2:Y:S01]  /*8abe0*/  LDL.LU R14, [R1+0xba4] ;  /* 0x000ba400010e7983 */ /* 0x000ea20000300800 */
[----:B------:R-:W-:Y:S02]  /*8abf0*/  IADD3 R16, P1, R16, UR8, RZ ;  /* 0x0000000810107c10 */ /* 0x000fe4000ff3e0ff */
[----:B------:R-:W-:Y:S01]  /*8ac00*/  IADD3 R6, P2, R6, UR8, RZ ;  /* 0x0000000806067c10 */ /* 0x000fe2000ff5e0ff */
[----:B------:R1:W-:Y:S04]  /*8ac10*/  LDGSTS.E [R17+0x5600], [R4.64], P0 ;  /* 0x0560000004117fae */ /* 0x0003e80008121846 */
[----:B------:R1:W-:Y:S02]  /*8ac20*/  STL [R1+0xa68], R16 ;  /* 0x000a681001007387 */ /* 0x0003e40000100800 */
[----:B-1----:R-:W-:Y:S01]  /*8ac30*/  IMAD.MOV.U32 R4, RZ, RZ, R16 ;  /* 0x000000ffff047224 */ /* 0x002fe200078e0010 */
[----:B------:R-:W-:-:S02]  /*8ac40*/  IADD3.X R20, R20, UR5, RZ, P1, !PT ;  /* 0x0000000514147c10 */ /* 0x000fc40008ffe4ff */
[----:B------:R-:W-:-:S03]  /*8ac50*/  IADD3.X R19, R19, UR5, RZ, P2, !PT ;  /* 0x0000000513137c10 */ /* 0x000fc600097fe4ff */
[----:B------:R1:W-:Y:S01]  /*8ac60*/  STL [R1+0xa64], R20 ;  /* 0x000a641401007387 */ /* 0x0003e20000100800 */
[----:B------:R1:W-:Y:S02]  /*8ac70*/  STL [R1+0xaa8], R6 ;  /* 0x000aa80601007387 */ /* 0x0003e40000100800 */
[----:B------:R-:W2:Y:S02]  /*8ac80*/  LDL.LU R16, [R1+0xbe8] ;  /* 0x000be80001107983 */ /* 0x000ea40000300800 */
        /* <DEDUP_REMOVED lines=11> */
[----:B----4-:R-:W-:Y:S02]  /*8ad40*/  IADD3 R13, P1, R13, UR8, RZ ;  /* 0x000000080d0d7c10 */ /* 0x010fe4000ff3e0ff */
[----:B------:R-:W-:-:S03]  /*8ad50*/  IADD3 R11, P2, R11, UR8, RZ ;  /* 0x000000080b0b7c10 */ /* 0x000fc6000ff5e0ff */
[----:B------:R4:W-:Y:S01]  /*8ad60*/  STL [R1+0xae8], R13 ;  /* 0x000ae80d01007387 */ /* 0x0009e20000100800 */
[----:B---3--:R-:W-:Y:S01]  /*8ad70*/  IADD3.X R22, R22, UR5, RZ, P1, !PT ;  /* 0x0000000516167c10 */ /* 0x008fe20008ffe4ff */
[----:B-1----:R-:W-:Y:S01]  /*8ad80*/  IMAD.MOV.U32 R4, RZ, RZ, R13 ;  /* 0x000000ffff047224 */ /* 0x002fe200078e000d */
[----:B--2---:R-:W-:-:S03]  /*8ad90*/  IADD3.X R15, R15, UR5, RZ, P2, !PT ;  /* 0x000000050f0f7c10 */ /* 0x004fc600097fe4ff */
[----:B------:R1:W-:Y:S01]  /*8ada0*/  STL [R1+0xae4], R22 ;  /* 0x000ae41601007387 */ /* 0x0003e20000100800 */
[----:B------:R2:W-:Y:S02]  /*8adb0*/  STL [R1+0xb28], R11 ;  /* 0x000b280b01007387 */ /* 0x0005e40000100800 */
[----:B----4-:R-:W3:Y:S02]  /*8adc0*/  LDL.LU R13, [R1+0xc64] ;  /* 0x000c6400010d7983 */ /* 0x010ee40000300800 */
[----:B------:R-:W-:Y:S01]  /*8add0*/  IMAD.MOV.U32 R5, RZ, RZ, R22 ;  /* 0x000000ffff057224 */ /* 0x000fe200078e0016 */
[----:B------:R4:W-:Y:S04]  /*8ade0*/  STL [R1+0xb24], R15 ;  /* 0x000b240f01007387 */ /* 0x0009e80000100800 */
[----:B------:R4:W-:Y:S04]  /*8adf0*/  LDGSTS.E [R17+0x8600], [R4.64], P0 ;  /* 0x0860000004117fae */ /* 0x0009e80008121846 */
[----:B-1----:R-:W3:Y:S01]  /*8ae00*/  LDL.LU R22, [R1+0xca4] ;  /* 0x000ca40001167983 */ /* 0x002ee20000300800 */
[----:B------:R-:W-:Y:S01]  /*8ae10*/  IADD3 R18, P1, R18, UR8, RZ ;  /* 0x0000000812127c10 */ /* 0x000fe2000ff3e0ff */
[----:B----4-:R-:W-:-:S02]  /*8ae20*/  IMAD.MOV.U32 R4, RZ, RZ, R11 ;  /* 0x000000ffff047224 */ /* 0x010fc400078e000b */
[----:B------:R-:W-:Y:S01]  /*8ae30*/  IMAD.MOV.U32 R5, RZ, RZ, R15 ;  /* 0x000000ffff057224 */ /* 0x000fe200078e000f */
[----:B------:R-:W-:Y:S01]  /*8ae40*/  IADD3 R7, P2, R7, UR8, RZ ;  /* 0x0000000807077c10 */ /* 0x000fe2000ff5e0ff */
[----:B--2---:R-:W2:Y:S01]  /*8ae50*/  LDL.LU R11, [R1+0xce8] ;  /* 0x000ce800010b7983 */ /* 0x004ea20000300800 */
[----:B------:R-:W2:Y:S02]  /*8ae60*/  LDL.LU R15, [R1+0xd28] ;  /* 0x000d2800010f7983 */ /* 0x000ea40000300800 */
[----:B------:R1:W-:Y:S01]  /*8ae70*/  STL [R1+0xb68], R18 ;  /* 0x000b681201007387 */ /* 0x0003e20000100800 */
[----:B------:R1:W-:Y:S01]  /*8ae80*/  LDGSTS.E [R17+0x9600], [R4.64], P0 ;  /* 0x0960000004117fae */ /* 0x0003e20008121846 */
[----:B------:R-:W-:Y:S02]  /*8ae90*/  IADD3.X R21, R21, UR5, RZ, P1, !PT ;  /* 0x0000000515157c10 */ /* 0x000fe40008ffe4ff */
[----:B------:R-:W-:-:S03]  /*8aea0*/  IADD3.X R14, R14, UR5, RZ, P2, !PT ;  /* 0x000000050e0e7c10 */ /* 0x000fc600097fe4ff */
[----:B------:R1:W-:Y:S02]  /*8aeb0*/  STL [R1+0xb64], R21 ;  /* 0x000b641501007387 */ /* 0x0003e40000100800 */
[----:B-1----:R-:W-:Y:S02]  /*8aec0*/  IMAD.MOV.U32 R4, RZ, RZ, R18 ;  /* 0x000000ffff047224 */ /* 0x002fe400078e0012 */
[----:B------:R-:W-:Y:S01]  /*8aed0*/  STL [R1+0xba8], R7 ;  /* 0x000ba80701007387 */ /* 0x000fe20000100800 */
[----:B------:R-:W2:Y:S02]  /*8aee0*/  LDL.LU R18, [R1+0xce4] ;  /* 0x000ce40001127983 */ /* 0x000ea40000300800 */
[----:B------:R-:W-:Y:S01]  /*8aef0*/  IMAD.MOV.U32 R5, RZ, RZ, R21 ;  /* 0x000000ffff057224 */ /* 0x000fe200078e0015 */
[----:B------:R1:W-:Y:S04]  /*8af00*/  STL [R1+0xba4], R14 ;  /* 0x000ba40e01007387 */ /* 0x0003e80000100800 */
[----:B------:R1:W-:Y:S04]  /*8af10*/  LDGSTS.E [R17+0xa600], [R4.64], P0 ;  /* 0x0a60000004117fae */ /* 0x0003e80008121846 */
[----:B------:R-:W2:Y:S01]  /*8af20*/  LDL.LU R21, [R1+0xd24] ;  /* 0x000d240001157983 */ /* 0x000ea20000300800 */
[----:B-1----:R-:W-:-:S02]  /*8af30*/  IMAD.MOV.U32 R4, RZ, RZ, R7 ;  /* 0x000000ffff047224 */ /* 0x002fc400078e0007 */
[----:B------:R-:W-:Y:S02]  /*8af40*/  IMAD.MOV.U32 R5, RZ, RZ, R14 ;  /* 0x000000ffff057224 */ /* 0x000fe400078e000e */
[----:B------:R-:W2:Y:S01]  /*8af50*/  LDL.LU R14, [R1+0xd74] ;  /* 0x000d7400010e7983 */ /* 0x000ea20000300800 */
[----:B------:R-:W2:Y:S03]  /*8af60*/  LDL.LU R7, [R1+0xdb4] ;  /* 0x000db40001077983 */ /* 0x000ea60000300800 */
[----:B------:R1:W-:Y:S01]  /*8af70*/  LDGSTS.E [R17+0xb600], [R4.64], P0 ;  /* 0x0b60000004117fae */ /* 0x0003e20008121846 */
[----:B------:R-:W-:Y:S02]  /*8af80*/  IADD3 R16, P1, R16, UR8, RZ ;  /* 0x0000000810107c10 */ /* 0x000fe4000ff3e0ff */
[----:B------:R-:W-:Y:S02]  /*8af90*/  IADD3 R23, P2, R23, UR8, RZ ;  /* 0x0000000817177c10 */ /* 0x000fe4000ff5e0ff */
[----:B------:R-:W-:Y:S01]  /*8afa0*/  IADD3.X R20, R20, UR5, RZ, P1, !PT ;  /* 0x0000000514147c10 */ /* 0x000fe20008ffe4ff */
[----:B------:R-:W-:Y:S01]  /*8afb0*/  STL [R1+0xbe8], R16 ;  /* 0x000be81001007387 */ /* 0x000fe20000100800 */
[----:B-1----:R-:W-:Y:S01]  /*8afc0*/  IMAD.MOV.U32 R4, RZ, RZ, R16 ;  /* 0x000000ffff047224 */ /* 0x002fe200078e0010 */
[----:B------:R-:W-:-:S02]  /*8afd0*/  IADD3.X R24, R24, UR5, RZ, P2, !PT ;  /* 0x0000000518187c10 */ /* 0x000fc400097fe4ff */
[----:B------:R-:W-:Y:S01]  /*8afe0*/  IMAD.MOV.U32 R5, RZ, RZ, R20 ;  /* 0x000000ffff057224 */ /* 0x000fe200078e0014 */
[----:B------:R1:W-:Y:S01]  /*8aff0*/  STL [R1+0xbe4], R20 ;  /* 0x000be41401007387 */ /* 0x0003e20000100800 */
[----:B------:R-:W-:Y:S03]  /*8b000*/  STL [R1+0xc28], R23 ;  /* 0x000c281701007387 */ /* 0x000fe60000100800 */
[----:B------:R1:W-:Y:S01]  /*8b010*/  LDGSTS.E [R17+0xc600], [R4.64], P0 ;  /* 0x0c60000004117fae */ /* 0x0003e20008121846 */
[----:B------:R-:W-:-:S03]  /*8b020*/  IADD3 R6, P1, R6, UR8, RZ ;  /* 0x0000000806067c10 */ /* 0x000fc6000ff3e0ff */
[----:B-1----:R-:W2:Y:S01]  /*8b030*/  LDL.LU R20, [R1+0xd70] ;  /* 0x000d700001147983 */ /* 0x002ea20000300800 */
[----:B------:R-:W-:Y:S02]  /*8b040*/  STL [R1+0xc24], R24 ;  /* 0x000c241801007387 */ /* 0x000fe40000100800 */
[----:B------:R-:W2:Y:S01]  /*8b050*/  LDL.LU R16, [R1+0xdb0] ;  /* 0x000db00001107983 */ /* 0x000ea20000300800 */
[----:B------:R-:W-:Y:S01]  /*8b060*/  IADD3 R19, P2, R19, UR8, RZ ;  /* 0x0000000813137c10 */ /* 0x000fe2000ff5e0ff */
[----:B------:R-:W-:Y:S02]  /*8b070*/  IMAD.MOV.U32 R4, RZ, RZ, R23 ;  /* 0x000000ffff047224 */ /* 0x000fe400078e0017 */
[----:B------:R-:W-:Y:S01]  /*8b080*/  IMAD.MOV.U32 R5, RZ, RZ, R24 ;  /* 0x000000ffff057224 */ /* 0x000fe200078e0018 */
[----:B------:R-:W-:Y:S04]  /*8b090*/  STL [R1+0xc68], R6 ;  /* 0x000c680601007387 */ /* 0x000fe80000100800 */
[----:B------:R1:W-:Y:S02]  /*8b0a0*/  LDGSTS.E [R17+0xd600], [R4.64], P0 ;  /* 0x0d60000004117fae */ /* 0x0003e40008121846 */
[----:B-1----:R-:W-:Y:S01]  /*8b0b0*/  IMAD.MOV.U32 R4, RZ, RZ, R6 ;  /* 0x000000ffff047224 */ /* 0x002fe200078e0006 */
[----:B---3--:R-:W-:-:S05]  /*8b0c0*/  IADD3.X R13, R13, UR5, RZ, P1, !PT ;  /* 0x000000050d0d7c10 */ /* 0x008fca0008ffe4ff */
        /* <DEDUP_REMOVED lines=13> */
[----:B------:R-:W-:-:S03]  /*8b1a0*/  IADD3 R15, P2, R15, UR8, RZ ;  /* 0x000000080f0f7c10 */ /* 0x000fc6000ff5e0ff */
[----:B------:R1:W-:Y:S04]  /*8b1b0*/  LDGSTS.E [R17+0xf600], [R4.64], P0 ;  /* 0x0f60000004117fae */ /* 0x0003e80008121846 */
[----:B------:R-:W-:Y:S01]  /*8b1c0*/  STL [R1+0xce8], R11 ;  /* 0x000ce80b01007387 */ /* 0x000fe20000100800 */
[----:B------:R-:W-:-:S05]  /*8b1d0*/  IADD3.X R18, R18, UR5, RZ, P1, !PT ;  /* 0x0000000512127c10 */ /* 0x000fca0008ffe4ff */
[----:B------:R1:W-:Y:S02]  /*8b1e0*/  STL [R1+0xce4], R18 ;  /* 0x000ce41201007387 */ /* 0x0003e40000100800 */
[----:B-1----:R-:W-:Y:S01]  /*8b1f0*/  IMAD.MOV.U32 R4, RZ, RZ, R11 ;  /* 0x000000ffff047224 */ /* 0x002fe200078e000b */
[----:B------:R-:W-:Y:S01]  /*8b200*/  IADD3.X R21, R21, UR5, RZ, P2, !PT ;  /* 0x0000000515157c10 */ /* 0x000fe200097fe4ff */
[----:B------:R-:W-:Y:S01]  /*8b210*/  IMAD.MOV.U32 R5, RZ, RZ, R18 ;  /* 0x000000ffff057224 */ /* 0x000fe200078e0012 */
[----:B------:R-:W-:Y:S04]  /*8b220*/  STL [R1+0xd28], R15 ;  /* 0x000d280f01007387 */ /* 0x000fe80000100800 */
[----:B------:R1:W-:Y:S04]  /*8b230*/  LDGSTS.E [R17+0x10600], [R4.64], P0 ;  /* 0x1060000004117fae */ /* 0x0003e80008121846 */
[----:B------:R-:W2:Y:S01]  /*8b240*/  LDL.LU R18, [R1+0xe74] ;  /* 0x000e740001127983 */ /* 0x000ea20000300800 */
[----:B------:R1:W-:Y:S02]  /*8b250*/  STL [R1+0xd24], R21 ;  /* 0x000d241501007387 */ /* 0x0003e40000100800 */
        /* <DEDUP_REMOVED lines=106> */
[----:B-1----:R-:W2:Y:S01]  /*8b900*/  LDL.LU R18, [R1+0x1174] ;  /* 0x0011740001127983 */ /* 0x002ea20000300800 */
[----:B------:R1:W-:Y:S02]  /*8b910*/  STL [R1+0x1030], R21 ;  /* 0x0010301501007387 */ /* 0x0003e40000100800 */
[----:B------:R-:W2:Y:S02]  /*8b920*/  LDL.LU R6, [R1+0x11b4] ;  /* 0x0011b40001067983 */ /* 0x000ea40000300800 */
[----:B------:R-:W-:-:S02]  /*8b930*/  IMAD.MOV.U32 R5, RZ, RZ, R21 ;  /* 0x000000ffff057224 */ /* 0x000fc400078e0015 */
[----:B------:R-:W-:Y:S01]  /*8b940*/  IMAD.MOV.U32 R4, RZ, RZ, R19 ;  /* 0x000000ffff047224 */ /* 0x000fe200078e0013 */
[----:B------:R-:W-:Y:S02]  /*8b950*/  IADD3 R15, P1, R15, UR8, RZ ;  /* 0x000000080f0f7c10 */ /* 0x000fe4000ff3e0ff */
[----:B------:R-:W-:Y:S02]  /*8b960*/  IADD3 R11, P2, R11, UR8, RZ ;  /* 0x000000080b0b7c10 */ /* 0x000fe4000ff5e0ff */
[----:B------:R1:W-:Y:S04]  /*8b970*/  LDGSTS.E [R17+0x1d600], [R4.64], P0 ;  /* 0x1d60000004117fae */ /* 0x0003e80008121846 */
[----:B-1----:R-:W2:Y:S01]  /*8b980*/  LDL.LU R21, [R1+0x1170] ;  /* 0x0011700001157983 */ /* 0x002ea20000300800 */
[----:B------:R-:W2:Y:S02]  /*8b990*/  LDL.LU R19, [R1+0x11b0] ;  /* 0x0011b00001137983 */ /* 0x000ea40000300800 */
[----:B------:R1:W-:Y:S02]  /*8b9a0*/  STL [R1+0x1074], R15 ;  /* 0x0010740f01007387 */ /* 0x0003e40000100800 */
[----:B------:R-:W-:Y:S01]  /*8b9b0*/  IMAD.MOV.U32 R4, RZ, RZ, R15 ;  /* 0x000000ffff047224 */ /* 0x000fe200078e000f */
[----:B------:R-:W-:-:S02]  /*8b9c0*/  IADD3.X R20, R20, UR5, RZ, P1, !PT ;  /* 0x0000000514147c10 */ /* 0x000fc40008ffe4ff */
[----:B------:R-:W-:-:S03]  /*8b9d0*/  IADD3.X R14, R14, UR5, RZ, P2, !PT ;  /* 0x000000050e0e7c10 */ /* 0x000fc600097fe4ff */
[----:B------:R1:W-:Y:S01]  /*8b9e0*/  STL [R1+0x1070], R20 ;  /* 0x0010701401007387 */ /* 0x0003e20000100800 */
[----:B------:R1:W-:Y:S02]  /*8b9f0*/  STL [R1+0x10b4], R11 ;  /* 0x0010b40b01007387 */ /* 0x0003e40000100800 */
[----:B-1----:R-:W2:Y:S01]  /*8ba00*/  LDL.LU R15, [R1+0x11f4] ;  /* 0x0011f400010f7983 */ /* 0x002ea20000300800 */
[----:B------:R1:W-:Y:S01]  /*8ba10*/  STL [R1+0x10b0], R14 ;  /* 0x0010b00e01007387 */ /* 0x0003e20000100800 */
[----:B------:R-:W-:-:S03]  /*8ba20*/  IMAD.MOV.U32 R5, RZ, RZ, R20 ;  /* 0x000000ffff057224 */ /* 0x000fc600078e0014 */
[----:B------:R-:W2:Y:S04]  /*8ba30*/  LDL.LU R23, [R1+0x1234] ;  /* 0x0012340001177983 */ /* 0x000ea80000300800 */
[----:B------:R1:W-:Y:S04]  /*8ba40*/  LDGSTS.E [R17+0x1e600], [R4.64], P0 ;  /* 0x1e60000004117fae */ /* 0x0003e80008121846 */
[----:B------:R-:W2:Y:S01]  /*8ba50*/  LDL.LU R20, [R1+0x11f0] ;  /* 0x0011f00001147983 */ /* 0x000ea20000300800 */
[----:B------:R-:W2:Y:S02]  /*8ba60*/  LDL.LU R24, [R1+0x1230] ;  /* 0x0012300001187983 */ /* 0x000ea40000300800 */
[----:B-1----:R-:W-:-:S02]  /*8ba70*/  IMAD.MOV.U32 R4, RZ, RZ, R11 ;  /* 0x000000ffff047224 */ /* 0x002fc400078e000b */
        /* <DEDUP_REMOVED lines=17> */
[----:B----4-:R-:W-:-:S02]  /*8bb90*/  IMAD.MOV.U32 R4, RZ, RZ, R7 ;  /* 0x000000ffff047224 */ /* 0x010fc400078e0007 */
[----:B------:R-:W-:Y:S01]  /*8bba0*/  IMAD.MOV.U32 R5, RZ, RZ, R16 ;  /* 0x000000ffff057224 */ /* 0x000fe200078e0010 */
[----:B--2---:R-:W2:Y:S01]  /*8bbb0*/  LDL.LU R7, [R1+0x12f4] ;  /* 0x0012f40001077983 */ /* 0x004ea20000300800 */
[----:B------:R-:W2:Y:S01]  /*8bbc0*/  LDL.LU R16, [R1+0x1334] ;  /* 0x0013340001107983 */ /* 0x000ea20000300800 */
        /* <DEDUP_REMOVED lines=8> */
[----:B------:R-:W-:Y:S02]  /*8bc50*/  STL [R1+0x11b4], R6 ;  /* 0x0011b40601007387 */ /* 0x000fe40000100800 */
[----:B------:R-:W2:Y:S02]  /*8bc60*/  LDL.LU R18, [R1+0x12f0] ;  /* 0x0012f00001127983 */ /* 0x000ea40000300800 */
[----:B------:R-:W-:Y:S01]  /*8bc70*/  IMAD.MOV.U32 R5, RZ, RZ, R21 ;  /* 0x000000ffff057224 */ /* 0x000fe200078e0015 */
[----:B------:R1:W-:Y:S04]  /*8bc80*/  STL [R1+0x11b0], R19 ;  /* 0x0011b01301007387 */ /* 0x0003e80000100800 */
[----:B------:R1:W-:Y:S04]  /*8bc90*/  LDGSTS.E [R17+0x22600], [R4.64], P0 ;  /* 0x2260000004117fae */ /* 0x0003e80008121846 */
[----:B-1----:R-:W2:Y:S01]  /*8bca0*/  LDL.LU R21, [R1+0x1330] ;  /* 0x0013300001157983 */ /* 0x002ea20000300800 */
[----:B------:R-:W-:-:S02]  /*8bcb0*/  IMAD.MOV.U32 R4, RZ, RZ, R6 ;  /* 0x000000ffff047224 */ /* 0x000fc400078e0006 */
        /* <DEDUP_REMOVED lines=48> */
[----:B-1----:R-:W2:Y:S01]  /*8bfc0*/  LDL.LU R18, [R1+0x1b6c] ;  /* 0x001b6c0001127983 */ /* 0x002ea20000300800 */
[----:B------:R1:W-:Y:S02]  /*8bfd0*/  STL [R1+0x1330], R21 ;  /* 0x0013301501007387 */ /* 0x0003e40000100800 */
[----:B------:R-:W2:Y:S02]  /*8bfe0*/  LDL.LU R7, [R1+0x1b0c] ;  /* 0x001b0c0001077983 */ /* 0x000ea40000300800 */
[----:B------:R-:W-:-:S02]  /*8bff0*/  IMAD.MOV.U32 R5, RZ, RZ, R21 ;  /* 0x000000ffff057224 */ /* 0x000fc400078e0015 */
[----:B-1----:R-:W2:Y:S01]  /*8c000*/  LDL.LU R21, [R1+0x1b50] ;  /* 0x001b500001157983 */ /* 0x002ea20000300800 */
        /* <DEDUP_REMOVED lines=65> */
[----:B------:R1:W-:Y:S01]  /*8c420*/  STL [R1+0x1e10], R20 ;  /* 0x001e101401007387 */ /* 0x0003e20000100800 */
[----:B------:R-:W-:Y:S02]  /*8c430*/  IMAD.MOV.U32 R5, RZ, RZ, R20 ;  /* 0x000000ffff057224 */ /* 0x000fe400078e0014 */
        /* <DEDUP_REMOVED lines=50> */
[----:B------:R-:W-:Y:S01]  /*8c760*/  IMAD.MOV.U32 R5, RZ, RZ, R20 ;  /* 0x000000ffff057224 */ /* 0x000fe200078e0014 */
[----:B------:R-:W-:Y:S01]  /*8c770*/  STL [R1+0x1c80], R20 ;  /* 0x001c801401007387 */ /* 0x000fe20000100800 */
[----:B------:R-:W-:Y:S02]  /*8c780*/  STL [R1+0x1bfc], R7 ;  /* 0x001bfc0701007387 */ /* 0x000fe40000100800 */
[----:B------:R-:W2:Y:S02]  /*8c790*/  LDL.LU R16, [R1+0x1a04] ;  /* 0x001a040001107983 */ /* 0x000ea40000300800 */
[----:B------:R1:W-:Y:S01]  /*8c7a0*/  STL [R1+0x1be0], R19 ;  /* 0x001be01301007387 */ /* 0x0003e20000100800 */
[----:B------:R1:W-:Y:S04]  /*8c7b0*/  LDGSTS.E [R17+0x36600], [R4.64], P0 ;  /* 0x3660000004117fae */ /* 0x0003e80008121846 */
[----:B------:R-:W2:Y:S01]  /*8c7c0*/  LDL.LU R23, [R1+0x19c4] ;  /* 0x0019c40001177983 */ /* 0x000ea20000300800 */
[----:B-1----:R-:W-:-:S03]  /*8c7d0*/  IMAD.MOV.U32 R5, RZ, RZ, R19 ;  /* 0x000000ffff057224 */ /* 0x002fc600078e0013 */
[----:B------:R-:W2:Y:S01]  /*8c7e0*/  LDL.LU R19, [R1+0x19f8] ;  /* 0x0019f80001137983 */ /* 0x000ea20000300800 */
[----:B------:R-:W-:Y:S02]  /*8c7f0*/  IMAD.MOV.U32 R4, RZ, RZ, R7 ;  /* 0x000000ffff047224 */ /* 0x000fe400078e0007 */
[----:B------:R-:W2:Y:S02]  /*8c800*/  LDL.LU R24, [R1+0x19b8] ;  /* 0x0019b80001187983 */ /* 0x000ea40000300800 */
[----:B------:R-:W2:Y:S01]  /*8c810*/  LDL.LU R7, [R1+0x1984] ;  /* 0x0019840001077983 */ /* 0x000ea20000300800 */
[----:B------:R-:W2:Y:S04]  /*8c820*/  LDL.LU R20, [R1+0x1944] ;  /* 0x0019440001147983 */ /* 0x000ea80000300800 */
[----:B------:R1:W-:Y:S01]  /*8c830*/  LDGSTS.E [R17+0x37600], [R4.64], P0 ;  /* 0x3760000004117fae */ /* 0x0003e20008121846 */
[----:B----4-:R-:W-:-:S02]  /*8c840*/  IADD3 R13, P1, R13, UR8, RZ ;  /* 0x000000080d0d7c10 */ /* 0x010fc4000ff3e0ff */
        /* <DEDUP_REMOVED lines=25> */
[----:B------:R-:W3:Y:S02]  /*8c9e0*/  LDL.LU R18, [R1+0x1508] ;  /* 0x0015080001127983 */ /* 0x000ee40000300800 */
[----:B------:R-:W-:Y:S01]  /*8c9f0*/  IMAD.MOV.U32 R5, RZ, RZ, R21 ;  /* 0x000000ffff057224 */ /* 0x000fe200078e0015 */
[----:B------:R1:W-:Y:S04]  /*8ca00*/  STL [R1+0x1a38], R14 ;  /* 0x001a380e01007387 */ /* 0x0003e80000100800 */
[----:B------:R1:W-:Y:S04]  /*8ca10*/  LDGSTS.E [R17+0x3a600], [R4.64], P0 ;  /* 0x3a60000004117fae */ /* 0x0003e80008121846 */
[----:B-1----:R-:W3:Y:S01]  /*8ca20*/  LDL.LU R21, [R1+0x14c8] ;  /* 0x0014c80001157983 */ /* 0x002ee20000300800 */
[----:B------:R-:W-:-:S02]  /*8ca30*/  IMAD.MOV.U32 R4, RZ, RZ, R11 ;  /* 0x000000ffff047224 */ /* 0x000fc400078e000b */
[----:B------:R-:W-:Y:S02]  /*8ca40*/  IMAD.MOV.U32 R5, RZ, RZ, R14 ;  /* 0x000000ffff057224 */ /* 0x000fe400078e000e */
[----:B------:R-:W3:Y:S01]  /*8ca50*/  LDL.LU R14, [R1+0x1494] ;  /* 0x00149400010e7983 */ /* 0x000ee20000300800 */
[----:B------:R-:W3:Y:S03]  /*8ca60*/  LDL.LU R11, [R1+0x1454] ;  /* 0x00145400010b7983 */ /* 0x000ee60000300800 */
[----:B------:R1:W-:Y:S01]  /*8ca70*/  LDGSTS.E [R17+0x3b600], [R4.64], P0 ;  /* 0x3b60000004117fae */ /* 0x0003e20008121846 */
[----:B------:R-:W-:Y:S02]  /*8ca80*/  IADD3 R16, P1, R16, UR8, RZ ;  /* 0x0000000810107c10 */ /* 0x000fe4000ff3e0ff */
        /* <DEDUP_REMOVED lines=8> */
[----:B------:R-:W-:Y:S02]  /*8cb10*/  IADD3 R7, P1, R7, UR8, RZ ;  /* 0x0000000807077c10 */ /* 0x000fe4000ff3e0ff */
[----:B------:R1:W-:Y:S04]  /*8cb20*/  LDGSTS.E [R17+0x3c600], [R4.64], P0 ;  /* 0x3c60000004117fae */ /* 0x0003e80008121846 */
[----:B-1----:R-:W3:Y:S01]  /*8cb30*/  LDL.LU R19, [R1+0x1488] ;  /* 0x0014880001137983 */ /* 0x002ee20000300800 */
[----:B------:R-:W-:Y:S02]  /*8cb40*/  STL [R1+0x19b8], R24 ;  /* 0x0019b81801007387 */ /* 0x000fe40000100800 */
[----:B------:R-:W3:Y:S01]  /*8cb50*/  LDL.LU R16, [R1+0x1448] ;  /* 0x0014480001107983 */ /* 0x000ee20000300800 */
[----:B------:R-:W-:Y:S01]  /*8cb60*/  IADD3 R20, P2, R20, UR8, RZ ;  /* 0x0000000814147c10 */ /* 0x000fe2000ff5e0ff */
[----:B------:R-:W-:-:S02]  /*8cb70*/  IMAD.MOV.U32 R4, RZ, RZ, R23 ;  /* 0x000000ffff047224 */ /* 0x000fc400078e0017 */
        /* <DEDUP_REMOVED lines=11> */
[----:B------:R-:W-:Y:S02]  /*8cc30*/  STL [R1+0x1938], R22 ;  /* 0x0019381601007387 */ /* 0x000fe40000100800 */
[----:B------:R-:W4:Y:S02]  /*8cc40*/  LDL.LU R7, [R1+0x13d4] ;  /* 0x0013d40001077983 */ /* 0x000f240000300800 */
[----:B--2---:R-:W-:-:S02]  /*8cc50*/  IMAD.MOV.U32 R4, RZ, RZ, R20 ;  /* 0x000000ffff047224 */ /* 0x004fc400078e0014 */
[----:B------:R-:W-:Y:S01]  /*8cc60*/  IMAD.MOV.U32 R5, RZ, RZ, R22 ;  /* 0x000000ffff057224 */ /* 0x000fe200078e0016 */
[----:B---3--:R-:W2:Y:S01]  /*8cc70*/  LDL.LU R20, [R1+0x1408] ;  /* 0x0014080001147983 */ /* 0x008ea20000300800 */
[----:B------:R-:W-:-:S03]  /*8cc80*/  IADD3 R6, P1, R6, UR8, RZ ;  /* 0x0000000806067c10 */ /* 0x000fc6000ff3e0ff */
[----:B------:R1:W-:Y:S01]  /*8cc90*/  LDGSTS.E [R17+0x3f600], [R4.64], P0 ;  /* 0x3f60000004117fae */ /* 0x0003e20008121846 */
[----:B------:R-:W-:-:S03]  /*8cca0*/  IADD3 R15, P2, R15, UR8, RZ ;  /* 0x000000080f0f7c10 */ /* 0x000fc6000ff5e0ff */
[----:B-1----:R-:W3:Y:S01]  /*8ccb0*/  LDL.LU R17, [R1+0x13c8] ;  /* 0x0013c80001117983 */ /* 0x002ee20000300800 */
[----:B------:R-:W-:Y:S01]  /*8ccc0*/  IADD3.X R18, R18, UR5, RZ, P1, !PT ;  /* 0x0000000512127c10 */ /* 0x000fe20008ffe4ff */
[----:B------:R-:W-:Y:S02]  /*8ccd0*/  STL [R1+0x1514], R6 ;  /* 0x0015140601007387 */ /* 0x000fe40000100800 */
[----:B------:R-:W-:Y:S02]  /*8cce0*/  IMAD.MOV.U32 R4, RZ, RZ, R6 ;  /* 0x000000ffff047224 */ /* 0x000fe400078e0006 */
        /* <DEDUP_REMOVED lines=8> */
[----:B------:R-:W-:-:S02]  /*8cd70*/  IMAD.MOV.U32 R5, RZ, RZ, R21 ;  /* 0x000000ffff057224 */ /* 0x000fc400078e0015 */
[----:B-1----:R-:W3:Y:S01]  /*8cd80*/  LDL.LU R21, [R1+0xa6c] ;  /* 0x000a6c0001157983 */ /* 0x002ee20000300800 */
[----:B------:R-:W-:Y:S02]  /*8cd90*/  IMAD.MOV.U32 R4, RZ, RZ, R15 ;  /* 0x000000ffff047224 */ /* 0x000fe400078e000f */
[----:B------:R-:W3:Y:S01]  /*8cda0*/  LDL.LU R15, [R1+0xaac] ;  /* 0x000aac00010f7983 */ /* 0x000ee20000300800 */
        /* <DEDUP_REMOVED lines=25> */
[----:B-1----:R-:W-:-:S03]  /*8cf40*/  IMAD.MOV.U32 R4, RZ, RZ, R13 ;  /* 0x000000ffff047224 */ /* 0x002fc600078e000d */
[----:B------:R1:W-:Y:S01]  /*8cf50*/  STL [R1+0x1408], R20 ;  /* 0x0014081401007387 */ /* 0x0003e20000100800 */
[----:B------:R4:W-:Y:S02]  /*8cf60*/  STL [R1+0x13d4], R7 ;  /* 0x0013d40701007387 */ /* 0x0009e40000100800 */
[----:B------:R-:W-:Y:S01]  /*8cf70*/  IMAD.MOV.U32 R5, RZ, RZ, R20 ;  /* 0x000000ffff057224 */ /* 0x000fe200078e0014 */
[----:B--2---:R-:W2:Y:S04]  /*8cf80*/  LDL.LU R13, [R1+0xb6c] ;  /* 0x000b6c00010d7983 */ /* 0x004ea80000300800 */
[----:B------:R3:W-:Y:S02]  /*8cf90*/  LDGSTS.E [R9+0x4800], [R4.64], P0 ;  /* 0x0480000004097fae */ /* 0x0007e40008121846 */
[----:B---3--:R-:W-:-:S05]  /*8cfa0*/  IADD3.X R17, R17, UR5, RZ, P2, !PT ;  /* 0x0000000511117c10 */ /* 0x008fca00097fe4ff */
[----:B------:R3:W-:Y:S01]  /*8cfb0*/  STL [R1+0x13c8], R17 ;  /* 0x0013c81101007387 */ /* 0x0007e20000100800 */
[----:B-1----:R-:W2:Y:S02]  /*8cfc0*/  LDL.LU R20, [R1+0xbac] ;  /* 0x000bac0001147983 */ /* 0x002ea40000300800 */
[----:B------:R-:W-:Y:S02]  /*8cfd0*/  IMAD.MOV.U32 R4, RZ, RZ, R7 ;  /* 0x000000ffff047224 */ /* 0x000fe400078e0007 */
[----:B------:R-:W-:Y:S01]  /*8cfe0*/  IMAD.MOV.U32 R5, RZ, RZ, R17 ;  /* 0x000000ffff057224 */ /* 0x000fe200078e0011 */
[----:B----4-:R-:W4:Y:S04]  /*8cff0*/  LDL.LU R7, [R1+0xbf0] ;  /* 0x000bf00001077983 */ /* 0x010f280000300800 */
[----:B------:R1:W-:Y:S04]  /*8d000*/  LDGSTS.E [R9+0x5800], [R4.64], P0 ;  /* 0x0580000004097fae */ /* 0x0003e80008121846 */
[----:B---3--:R-:W4:Y:S01]  /*8d010*/  LDL.LU R17, [R1+0xc30] ;  /* 0x000c300001117983 */ /* 0x008f220000300800 */
[----:B------:R-:W-:-:S02]  /*8d020*/  IADD3 R18, P1, R18, UR8, RZ ;  /* 0x0000000812127c10 */ /* 0x000fc4000ff3e0ff */
[----:B------:R-:W-:-:S03]  /*8d030*/  IADD3 R6, P2, R6, UR8, RZ ;  /* 0x0000000806067c10 */ /* 0x000fc6000ff5e0ff */
[----:B------:R1:W-:Y:S01]  /*8d040*/  STL [R1+0xa70], R18 ;  /* 0x000a701201007387 */ /* 0x0003e20000100800 */
[----:B------:R-:W-:Y:S01]  /*8d050*/  IADD3.X R21, R21, UR5, RZ, P1, !PT ;  /* 0x0000000515157c10 */ /* 0x000fe20008ffe4ff */
[----:B-1----:R-:W-:Y:S01]  /*8d060*/  IMAD.MOV.U32 R4, RZ, RZ, R18 ;  /* 0x000000ffff047224 */ /* 0x002fe200078e0012 */
[----:B------:R-:W-:-:S03]  /*8d070*/  IADD3.X R15, R15, UR5, RZ, P2, !PT ;  /* 0x000000050f0f7c10 */ /* 0x000fc600097fe4ff */
[----:B------:R1:W-:Y:S01]  /*8d080*/  STL [R1+0xa6c], R21 ;  /* 0x000a6c1501007387 */ /* 0x0003e20000100800 */
[----:B------:R-:W-:Y:S02]  /*8d090*/  STL [R1+0xab0], R6 ;  /* 0x000ab00601007387 */ /* 0x000fe40000100800 */
[----:B------:R-:W4:Y:S02]  /*8d0a0*/  LDL.LU R18, [R1+0xbec] ;  /* 0x000bec0001127983 */ /* 0x000f240000300800 */
[----:B------:R-:W-:Y:S01]  /*8d0b0*/  IMAD.MOV.U32 R5, RZ, RZ, R21 ;  /* 0x000000ffff057224 */ /* 0x000fe200078e0015 */
[----:B------:R1:W-:Y:S04]  /*8d0c0*/  STL [R1+0xaac], R15 ;  /* 0x000aac0f01007387 */ /* 0x0003e80000100800 */
[----:B------:R1:W-:Y:S04]  /*8d0d0*/  LDGSTS.E [R9+0x6800], [R4.64], P0 ;  /* 0x0680000004097fae */ /* 0x0003e80008121846 */
[----:B-1----:R-:W4:Y:S01]  /*8d0e0*/  LDL.LU R21, [R1+0xc2c] ;  /* 0x000c2c0001157983 */ /* 0x002f220000300800 */
[----:B------:R-:W-:-:S02]  /*8d0f0*/  IMAD.MOV.U32 R4, RZ, RZ, R6 ;  /* 0x000000ffff047224 */ /* 0x000fc400078e0006 */
[----:B------:R-:W-:Y:S02]  /*8d100*/  IMAD.MOV.U32 R5, RZ, RZ, R15 ;  /* 0x000000ffff057224 */ /* 0x000fe400078e000f */
[----:B------:R-:W4:Y:S01]  /*8d110*/  LDL.LU R15, [R1+0xc70] ;  /* 0x000c7000010f7983 */ /* 0x000f220000300800 */
[----:B------:R-:W4:Y:S03]  /*8d120*/  LDL.LU R6, [R1+0xcb0] ;  /* 0x000cb00001067983 */ /* 0x000f260000300800 */
[----:B------:R1:W-:Y:S01]  /*8d130*/  LDGSTS.E [R9+0x7800], [R4.64], P0 ;  /* 0x0780000004097fae */ /* 0x0003e20008121846 */
[----:B------:R-:W-:Y:S02]  /*8d140*/  IADD3 R14, P1, R14, UR8, RZ ;  /* 0x000000080e0e7c10 */ /* 0x000fe4000ff3e0ff */
[----:B------:R-:W-:Y:S02]  /*8d150*/  IADD3 R22, P2, R22, UR8, RZ ;  /* 0x0000000816167c10 */ /* 0x000fe4000ff5e0ff */
[----:B------:R-:W-:Y:S01]  /*8d160*/  IADD3.X R19, R19, UR5, RZ, P1, !PT ;  /* 0x0000000513137c10 */ /* 0x000fe20008ffe4ff */
[----:B------:R-:W-:Y:S01]  /*8d170*/  STL [R1+0xaf0], R14 ;  /* 0x000af00e01007387 */ /* 0x000fe20000100800 */
[----:B------:R-:W-:Y:S01]  /*8d180*/  IADD3.X R23, R23, UR5, RZ, P2, !PT ;  /* 0x0000000517177c10 */ /* 0x000fe200097fe4ff */
[----:B-1----:R-:W-:-:S02]  /*8d190*/  IMAD.MOV.U32 R4, RZ, RZ, R14 ;  /* 0x000000ffff047224 */ /* 0x002fc400078e000e */
[----:B------:R1:W-:Y:S01]  /*8d1a0*/  STL [R1+0xaec], R19 ;  /* 0x000aec1301007387 */ /* 0x0003e20000100800 */
[----:B------:R-:W-:Y:S02]  /*8d1b0*/  IMAD.MOV.U32 R5, RZ, RZ, R19 ;  /* 0x000000ffff057224 */ /* 0x000fe400078e0013 */
[----:B------:R-:W-:Y:S03]  /*8d1c0*/  STL [R1+0xb30], R22 ;  /* 0x000b301601007387 */ /* 0x000fe60000100800 */
[----:B------:R1:W-:Y:S01]  /*8d1d0*/  LDGSTS.E [R9+0x8800], [R4.64], P0 ;  /* 0x0880000004097fae */ /* 0x0003e20008121846 */
[----:B------:R-:W-:-:S03]  /*8d1e0*/  IADD3 R11, P1, R11, UR8, RZ ;  /* 0x000000080b0b7c10 */ /* 0x000fc6000ff3e0ff */
[----:B-1----:R-:W4:Y:S01]  /*8d1f0*/  LDL.LU R19, [R1+0xc6c] ;  /* 0x000c6c0001137983 */ /* 0x002f220000300800 */
[----:B------:R-:W-:Y:S02]  /*8d200*/  STL [R1+0xb2c], R23 ;  /* 0x000b2c1701007387 */ /* 0x000fe40000100800 */
[----:B------:R-:W4:Y:S01]  /*8d210*/  LDL.LU R14, [R1+0xcac] ;  /* 0x000cac00010e7983 */ /* 0x000f220000300800 */
[----:B------:R-:W-:Y:S01]  /*8d220*/  IADD3 R16, P2, R16, UR8, RZ ;  /* 0x0000000810107c10 */ /* 0x000fe2000ff5e0ff */
[----:B------:R-:W-:Y:S02]  /*8d230*/  IMAD.MOV.U32 R4, RZ, RZ, R22 ;  /* 0x000000ffff047224 */ /* 0x000fe400078e0016 */
[----:B------:R-:W-:Y:S01]  /*8d240*/  IMAD.MOV.U32 R5, RZ, RZ, R23 ;  /* 0x000000ffff057224 */ /* 0x000fe200078e0017 */
[----:B------:R-:W-:Y:S04]  /*8d250*/  STL [R1+0xb70], R11 ;  /* 0x000b700b01007387 */ /* 0x000fe80000100800 */
[----:B------:R1:W-:Y:S02]  /*8d260*/  LDGSTS.E [R9+0x9800], [R4.64], P0 ;  /* 0x0980000004097fae */ /* 0x0003e40008121846 */
[----:B-1----:R-:W-:Y:S01]  /*8d270*/  IMAD.MOV.U32 R4, RZ, RZ, R11 ;  /* 0x000000ffff047224 */ /* 0x002fe200078e000b */
[----:B--2---:R-:W-:-:S05]  /*8d280*/  IADD3.X R13, R13, UR5, RZ, P1, !PT ;  /* 0x000000050d0d7c10 */ /* 0x004fca0008ffe4ff */
[----:B------:R-:W-:Y:S01]  /*8d290*/  IMAD.MOV.U32 R5, RZ, RZ, R13 ;  /* 0x000000ffff057224 */ /* 0x000fe200078e000d */
[----:B------:R1:W-:Y:S01]  /*8d2a0*/  STL [R1+0xb6c], R13 ;  /* 0x000b6c0d01007387 */ /* 0x0003e20000100800 */
[----:B------:R-:W-:Y:S03]  /*8d2b0*/  STL [R1+0xbb0], R16 ;  /* 0x000bb01001007387 */ /* 0x000fe60000100800 */
[----:B------:R2:W-:Y:S01]  /*8d2c0*/  LDGSTS.E [R9+0xa800], [R4.64], P0 ;  /* 0x0a80000004097fae */ /* 0x0005e20008121846 */
[----:B------:R-:W-:-:S03]  /*8d2d0*/  IADD3.X R20, R20, UR5, RZ, P2, !PT ;  /* 0x0000000514147c10 */ /* 0x000fc600097fe4ff */
[----:B-1----:R-:W3:Y:S04]  /*8d2e0*/  LDL.LU R13, [R1+0xcf0] ;  /* 0x000cf000010d7983 */ /* 0x002ee80000300800 */
[----:B------:R1:W-:Y:S01]  /*8d2f0*/  STL [R1+0xbac], R20 ;  /* 0x000bac1401007387 */ /* 0x0003e20000100800 */
[----:B------:R-:W3:Y:S02]  /*8d300*/  LDL.LU R11, [R1+0xd3c] ;  /* 0x000d3c00010b7983 */ /* 0x000ee40000300800 */
[----:B--2---:R-:W-:Y:S02]  /*8d310*/  IMAD.MOV.U32 R5, RZ, RZ, R20 ;  /* 0x000000ffff057224 */ /* 0x004fe400078e0014 */
[----:B-1----:R-:W2:Y:S01]  /*8d320*/  LDL.LU R20, [R1+0xcec] ;  /* 0x000cec0001147983 */ /* 0x002ea20000300800 */
[----:B------:R-:W-:Y:S01]  /*8d330*/  IMAD.MOV.U32 R4, RZ, RZ, R16 ;  /* 0x000000ffff047224 */ /* 0x000fe200078e0010 */
[----:B----4-:R-:W-:-:S02]  /*8d340*/  IADD3 R7, P1, R7, UR8, RZ ;  /* 0x0000000807077c10 */ /* 0x010fc4000ff3e0ff */
[----:B------:R-:W4:Y:S01]  /*8d350*/  LDL.LU R16, [R1+0xd2c] ;  /* 0x000d2c0001107983 */ /* 0x000f220000300800 */
        /* <DEDUP_REMOVED lines=43> */
[----:B----4-:R-:W-:-:S03]  /*8d610*/  IADD3.X R16, R16, UR5, RZ, P2, !PT ;  /* 0x0000000510107c10 */ /* 0x010fc600097fe4ff */
[----:B------:R1:W-:Y:S01]  /*8d620*/  STL [R1+0xcec], R20 ;  /* 0x000cec1401007387 */ /* 0x0003e20000100800 */
[----:B------:R2:W-:Y:S02]  /*8d630*/  STL [R1+0xd3c], R11 ;  /* 0x000d3c0b01007387 */ /* 0x0005e40000100800 */
[----:B---3--:R-:W3:Y:S02]  /*8d640*/  LDL.LU R13, [R1+0xe78] ;  /* 0x000e7800010d7983 */ /* 0x008ee40000300800 */
[----:B------:R-:W-:Y:S01]  /*8d650*/  IMAD.MOV.U32 R5, RZ, RZ, R20 ;  /* 0x000000ffff057224 */ /* 0x000fe200078e0014 */
[----:B------:R4:W-:Y:S04]  /*8d660*/  STL [R1+0xd2c], R16 ;  /* 0x000d2c1001007387 */ /* 0x0009e80000100800 */
[----:B------:R2:W-:Y:S04]  /*8d670*/  LDGSTS.E [R9+0x10800], [R4.64], P0 ;  /* 0x1080000004097fae */ /* 0x0005e80008121846 */
[----:B-1----:R-:W3:Y:S01]  /*8d680*/  LDL.LU R20, [R1+0xeb8] ;  /* 0x000eb80001147983 */ /* 0x002ee20000300800 */
[----:B--2---:R-:W-:-:S02]  /*8d690*/  IMAD.MOV.U32 R4, RZ, RZ, R11 ;  /* 0x000000ffff047224 */ /* 0x004fc400078e000b */
[----:B------:R-:W-:Y:S01]  /*8d6a0*/  IMAD.MOV.U32 R5, RZ, RZ, R16 ;  /* 0x000000ffff057224 */ /* 0x000fe200078e0010 */
[----:B------:R-:W2:Y:S01]  /*8d6b0*/  LDL.LU R11, [R1+0xefc] ;  /* 0x000efc00010b7983 */ /* 0x000ea20000300800 */
[----:B----4-:R-:W2:Y:S01]  /*8d6c0*/  LDL.LU R16, [R1+0xf3c] ;  /* 0x000f3c0001107983 */ /* 0x010ea20000300800 */
        /* <DEDUP_REMOVED lines=28> */
[----:B------:R1:W-:Y:S04]  /*8d890*/  LDGSTS.E [R9+0x14800], [R4.64], P0 ;  /* 0x1480000004097fae */ /* 0x0003e80008121846 */
[----:B-1----:R-:W2:Y:S01]  /*8d8a0*/  LDL.LU R19, [R1+0xf78] ;  /* 0x000f780001137983 */ /* 0x002ea20000300800 */
[----:B------:R-:W-:Y:S01]  /*8d8b0*/  STL [R1+0xe38], R23 ;  /* 0x000e381701007387 */ /* 0x000fe20000100800 */
[----:B------:R-:W-:Y:S01]  /*8d8c0*/  IADD3 R6, P1, R6, UR8, RZ ;  /* 0x0000000806067c10 */ /* 0x000fe2000ff3e0ff */
[----:B------:R-:W2:Y:S01]  /*8d8d0*/  LDL.LU R15, [R1+0xfb8] ;  /* 0x000fb800010f7983 */ /* 0x000ea20000300800 */
        /* <DEDUP_REMOVED lines=98> */
[----:B------:R-:W-:-:S03]  /*8df00*/  IADD3.X R23, R23, UR5, RZ, P2, !PT ;  /* 0x0000000517177c10 */ /* 0x000fc600097fe4ff */
[----:B------:R1:W-:Y:S02]  /*8df10*/  STL [R1+0x10f8], R19 ;  /* 0x0010f81301007387 */ /* 0x0003e40000100800 */
[----:B-1----:R-:W-:Y:S02]  /*8df20*/  IMAD.MOV.U32 R5, RZ, RZ, R19 ;  /* 0x000000ffff057224 */ /* 0x002fe400078e0013 */
[----:B------:R-:W-:Y:S01]  /*8df30*/  STL [R1+0x113c], R22 ;  /* 0x00113c1601007387 */ /* 0x000fe20000100800 */
[----:B------:R-:W-:Y:S01]  /*8df40*/  IMAD.MOV.U32 R4, RZ, RZ, R17 ;  /* 0x000000ffff047224 */ /* 0x000fe200078e0011 */
[----:B------:R-:W-:-:S04]  /*8df50*/  IADD3 R7, P1, R7, UR8, RZ ;  /* 0x0000000807077c10 */ /* 0x000fc8000ff3e0ff */
[----:B------:R1:W-:Y:S04]  /*8df60*/  LDGSTS.E [R9+0x20800], [R4.64], P0 ;  /* 0x2080000004097fae */ /* 0x0003e80008121846 */
[----:B------:R-:W2:Y:S01]  /*8df70*/  LDL.LU R19, [R1+0x1278] ;  /* 0x0012780001137983 */ /* 0x000ea20000300800 */
[----:B------:R-:W-:Y:S02]  /*8df80*/  STL [R1+0x1138], R23 ;  /* 0x0011381701007387 */ /* 0x000fe40000100800 */
[----:B------:R-:W2:Y:S01]  /*8df90*/  LDL.LU R17, [R1+0x12b8] ;  /* 0x0012b80001117983 */ /* 0x000ea20000300800 */
[----:B------:R-:W-:Y:S01]  /*8dfa0*/  IADD3 R15, P2, R15, UR8, RZ ;  /* 0x000000080f0f7c10 */ /* 0x000fe2000ff5e0ff */
[----:B------:R-:W-:Y:S01]  /*8dfb0*/  STL [R1+0x117c], R7 ;  /* 0x00117c0701007387 */ /* 0x000fe20000100800 */
[----:B-1----:R-:W-:-:S02]  /*8dfc0*/  IMAD.MOV.U32 R4, RZ, RZ, R22 ;  /* 0x000000ffff047224 */ /* 0x002fc400078e0016 */
[----:B------:R-:W-:-:S05]  /*8dfd0*/  IMAD.MOV.U32 R5, RZ, RZ, R23 ;  /* 0x000000ffff057224 */ /* 0x000fca00078e0017 */
        /* <DEDUP_REMOVED lines=51> */
[----:B------:R-:W2:Y:S01]  /*8e310*/  LDL.LU R11, [R1+0x1b64] ;  /* 0x001b6400010b7983 */ /* 0x000ea20000300800 */
[----:B------:R-:W2:Y:S03]  /*8e320*/  LDL.LU R19, [R1+0x1afc] ;  /* 0x001afc0001137983 */ /* 0x000ea60000300800 */
        /* <DEDUP_REMOVED lines=48> */
[----:B-1----:R-:W2:Y:S01]  /*8e630*/  LDL.LU R17, [R1+0x1d88] ;  /* 0x001d880001117983 */ /* 0x002ea20000300800 */
[----:B------:R-:W-:Y:S02]  /*8e640*/  STL [R1+0x1bb0], R23 ;  /* 0x001bb01701007387 */ /* 0x000fe40000100800 */
[----:B------:R-:W2:Y:S01]  /*8e650*/  LDL.LU R16, [R1+0x1d48] ;  /* 0x001d480001107983 */ /* 0x000ea20000300800 */
[----:B------:R-:W-:Y:S01]  /*8e660*/  IADD3 R19, P2, R19, UR8, RZ ;  /* 0x0000000813137c10 */ /* 0x000fe2000ff5e0ff */
[----:B------:R-:W-:-:S02]  /*8e670*/  IMAD.MOV.U32 R4, RZ, RZ, R22 ;  /* 0x000000ffff047224 */ /* 0x000fc400078e0016 */
[----:B------:R-:W-:Y:S01]  /*8e680*/  IMAD.MOV.U32 R5, RZ, RZ, R23 ;  /* 0x000000ffff057224 */ /* 0x000fe200078e0017 */
[----:B------:R1:W-:Y:S04]  /*8e690*/  STL [R1+0x1b64], R11 ;  /* 0x001b640b01007387 */ /* 0x0003e80000100800 */
        /* <DEDUP_REMOVED lines=9> */
[----:B------:R2:W-:Y:S04]  /*8e730*/  STL [R1+0x1ae0], R20 ;  /* 0x001ae01401007387 */ /* 0x0005e80000100800 */
[----:B-1----:R-:W4:Y:S01]  /*8e740*/  LDL.LU R13, [R1+0x1cd4] ;  /* 0x001cd400010d7983 */ /* 0x002f220000300800 */
[----:B---3--:R-:W-:-:S03]  /*8e750*/  IMAD.MOV.U32 R4, RZ, RZ, R19 ;  /* 0x000000ffff047224 */ /* 0x008fc600078e0013 */
[----:B------:R-:W3:Y:S01]  /*8e760*/  LDL.LU R19, [R1+0x1d08] ;  /* 0x001d080001137983 */ /* 0x000ee20000300800 */
        /* <DEDUP_REMOVED lines=44> */
[----:B-1----:R-:W-:Y:S01]  /*8ea30*/  IMAD.MOV.U32 R4, RZ, RZ, R11 ;  /* 0x000000ffff047224 */ /* 0x002fe200078e000b */
[----:B---3--:R-:W-:Y:S02]  /*8ea40*/  IADD3.X R19, R19, UR5, RZ, P1, !PT ;  /* 0x0000000513137c10 */ /* 0x008fe40008ffe4ff */
[----:B--2---:R-:W-:-:S03]  /*8ea50*/  IADD3.X R20, R20, UR5, RZ, P2, !PT ;  /* 0x0000000514147c10 */ /* 0x004fc600097fe4ff */
        /* <DEDUP_REMOVED lines=9> */
[----:B---3--:R-:W3:Y:S01]  /*8eaf0*/  LDL.LU R20, [R1+0x19fc] ;  /* 0x0019fc0001147983 */ /* 0x008ee20000300800 */
[----:B------:R-:W3:Y:S03]  /*8eb00*/  LDL.LU R13, [R1+0x19bc] ;  /* 0x0019bc00010d7983 */ /* 0x000ee60000300800 */
[----:B------:R1:W-:Y:S01]  /*8eb10*/  LDGSTS.E [R9+0x35800], [R4.64], P0 ;  /* 0x3580000004097fae */ /* 0x0003e20008121846 */
[----:B------:R-:W-:Y:S02]  /*8eb20*/  IADD3 R18, P1, R18, UR8, RZ ;  /* 0x0000000812127c10 */ /* 0x000fe4000ff3e0ff */
[----:B------:R-:W-:-:S03]  /*8eb30*/  IADD3 R7, P2, R7, UR8, RZ ;  /* 0x0000000807077c10 */ /* 0x000fc6000ff5e0ff */
[----:B------:R-:W-:Y:S01]  /*8eb40*/  STL [R1+0x1c84], R18 ;  /* 0x001c841201007387 */ /* 0x000fe20000100800 */
[----:B------:R-:W-:Y:S02]  /*8eb50*/  IADD3.X R21, R21, UR5, RZ, P1, !PT ;  /* 0x0000000515157c10 */ /* 0x000fe40008ffe4ff */
[----:B------:R-:W-:-:S03]  /*8eb60*/  IADD3.X R15, R15, UR5, RZ, P2, !PT ;  /* 0x000000050f0f7c10 */ /* 0x000fc600097fe4ff */
[----:B------:R1:W-:Y:S02]  /*8eb70*/  STL [R1+0x1c68], R21 ;  /* 0x001c681501007387 */ /* 0x0003e40000100800 */
[----:B-1----:R-:W-:Y:S02]  /*8eb80*/  IMAD.MOV.U32 R5, RZ, RZ, R21 ;  /* 0x000000ffff057224 */ /* 0x002fe400078e0015 */
[----:B------:R1:W-:Y:S01]  /*8eb90*/  STL [R1+0x1be4], R7 ;  /* 0x001be40701007387 */ /* 0x0003e20000100800 */
[----:B------:R-:W-:-:S05]  /*8eba0*/  IMAD.MOV.U32 R4, RZ, RZ, R18 ;  /* 0x000000ffff047224 */ /* 0x000fca00078e0012 */
[----:B------:R1:W-:Y:S04]  /*8ebb0*/  LDGSTS.E [R9+0x36800], [R4.64], P0 ;  /* 0x3680000004097fae */ /* 0x0003e80008121846 */
[----:B------:R-:W3:Y:S01]  /*8ebc0*/  LDL.LU R21, [R1+0x19f0] ;  /* 0x0019f00001157983 */ /* 0x000ee20000300800 */
[----:B------:R1:W-:Y:S02]  /*8ebd0*/  STL [R1+0x1bcc], R15 ;  /* 0x001bcc0f01007387 */ /* 0x0003e40000100800 */
[----:B------:R-:W3:Y:S02]  /*8ebe0*/  LDL.LU R18, [R1+0x19b0] ;  /* 0x0019b00001127983 */ /* 0x000ee40000300800 */
[----:B-1----:R-:W-:Y:S02]  /*8ebf0*/  IMAD.MOV.U32 R4, RZ, RZ, R7 ;  /* 0x000000ffff047224 */ /* 0x002fe400078e0007 */
[----:B------:R-:W-:Y:S01]  /*8ec00*/  IMAD.MOV.U32 R5, RZ, RZ, R15 ;  /* 0x000000ffff057224 */ /* 0x000fe200078e000f */
[----:B------:R-:W3:Y:S01]  /*8ec10*/  LDL.LU R7, [R1+0x197c] ;  /* 0x00197c0001077983 */ /* 0x000ee20000300800 */
[----:B------:R-:W3:Y:S03]  /*8ec20*/  LDL.LU R15, [R1+0x193c] ;  /* 0x00193c00010f7983 */ /* 0x000ee60000300800 */
[----:B------:R1:W-:Y:S01]  /*8ec30*/  LDGSTS.E [R9+0x37800], [R4.64], P0 ;  /* 0x3780000004097fae */ /* 0x0003e20008121846 */
[----:B------:R-:W-:-:S02]  /*8ec40*/  IADD3 R14, P1, R14, UR8, RZ ;  /* 0x000000080e0e7c10 */ /* 0x000fc4000ff3e0ff */
[----:B------:R-:W-:Y:S02]  /*8ec50*/  IADD3 R22, P2, R22, UR8, RZ ;  /* 0x0000000816167c10 */ /* 0x000fe4000ff5e0ff */
[----:B------:R-:W-:Y:S01]  /*8ec60*/  IADD3.X R17, R17, UR5, RZ, P1, !PT ;  /* 0x0000000511117c10 */ /* 0x000fe20008ffe4ff */
[----:B------:R1:W-:Y:S01]  /*8ec70*/  STL [R1+0x1b4c], R14 ;  /* 0x001b4c0e01007387 */ /* 0x0003e20000100800 */
[----:B------:R-:W-:Y:S01]  /*8ec80*/  IADD3.X R23, R23, UR5, RZ, P2, !PT ;  /* 0x0000000517177c10 */ /* 0x000fe200097fe4ff */
[----:B-1----:R-:W-:Y:S02]  /*8ec90*/  IMAD.MOV.U32 R4, RZ, RZ, R14 ;  /* 0x000000ffff047224 */ /* 0x002fe400078e000e */
[----:B------:R1:W-:Y:S01]  /*8eca0*/  STL [R1+0x1b30], R17 ;  /* 0x001b301101007387 */ /* 0x0003e20000100800 */
[----:B------:R-:W-:Y:S02]  /*8ecb0*/  STL [R1+0x1abc], R22 ;  /* 0x001abc1601007387 */ /* 0x000fe40000100800 */
[----:B------:R-:W-:Y:S01]  /*8ecc0*/  IMAD.MOV.U32 R5, RZ, RZ, R17 ;  /* 0x000000ffff057224 */ /* 0x000fe200078e0011 */
[----:B------:R-:W3:Y:S01]  /*8ecd0*/  LDL.LU R14, [R1+0x1970] ;  /* 0x00197000010e7983 */ /* 0x000ee20000300800 */
[----:B------:R-:W-:Y:S01]  /*8ece0*/  STL [R1+0x1ab0], R23 ;  /* 0x001ab01701007387 */ /* 0x000fe20000100800 */
[----:B------:R-:W-:-:S02]  /*8ecf0*/  IADD3 R6, P1, R6, UR8, RZ ;  /* 0x0000000806067c10 */ /* 0x000fc4000ff3e0ff */
[----:B------:R1:W-:Y:S04]  /*8ed00*/  LDGSTS.E [R9+0x38800], [R4.64], P0 ;  /* 0x3880000004097fae */ /* 0x0003e80008121846 */
[----:B-1----:R-:W3:Y:S01]  /*8ed10*/  LDL.LU R17, [R1+0x1930] ;  /* 0x0019300001117983 */ /* 0x002ee20000300800 */
[----:B------:R-:W-:Y:S01]  /*8ed20*/  IADD3 R16, P2, R16, UR8, RZ ;  /* 0x0000000810107c10 */ /* 0x000fe2000ff5e0ff */
[----:B------:R-:W-:Y:S02]  /*8ed30*/  STL [R1+0x1a7c], R6 ;  /* 0x001a7c0601007387 */ /* 0x000fe40000100800 */
[----:B------:R-:W-:Y:S02]  /*8ed40*/  IMAD.MOV.U32 R4, RZ, RZ, R22 ;  /* 0x000000ffff047224 */ /* 0x000fe400078e0016 */
[----:B------:R-:W-:-:S05]  /*8ed50*/  IMAD.MOV.U32 R5, RZ, RZ, R23 ;  /* 0x000000ffff057224 */ /* 0x000fca00078e0017 */
[----:B------:R1:W-:Y:S02]  /*8ed60*/  LDGSTS.E [R9+0x39800], [R4.64], P0 ;  /* 0x3980000004097fae */ /* 0x0003e40008121846 */
        /* <DEDUP_REMOVED lines=11> */
[----:B------:R-:W-:Y:S01]  /*8ee20*/  IMAD.MOV.U32 R4, RZ, RZ, R16 ;  /* 0x000000ffff047224 */ /* 0x000fe200078e0010 */
[----:B-1----:R-:W2:Y:S01]  /*8ee30*/  LDL.LU R19, [R1+0x1500] ;  /* 0x0015000001137983 */ /* 0x002ea20000300800 */
[----:B------:R-:W2:Y:S01]  /*8ee40*/  LDL.LU R16, [R1+0x14c0] ;  /* 0x0014c00001107983 */ /* 0x000ea20000300800 */
[----:B---3--:R-:W-:Y:S02]  /*8ee50*/  IADD3 R20, P1, R20, UR8, RZ ;  /* 0x0000000814147c10 */ /* 0x008fe4000ff3e0ff */
[----:B------:R-:W-:Y:S01]  /*8ee60*/  IADD3 R13, P2, R13, UR8, RZ ;  /* 0x000000080d0d7c10 */ /* 0x000fe2000ff5e0ff */
[----:B------:R1:W-:Y:S04]  /*8ee70*/  LDGSTS.E [R9+0x3b800], [R4.64], P0 ;  /* 0x3b80000004097fae */ /* 0x0003e80008121846 */
[----:B------:R3:W-:Y:S01]  /*8ee80*/  STL [R1+0x19fc], R20 ;  /* 0x0019fc1401007387 */ /* 0x0007e20000100800 */
[----:B-1----:R-:W-:Y:S01]  /*8ee90*/  IMAD.MOV.U32 R4, RZ, RZ, R20 ;  /* 0x000000ffff047224 */ /* 0x002fe200078e0014 */
[----:B------:R-:W-:-:S02]  /*8eea0*/  IADD3.X R21, R21, UR5, RZ, P1, !PT ;  /* 0x0000000515157c10 */ /* 0x000fc40008ffe4ff */
[----:B------:R-:W-:-:S03]  /*8eeb0*/  IADD3.X R18, R18, UR5, RZ, P2, !PT ;  /* 0x0000000512127c10 */ /* 0x000fc600097fe4ff */
[----:B------:R-:W-:Y:S01]  /*8eec0*/  IMAD.MOV.U32 R5, RZ, RZ, R21 ;  /* 0x000000ffff057224 */ /* 0x000fe200078e0015 */
[----:B------:R-:W-:Y:S01]  /*8eed0*/  STL [R1+0x19f0], R21 ;  /* 0x0019f01501007387 */ /* 0x000fe20000100800 */
[----:B------:R1:W-:Y:S02]  /*8eee0*/  STL [R1+0x19bc], R13 ;  /* 0x0019bc0d01007387 */ /* 0x0003e40000100800 */
[----:B------:R-:W-:Y:S02]  /*8eef0*/  STL [R1+0x19b0], R18 ;  /* 0x0019b01201007387 */ /* 0x000fe40000100800 */
[----:B---3--:R-:W3:Y:S01]  /*8ef00*/  LDL.LU R20, [R1+0x1480] ;  /* 0x0014800001147983 */ /* 0x008ee20000300800 */
[----:B------:R1:W-:Y:S02]  /*8ef10*/  LDGSTS.E [R9+0x3c800], [R4.64], P0 ;  /* 0x3c80000004097fae */ /* 0x0003e40008121846 */
[----:B-1----:R-:W-:Y:S02]  /*8ef20*/  IMAD.MOV.U32 R4, RZ, RZ, R13 ;  /* 0x000000ffff047224 */ /* 0x002fe400078e000d */
[----:B------:R-:W3:Y:S01]  /*8ef30*/  LDL.LU R13, [R1+0x148c] ;  /* 0x00148c00010d7983 */ /* 0x000ee20000300800 */
[----:B------:R-:W3:Y:S02]  /*8ef40*/  LDL.LU R23, [R1+0x1440] ;  /* 0x0014400001177983 */ /* 0x000ee40000300800 */
[----:B------:R-:W3:Y:S01]  /*8ef50*/  LDL.LU R22, [R1+0x144c] ;  /* 0x00144c0001167983 */ /* 0x000ee20000300800 */
[----:B------:R-:W-:Y:S01]  /*8ef60*/  IADD3 R7, P2, R7, UR8, RZ ;  /* 0x0000000807077c10 */ /* 0x000fe2000ff5e0ff */
[----:B------:R-:W-:Y:S01]  /*8ef70*/  IMAD.MOV.U32 R5, RZ, RZ, R18 ;  /* 0x000000ffff057224 */ /* 0x000fe200078e0012 */
[----:B------:R-:W-:-:S03]  /*8ef80*/  IADD3 R15, P1, R15, UR8, RZ ;  /* 0x000000080f0f7c10 */ /* 0x000fc6000ff3e0ff */
[----:B------:R1:W-:Y:S04]  /*8ef90*/  STL [R1+0x197c], R7 ;  /* 0x00197c0701007387 */ /* 0x0003e80000100800 */
[----:B------:R1:W-:Y:S02]  /*8efa0*/  LDGSTS.E [R9+0x3d800], [R4.64], P0 ;  /* 0x3d80000004097fae */ /* 0x0003e40008121846 */
[----:B-1----:R-:W-:Y:S01]  /*8efb0*/  IMAD.MOV.U32 R4, RZ, RZ, R7 ;  /* 0x000000ffff047224 */ /* 0x002fe200078e0007 */
[----:B------:R-:W-:Y:S02]  /*8efc0*/  IADD3.X R14, R14, UR5, RZ, P2, !PT ;  /* 0x000000050e0e7c10 */ /* 0x000fe400097fe4ff */
[----:B------:R-:W-:-:S03]  /*8efd0*/  IADD3.X R17, R17, UR5, RZ, P1, !PT ;  /* 0x0000000511117c10 */ /* 0x000fc60008ffe4ff */
[----:B------:R-:W-:Y:S01]  /*8efe0*/  IMAD.MOV.U32 R5, RZ, RZ, R14 ;  /* 0x000000ffff057224 */ /* 0x000fe200078e000e */
[----:B------:R1:W-:Y:S01]  /*8eff0*/  STL [R1+0x1970], R14 ;  /* 0x0019700e01007387 */ /* 0x0003e20000100800 */
[----:B------:R-:W-:Y:S02]  /*8f000*/  STL [R1+0x193c], R15 ;  /* 0x00193c0f01007387 */ /* 0x000fe40000100800 */
[----:B------:R-:W3:Y:S02]  /*8f010*/  LDL.LU R7, [R1+0x140c] ;  /* 0x00140c0001077983 */ /* 0x000ee40000300800 */
[----:B------:R1:W-:Y:S01]  /*8f020*/  STL [R1+0x1930], R17 ;  /* 0x0019301101007387 */ /* 0x0003e20000100800 */
[----:B------:R1:W-:Y:S04]  /*8f030*/  LDGSTS.E [R9+0x3e800], [R4.64], P0 ;  /* 0x3e80000004097fae */ /* 0x0003e80008121846 */
[----:B-1----:R-:W3:Y:S01]  /*8f040*/  LDL.LU R14, [R1+0x13cc] ;  /* 0x0013cc00010e7983 */ /* 0x002ee20000300800 */
[----:B------:R-:W-:-:S03]  /*8f050*/  IMAD.MOV.U32 R5, RZ, RZ, R17 ;  /* 0x000000ffff057224 */ /* 0x000fc600078e0011 */
[----:B------:R-:W3:Y:S01]  /*8f060*/  LDL.LU R17, [R1+0x1400] ;  /* 0x0014000001117983 */ /* 0x000ee20000300800 */
[----:B------:R-:W-:Y:S02]  /*8f070*/  IMAD.MOV.U32 R4, RZ, RZ, R15 ;  /* 0x000000ffff047224 */ /* 0x000fe400078e000f */
[----:B------:R-:W3:Y:S03]  /*8f080*/  LDL.LU R18, [R1+0xa38] ;  /* 0x000a380001127983 */ /* 0x000ee60000300800 */
[----:B------:R1:W-:Y:S04]  /*8f090*/  LDGSTS.E [R9+0x3f800], [R4.64], P0 ;  /* 0x3f80000004097fae */ /* 0x0003e80008121846 */
[----:B-1----:R-:W3:Y:S01]  /*8f0a0*/  LDL.LU R9, [R1+0xa78] ;  /* 0x000a780001097983 */ /* 0x002ee20000300800 */
[----:B------:R-:W3:Y:S01]  /*8f0b0*/  LDL.LU R15, [R1+0xab8] ;  /* 0x000ab800010f7983 */ /* 0x000ee20000300800 */
[----:B------:R-:W-:-:S02]  /*8f0c0*/  LOP3.LUT R21, R252, 0x50, RZ, 0x3c, !PT ;  /* 0x00000050fc157812 */ /* 0x000fc400078e3cff */
[----:B----4-:R-:W-:Y:S02]  /*8f0d0*/  IADD3 R11, P1, R11, UR8, RZ ;  /* 0x000000080b0b7c10 */ /* 0x010fe4000ff3e0ff */
[----:B------:R-:W-:-:S03]  /*8f0e0*/  IADD3 R6, P2, R6, UR8, RZ ;  /* 0x0000000806067c10 */ /* 0x000fc6000ff5e0ff */
[----:B------:R1:W-:Y:S02]  /*8f0f0*/  STL [R1+0x150c], R11 ;  /* 0x00150c0b01007387 */ /* 0x0003e40000100800 */
[----:B------:R-:W-:Y:S01]  /*8f100*/  STL [R1+0x14cc], R6 ;  /* 0x0014cc0601007387 */ /* 0x000fe20000100800 */
[----:B--2---:R-:W-:Y:S02]  /*8f110*/  IADD3.X R19, R19, UR5, RZ, P1, !PT ;  /* 0x0000000513137c10 */ /* 0x004fe40008ffe4ff */
[----:B------:R-:W-:Y:S01]  /*8f120*/  IADD3.X R16, R16, UR5, RZ, P2, !PT ;  /* 0x0000000510107c10 */ /* 0x000fe200097fe4ff */
[----:B------:R-:W-:Y:S02]  /*8f130*/  IMAD.MOV.U32 R4, RZ, RZ, R11 ;  /* 0x000000ffff047224 */ /* 0x000fe400078e000b */
[----:B------:R2:W-:Y:S01]  /*8f140*/  STL [R1+0x1500], R19 ;  /* 0x0015001301007387 */ /* 0x0005e20000100800 */
[----:B-1----:R-:W4:Y:S02]  /*8f150*/  LDL.LU R11, [R1+0xa74] ;  /* 0x000a7400010b7983 */ /* 0x002f240000300800 */
[----:B------:R-:W-:-:S02]  /*8f160*/  IMAD.MOV.U32 R5, RZ, RZ, R19 ;  /* 0x000000ffff057224 */ /* 0x000fc400078e0013 */
[----:B------:R1:W-:Y:S03]  /*8f170*/  STL [R1+0x14c0], R16 ;  /* 0x0014c01001007387 */ /* 0x0003e60000100800 */
[----:B------:R1:W-:Y:S04]  /*8f180*/  LDGSTS.E [R21+0xa00], [R4.64], P0 ;  /* 0x00a0000004157fae */ /* 0x0003e80008121846 */
[----:B--2---:R-:W2:Y:S01]  /*8f190*/  LDL.LU R19, [R1+0xab4] ;  /* 0x000ab40001137983 */ /* 0x004ea20000300800 */
[----:B-1----:R-:W-:Y:S02]  /*8f1a0*/  IMAD.MOV.U32 R4, RZ, RZ, R6 ;  /* 0x000000ffff047224 */ /* 0x002fe400078e0006 */
[----:B------:R-:W-:-:S02]  /*8f1b0*/  IMAD.MOV.U32 R5, RZ, RZ, R16 ;  /* 0x000000ffff057224 */ /* 0x000fc400078e0010 */
[----:B------:R-:W2:Y:S01]  /*8f1c0*/  LDL.LU R16, [R1+0xaf8] ;  /* 0x000af80001107983 */ /* 0x000ea20000300800 */
[----:B------:R-:W2:Y:S03]  /*8f1d0*/  LDL.LU R6, [R1+0xb38] ;  /* 0x000b380001067983 */ /* 0x000ea60000300800 */
        /* <DEDUP_REMOVED lines=11> */
[----:B---3--:R-:W3:Y:S01]  /*8f290*/  LDL.LU R20, [R1+0xaf4] ;  /* 0x000af40001147983 */ /* 0x008ee20000300800 */
[----:B------:R-:W-:Y:S02]  /*8f2a0*/  STL [R1+0x1440], R23 ;  /* 0x0014401701007387 */ /* 0x000fe40000100800 */
[----:B------:R-:W3:Y:S02]  /*8f2b0*/  LDL.LU R13, [R1+0xb34] ;  /* 0x000b3400010d7983 */ /* 0x000ee40000300800 */
[----:B-1----:R-:W-:Y:S02]  /*8f2c0*/  IMAD.MOV.U32 R4, RZ, RZ, R22 ;  /* 0x000000ffff047224 */ /* 0x002fe400078e0016 */
[----:B------:R-:W-:-:S05]  /*8f2d0*/  IMAD.MOV.U32 R5, RZ, RZ, R23 ;  /* 0x000000ffff057224 */ /* 0x000fca00078e0017 */
[----:B------:R1:W-:Y:S01]  /*8f2e0*/  LDGSTS.E [R21+0x3a00], [R4.64], P0 ;  /* 0x03a0000004157fae */ /* 0x0003e20008121846 */
[----:B------:R-:W-:Y:S02]  /*8f2f0*/  IADD3 R7, P1, R7, UR8, RZ ;  /* 0x0000000807077c10 */ /* 0x000fe4000ff3e0ff */
[----:B------:R-:W-:-:S03]  /*8f300*/  IADD3 R14, P2, R14, UR8, RZ ;  /* 0x000000080e0e7c10 */ /* 0x000fc6000ff5e0ff */
[----:B------:R-:W-:Y:S01]  /*8f310*/  STL [R1+0x140c], R7 ;  /* 0x00140c0701007387 */ /* 0x000fe20000100800 */
[----:B-1----:R-:W-:Y:S01]  /*8f320*/  IMAD.MOV.U32 R4, RZ, RZ, R7 ;  /* 0x000000ffff047224 */ /* 0x002fe200078e0007 */
[----:B------:R-:W-:Y:S02]  /*8f330*/  IADD3.X R17, R17, UR5, RZ, P1, !PT ;  /* 0x0000000511117c10 */ /* 0x000fe40008ffe4ff */
[----:B------:R-:W-:-:S03]  /*8f340*/  IADD3.X R18, R18, UR5, RZ, P2, !PT ;  /* 0x0000000512127c10 */ /* 0x000fc600097fe4ff */
[----:B------:R-:W-:Y:S01]  /*8f350*/  IMAD.MOV.U32 R5, RZ, RZ, R17 ;  /* 0x000000ffff057224 */ /* 0x000fe200078e0011 */
[----:B------:R1:W-:Y:S01]  /*8f360*/  STL [R1+0x1400], R17 ;  /* 0x0014001101007387 */ /* 0x0003e20000100800 */
[----:B------:R-:W-:Y:S03]  /*8f370*/  STL [R1+0x13cc], R14 ;  /* 0x0013cc0e01007387 */ /* 0x000fe60000100800 */
[----:B------:R1:W-:Y:S04]  /*8f380*/  LDGSTS.E [R21+0x4a00], [R4.64], P0 ;  /* 0x04a0000004157fae */ /* 0x0003e80008121846 */
[----:B-1----:R-:W3:Y:S01]  /*8f390*/  LDL.LU R17, [R1+0xb78] ;  /* 0x000b780001117983 */ /* 0x002ee20000300800 */
[----:B------:R1:W-:Y:S02]  /*8f3a0*/  STL [R1+0xa38], R18 ;  /* 0x000a381201007387 */ /* 0x0003e40000100800 */
[----:B------:R-:W3:Y:S01]  /*8f3b0*/  LDL.LU R7, [R1+0xbb8] ;  /* 0x000bb80001077983 */ /* 0x000ee20000300800 */
[----:B------:R-:W-:Y:S01]  /*8f3c0*/  IADD3 R9, P1, R9, UR8, RZ ;  /* 0x0000000809097c10 */ /* 0x000fe2000ff3e0ff */
[----:B------:R-:W-:-:S02]  /*8f3d0*/  IMAD.MOV.U32 R5, RZ, RZ, R18 ;  /* 0x000000ffff057224 */ /* 0x000fc400078e0012 */
[----:B------:R-:W-:Y:S01]  /*8f3e0*/  IMAD.MOV.U32 R4, RZ, RZ, R14 ;  /* 0x000000ffff047224 */ /* 0x000fe200078e000e */
[----:B-1----:R-:W3:Y:S01]  /*8f3f0*/  LDL.LU R18, [R1+0xb74] ;  /* 0x000b740001127983 */ /* 0x002ee20000300800 */
[----:B------:R-:W-:Y:S01]  /*8f400*/  IADD3 R15, P2, R15, UR8, RZ ;  /* 0x000000080f0f7c10 */ /* 0x000fe2000ff5e0ff */
[----:B------:R-:W3:Y:S02]  /*8f410*/  LDL.LU R14, [R1+0xbb4] ;  /* 0x000bb400010e7983 */ /* 0x000ee40000300800 */
[----:B------:R1:W-:Y:S01]  /*8f420*/  LDGSTS.E [R21+0x5a00], [R4.64], P0 ;  /* 0x05a0000004157fae */ /* 0x0003e20008121846 */
[----:B------:R-:W-:Y:S02]  /*8f430*/  STL [R1+0xa78], R9 ;  /* 0x000a780901007387 */ /* 0x000fe40000100800 */
[----:B-1----:R-:W-:Y:S01]  /*8f440*/  IMAD.MOV.U32 R4, RZ, RZ, R9 ;  /* 0x000000ffff047224 */ /* 0x002fe200078e0009 */
[----:B----4-:R-:W-:-:S05]  /*8f450*/  IADD3.X R11, R11, UR5, RZ, P1, !PT ;  /* 0x000000050b0b7c10 */ /* 0x010fca0008ffe4ff */
[----:B------:R-:W-:Y:S01]  /*8f460*/  IMAD.MOV.U32 R5, RZ, RZ, R11 ;  /* 0x000000ffff057224 */ /* 0x000fe200078e000b */
[----:B------:R1:W-:Y:S01]  /*8f470*/  STL [R1+0xa74], R11 ;  /* 0x000a740b01007387 */ /* 0x0003e20000100800 */
[----:B--2---:R-:W-:-:S03]  /*8f480*/  IADD3.X R19, R19, UR5, RZ, P2, !PT ;  /* 0x0000000513137c10 */ /* 0x004fc600097fe4ff */
        /* <DEDUP_REMOVED lines=14> */
[----:B---3--:R-:W-:-:S02]  /*8f570*/  IADD3.X R20, R20, UR5, RZ, P1, !PT ;  /* 0x0000000514147c10 */ /* 0x008fc40008ffe4ff */
        /* <DEDUP_REMOVED lines=10> */
[----:B---3--:R-:W-:-:S02]  /*8f620*/  IMAD.MOV.U32 R4, RZ, RZ, R6 ;  /* 0x000000ffff047224 */ /* 0x008fc400078e0006 */
[----:B------:R-:W-:Y:S01]  /*8f630*/  IMAD.MOV.U32 R5, RZ, RZ, R13 ;  /* 0x000000ffff057224 */ /* 0x000fe200078e000d */
[----:B------:R-:W3:Y:S01]  /*8f640*/  LDL.LU R6, [R1+0xcf8] ;  /* 0x000cf80001067983 */ /* 0x000ee20000300800 */
        /* <DEDUP_REMOVED lines=49> */
[----:B------:R-:W4:Y:S01]  /*8f960*/  LDL.LU R20, [R1+0xe00] ;  /* 0x000e000001147983 */ /* 0x000f220000300800 */
        /* <DEDUP_REMOVED lines=15> */
[----:B------:R1:W-:Y:S02]  /*8fa60*/  STL [R1+0xd40], R18 ;  /* 0x000d401201007387 */ /* 0x0003e40000100800 */
[----:B------:R-:W4:Y:S01]  /*8fa70*/  LDL.LU R6, [R1+0xec4] ;  /* 0x000ec40001067983 */ /* 0x000f220000300800 */
[----:B------:R-:W-:Y:S01]  /*8fa80*/  IADD3 R7, P1, R7, UR8, RZ ;  /* 0x0000000807077c10 */ /* 0x000fe2000ff3e0ff */
[----:B------:R-:W-:-:S02]  /*8fa90*/  IMAD.MOV.U32 R5, RZ, RZ, R18 ;  /* 0x000000ffff057224 */ /* 0x000fc400078e0012 */
[----:B------:R-:W-:Y:S01]  /*8faa0*/  IMAD.MOV.U32 R4, RZ, RZ, R13 ;  /* 0x000000ffff047224 */ /* 0x000fe200078e000d */
[----:B-1----:R-:W4:Y:S01]  /*8fab0*/  LDL.LU R18, [R1+0xe80] ;  /* 0x000e800001127983 */ /* 0x002f220000300800 */
[----:B------:R-:W-:Y:S01]  /*8fac0*/  IADD3 R14, P2, R14, UR8, RZ ;  /* 0x000000080e0e7c10 */ /* 0x000fe2000ff5e0ff */
[----:B------:R-:W4:Y:S02]  /*8fad0*/  LDL.LU R13, [R1+0xec0] ;  /* 0x000ec000010d7983 */ /* 0x000f240000300800 */
        /* <DEDUP_REMOVED lines=20> */
[----:B-1----:R-:W-:Y:S01]  /*8fc20*/  IMAD.MOV.U32 R4, RZ, RZ, R15 ;  /* 0x000000ffff047224 */ /* 0x002fe200078e000f */
[----:B------:R-:W-:-:S02]  /*8fc30*/  IADD3.X R20, R20, UR5, RZ, P1, !PT ;  /* 0x0000000514147c10 */ /* 0x000fc40008ffe4ff */
[----:B------:R-:W-:-:S03]  /*8fc40*/  IADD3.X R16, R16, UR5, RZ, P2, !PT ;  /* 0x0000000510107c10 */ /* 0x000fc600097fe4ff */
        /* <DEDUP_REMOVED lines=22> */
[----:B------:R-:W4:Y:S02]  /*8fdb0*/  LDL.LU R17, [R1+0x1000] ;  /* 0x0010000001117983 */ /* 0x000f240000300800 */
[----:B------:R-:W-:Y:S01]  /*8fdc0*/  IMAD.MOV.U32 R5, RZ, RZ, R18 ;  /* 0x000000ffff057224 */ /* 0x000fe200078e0012 */
        /* <DEDUP_REMOVED lines=21> */
[----:B---3--:R-:W-:-:S02]  /*8ff20*/  IMAD.MOV.U32 R4, RZ, RZ, R7 ;  /* 0x000000ffff047224 */ /* 0x008fc400078e0007 */
        /* <DEDUP_REMOVED lines=15> */
[----:B----4-:R-:W3:Y:S01]  /*90020*/  LDL.LU R20, [R1+0x1100] ;  /* 0x0011000001147983 */ /* 0x010ee20000300800 */
        /* <DEDUP_REMOVED lines=199> */
[----:B----4-:R-:W-:Y:S01]  /*90ca0*/  IADD3 R13, P1, R13, UR8, RZ ;  /* 0x000000080d0d7c10 */ /* 0x010fe2000ff3e0ff */
[----:B---3--:R-:W-:-:S02]  /*90cb0*/  IMAD.MOV.U32 R4, RZ, RZ, R9 ;  /* 0x000000ffff047224 */ /* 0x008fc400078e0009 */
[----:B------:R-:W-:Y:S01]  /*90cc0*/  IMAD.MOV.U32 R5, RZ, RZ, R16 ;  /* 0x000000ffff057224 */ /* 0x000fe200078e0010 */
[----:B------:R-:W-:Y:S01]  /*90cd0*/  IADD3 R22, P2, R22, UR8, RZ ;  /* 0x0000000816167c10 */ /* 0x000fe2000ff5e0ff */
[----:B------:R-:W3:Y:S01]  /*90ce0*/  LDL.LU R16, [R1+0x1b34] ;  /* 0x001b340001107983 */ /* 0x000ee20000300800 */
[----:B------:R-:W3:Y:S01]  /*90cf0*/  LDL.LU R9, [R1+0x1ab4] ;  /* 0x001ab40001097983 */ /* 0x000ee20000300800 */
[----:B------:R-:W-:Y:S02]  /*90d00*/  IADD3.X R20, R20, UR5, RZ, P1, !PT ;  /* 0x0000000514147c10 */ /* 0x000fe40008ffe4ff */
        /* <DEDUP_REMOVED lines=155> */
[----:B------:R-:W-:Y:S01]  /*916c0*/  IMAD.MOV.U32 R4, RZ, RZ, R14 ;  /* 0x000000ffff047224 */ /* 0x000fe200078e000e */
[----:B---3--:R-:W-:Y:S02]  /*916d0*/  IADD3 R15, P1, R15, UR8, RZ ;  /* 0x000000080f0f7c10 */ /* 0x008fe4000ff3e0ff */
[----:B------:R-:W3:Y:S01]  /*916e0*/  LDL.LU R14, [R1+0xb3c] ;  /* 0x000b3c00010e7983 */ /* 0x000ee20000300800 */
[----:B------:R-:W-:-:S03]  /*916f0*/  IADD3 R7, P2, R7, UR8, RZ ;  /* 0x0000000807077c10 */ /* 0x000fc6000ff5e0ff */
[----:B------:R1:W-:Y:S04]  /*91700*/  LDGSTS.E [R10+0x3c00], [R4.64], P0 ;  /* 0x03c00000040a7fae */ /* 0x0003e80008121846 */
[----:B------:R1:W-:Y:S01]  /*91710*/  STL [R1+0x1404], R15 ;  /* 0x0014040f01007387 */ /* 0x0003e20000100800 */
[----:B------:R-:W-:Y:S02]  /*91720*/  IADD3.X R20, R20, UR5, RZ, P1, !PT ;  /* 0x0000000514147c10 */ /* 0x000fe40008ffe4ff */
        /* <DEDUP_REMOVED lines=39> */
[----:B---3--:R-:W-:-:S03]  /*919a0*/  IADD3.X R14, R14, UR5, RZ, P2, !PT ;  /* 0x000000050e0e7c10 */ /* 0x008fc600097fe4ff */
[----:B------:R1:W-:Y:S01]  /*919b0*/  STL [R1+0xafc], R19 ;  /* 0x000afc1301007387 */ /* 0x0003e20000100800 */
[----:B------:R-:W-:Y:S02]  /*919c0*/  STL [R1+0xb40], R6 ;  /* 0x000b400601007387 */ /* 0x000fe40000100800 */
[----:B----4-:R-:W2:Y:S02]  /*919d0*/  LDL.LU R11, [R1+0xc7c] ;  /* 0x000c7c00010b7983 */ /* 0x010ea40000300800 */
[----:B------:R-:W-:Y:S01]  /*919e0*/  IMAD.MOV.U32 R5, RZ, RZ, R19 ;  /* 0x000000ffff057224 */ /* 0x000fe200078e0013 */
[----:B------:R3:W-:Y:S04]  /*919f0*/  STL [R1+0xb3c], R14 ;  /* 0x000b3c0e01007387 */ /* 0x0007e80000100800 */
        /* <DEDUP_REMOVED lines=54> */
[----:B--2---:R-:W-:Y:S01]  /*91d60*/  IMAD.MOV.U32 R5, RZ, RZ, R19 ;  /* 0x000000ffff057224 */ /* 0x004fe200078e0013 */
[----:B---3--:R-:W-:Y:S01]  /*91d70*/  IADD3 R14, P1, R14, UR8, RZ ;  /* 0x000000080e0e7c10 */ /* 0x008fe2000ff3e0ff */
[----:B-1----:R-:W2:Y:S01]  /*91d80*/  LDL.LU R19, [R1+0xe08] ;  /* 0x000e080001137983 */ /* 0x002ea20000300800 */
[----:B------:R-:W-:-:S02]  /*91d90*/  IMAD.MOV.U32 R4, RZ, RZ, R13 ;  /* 0x000000ffff047224 */ /* 0x000fc400078e000d */
[----:B------:R-:W3:Y:S01]  /*91da0*/  LDL.LU R13, [R1+0xe48] ;  /* 0x000e4800010d7983 */ /* 0x000ee20000300800 */
[----:B------:R-:W-:Y:S01]  /*91db0*/  IADD3 R6, P2, R6, UR8, RZ ;  /* 0x0000000806067c10 */ /* 0x000fe2000ff5e0ff */
[----:B------:R1:W-:Y:S04]  /*91dc0*/  STL [R1+0xd00], R14 ;  /* 0x000d000e01007387 */ /* 0x0003e80000100800 */
[----:B------:R1:W-:Y:S01]  /*91dd0*/  LDGSTS.E [R10+0xfc00], [R4.64], P0 ;  /* 0x0fc00000040a7fae */ /* 0x0003e20008121846 */
[----:B------:R-:W-:Y:S02]  /*91de0*/  IADD3.X R20, R20, UR5, RZ, P1, !PT ;  /* 0x0000000514147c10 */ /* 0x000fe40008ffe4ff */
[----:B------:R-:W-:-:S03]  /*91df0*/  IADD3.X R15, R15, UR5, RZ, P2, !PT ;  /* 0x000000050f0f7c10 */ /* 0x000fc600097fe4ff */
[----:B------:R1:W-:Y:S02]  /*91e00*/  STL [R1+0xcfc], R20 ;  /* 0x000cfc1401007387 */ /* 0x0003e40000100800 */
[----:B-1----:R-:W-:Y:S02]  /*91e10*/  IMAD.MOV.U32 R4, RZ, RZ, R14 ;  /* 0x000000ffff047224 */ /* 0x002fe400078e000e */
[----:B------:R1:W-:Y:S01]  /*91e20*/  STL [R1+0xd4c], R6 ;  /* 0x000d4c0601007387 */ /* 0x0003e20000100800 */
[----:B------:R-:W3:Y:S03]  /*91e30*/  LDL.LU R14, [R1+0xe8c] ;  /* 0x000e8c00010e7983 */ /* 0x000ee60000300800 */
[----:B------:R1:W-:Y:S01]  /*91e40*/  STL [R1+0xd48], R15 ;  /* 0x000d480f01007387 */ /* 0x0003e20000100800 */
        /* <DEDUP_REMOVED lines=41> */
[----:B------:R-:W-:-:S02]  /*920e0*/  IADD3 R14, P1, R14, UR8, RZ ;  /* 0x000000080e0e7c10 */ /* 0x000fc4000ff3e0ff */
[----:B------:R-:W-:Y:S01]  /*920f0*/  IADD3 R21, P2, R21, UR8, RZ ;  /* 0x0000000815157c10 */ /* 0x000fe2000ff5e0ff */
[----:B----4-:R-:W-:Y:S02]  /*92100*/  IMAD.MOV.U32 R4, RZ, RZ, R9 ;  /* 0x000000ffff047224 */ /* 0x010fe400078e0009 */
[----:B------:R-:W-:Y:S01]  /*92110*/  IMAD.MOV.U32 R5, RZ, RZ, R13 ;  /* 0x000000ffff057224 */ /* 0x000fe200078e000d */
[----:B------:R-:W-:Y:S01]  /*92120*/  IADD3.X R20, R20, UR5, RZ, P1, !PT ;  /* 0x0000000514147c10 */ /* 0x000fe20008ffe4ff */
[----:B---3--:R-:W3:Y:S01]  /*92130*/  LDL.LU R13, [R1+0x100c] ;  /* 0x00100c00010d7983 */ /* 0x008ee20000300800 */
        /* <DEDUP_REMOVED lines=216> */
[----:B------:R-:W4:Y:S02]  /*92ec0*/  LDL.LU R6, [R1+0x1cc4] ;  /* 0x001cc40001067983 */ /* 0x000f240000300800 */
[----:B------:R-:W-:Y:S01]  /*92ed0*/  STL [R1+0x1b48], R16 ;  /* 0x001b481001007387 */ /* 0x000fe20000100800 */
[----:B------:R1:W-:Y:S01]  /*92ee0*/  LDGSTS.E [R10+0x2dc00], [R4.64], P0 ;  /* 0x2dc00000040a7fae */ /* 0x0003e20008121846 */
[----:B------:R-:W-:-:S03]  /*92ef0*/  IADD3.X R22, R22, UR5, RZ, P2, !PT ;  /* 0x0000000516167c10 */ /* 0x000fc600097fe4ff */
[----:B------:R1:W-:Y:S01]  /*92f00*/  STL [R1+0x1b28], R20 ;  /* 0x001b281401007387 */ /* 0x0003e20000100800 */
[----:B------:R-:W-:Y:S02]  /*92f10*/  STL [R1+0x1ae8], R21 ;  /* 0x001ae81501007387 */ /* 0x000fe40000100800 */
[----:B-1----:R-:W-:Y:S02]  /*92f20*/  IMAD.MOV.U32 R5, RZ, RZ, R20 ;  /* 0x000000ffff057224 */ /* 0x002fe400078e0014 */
[----:B------:R-:W4:Y:S01]  /*92f30*/  LDL.LU R20, [R1+0x1cf8] ;  /* 0x001cf80001147983 */ /* 0x000f220000300800 */
[----:B------:R-:W-:Y:S02]  /*92f40*/  IMAD.MOV.U32 R4, RZ, RZ, R16 ;  /* 0x000000ffff047224 */ /* 0x000fe400078e0010 */
[----:B------:R-:W-:Y:S02]  /*92f50*/  STL [R1+0x1ad8], R22 ;  /* 0x001ad81601007387 */ /* 0x000fe40000100800 */
[----:B------:R-:W4:Y:S01]  /*92f60*/  LDL.LU R16, [R1+0x1cb8] ;  /* 0x001cb80001107983 */ /* 0x000f220000300800 */
        /* <DEDUP_REMOVED lines=24> */
[----:B------:R1:W-:Y:S02]  /*930f0*/  STL [R1+0x1d84], R9 ;  /* 0x001d840901007387 */ /* 0x0003e40000100800 */
[----:B-1----:R-:W-:Y:S01]  /*93100*/  IMAD.MOV.U32 R4, RZ, RZ, R9 ;  /* 0x000000ffff047224 */ /* 0x002fe200078e0009 */
[----:B--2---:R-:W-:-:S05]  /*93110*/  IADD3.X R11, R11, UR5, RZ, P1, !PT ;  /* 0x000000050b0b7c10 */ /* 0x004fca0008ffe4ff */
[----:B------:R-:W-:Y:S01]  /*93120*/  IMAD.MOV.U32 R5, RZ, RZ, R11 ;  /* 0x000000ffff057224 */ /* 0x000fe200078e000b */
[----:B------:R1:W-:Y:S01]  /*93130*/  STL [R1+0x1d78], R11 ;  /* 0x001d780b01007387 */ /* 0x0003e20000100800 */
[----:B------:R-:W-:Y:S01]  /*93140*/  IADD3.X R19, R19, UR5, RZ, P2, !PT ;  /* 0x0000000513137c10 */ /* 0x000fe200097fe4ff */
[----:B------:R-:W-:Y:S02]  /*93150*/  STL [R1+0x1d44], R14 ;  /* 0x001d440e01007387 */ /* 0x000fe40000100800 */
[----:B------:R-:W2:Y:S01]  /*93160*/  LDL.LU R9, [R1+0x1b1c] ;  /* 0x001b1c0001097983 */ /* 0x000ea20000300800 */
[----:B------:R3:W-:Y:S04]  /*93170*/  LDGSTS.E [R10+0x32c00], [R4.64], P0 ;  /* 0x32c00000040a7fae */ /* 0x0007e80008121846 */
[----:B------:R3:W-:Y:S04]  /*93180*/  STL [R1+0x1d38], R19 ;  /* 0x001d381301007387 */ /* 0x0007e80000100800 */
[----:B-1----:R-:W2:Y:S01]  /*93190*/  LDL.LU R11, [R1+0x1aac] ;  /* 0x001aac00010b7983 */ /* 0x002ea20000300800 */
[----:B---3--:R-:W-:Y:S01]  /*931a0*/  IMAD.MOV.U32 R5, RZ, RZ, R19 ;  /* 0x000000ffff057224 */ /* 0x008fe200078e0013 */
[----:B------:R-:W-:-:S02]  /*931b0*/  IADD3 R15, P1, R15, UR8, RZ ;  /* 0x000000080f0f7c10 */ /* 0x000fc4000ff3e0ff */
[----:B------:R-:W3:Y:S01]  /*931c0*/  LDL.LU R19, [R1+0x1b00] ;  /* 0x001b000001137983 */ /* 0x000ee20000300800 */
[----:B------:R-:W-:Y:S02]  /*931d0*/  IMAD.MOV.U32 R4, RZ, RZ, R14 ;  /* 0x000000ffff047224 */ /* 0x000fe400078e000e */
[----:B------:R-:W3:Y:S01]  /*931e0*/  LDL.LU R14, [R1+0x1aa0] ;  /* 0x001aa000010e7983 */ /* 0x000ee20000300800 */
[----:B----4-:R-:W-:Y:S01]  /*931f0*/  IADD3 R6, P2, R6, UR8, RZ ;  /* 0x0000000806067c10 */ /* 0x010fe2000ff5e0ff */
[----:B------:R1:W-:Y:S04]  /*93200*/  STL [R1+0x1d04], R15 ;  /* 0x001d040f01007387 */ /* 0x0003e80000100800 */
[----:B------:R4:W-:Y:S01]  /*93210*/  LDGSTS.E [R10+0x33c00], [R4.64], P0 ;  /* 0x33c00000040a7fae */ /* 0x0009e20008121846 */
[----:B------:R-:W-:-:S02]  /*93220*/  IADD3.X R20, R20, UR5, RZ, P1, !PT ;  /* 0x0000000514147c10 */ /* 0x000fc40008ffe4ff */
[----:B------:R-:W-:-:S03]  /*93230*/  IADD3.X R16, R16, UR5, RZ, P2, !PT ;  /* 0x0000000510107c10 */ /* 0x000fc600097fe4ff */
[----:B------:R4:W-:Y:S01]  /*93240*/  STL [R1+0x1cf8], R20 ;  /* 0x001cf81401007387 */ /* 0x0009e20000100800 */
[----:B------:R4:W-:Y:S02]  /*93250*/  STL [R1+0x1cc4], R6 ;  /* 0x001cc40601007387 */ /* 0x0009e40000100800 */
[----:B------:R-:W3:Y:S02]  /*93260*/  LDL.LU R21, [R1+0x1a6c] ;  /* 0x001a6c0001157983 */ /* 0x000ee40000300800 */
[----:B----4-:R-:W-:Y:S01]  /*93270*/  IMAD.MOV.U32 R4, RZ, RZ, R15 ;  /* 0x000000ffff047224 */ /* 0x010fe200078e000f */
[----:B------:R4:W-:Y:S01]  /*93280*/  STL [R1+0x1cb8], R16 ;  /* 0x001cb81001007387 */ /* 0x0009e20000100800 */
[----:B-1----:R-:W3:Y:S02]  /*93290*/  LDL.LU R15, [R1+0x1a2c] ;  /* 0x001a2c00010f7983 */ /* 0x002ee40000300800 */
[----:B------:R-:W3:Y:S02]  /*932a0*/  LDL.LU R22, [R1+0x1a60] ;  /* 0x001a600001167983 */ /* 0x000ee40000300800 */
[----:B------:R-:W-:-:S02]  /*932b0*/  IMAD.MOV.U32 R5, RZ, RZ, R20 ;  /* 0x000000ffff057224 */ /* 0x000fc400078e0014 */
[----:B------:R-:W3:Y:S04]  /*932c0*/  LDL.LU R20, [R1+0x1a20] ;  /* 0x001a200001147983 */ /* 0x000ee80000300800 */
[----:B------:R1:W-:Y:S02]  /*932d0*/  LDGSTS.E [R10+0x34c00], [R4.64], P0 ;  /* 0x34c00000040a7fae */ /* 0x0003e40008121846 */
[----:B-1----:R-:W-:Y:S02]  /*932e0*/  IMAD.MOV.U32 R4, RZ, RZ, R6 ;  /* 0x000000ffff047224 */ /* 0x002fe400078e0006 */
[----:B------:R-:W-:Y:S01]  /*932f0*/  IMAD.MOV.U32 R5, RZ, RZ, R16 ;  /* 0x000000ffff057224 */ /* 0x000fe200078e0010 */
[----:B------:R-:W3:Y:S01]  /*93300*/  LDL.LU R6, [R1+0x19ec] ;  /* 0x0019ec0001067983 */ /* 0x000ee20000300800 */
[----:B----4-:R-:W4:Y:S03]  /*93310*/  LDL.LU R16, [R1+0x19ac] ;  /* 0x0019ac0001107983 */ /* 0x010f260000300800 */
[----:B------:R1:W-:Y:S01]  /*93320*/  LDGSTS.E [R10+0x35c00], [R4.64], P0 ;  /* 0x35c00000040a7fae */ /* 0x0003e20008121846 */
        /* <DEDUP_REMOVED lines=18> */
[----:B--2---:R-:W-:Y:S02]  /*93450*/  IADD3 R9, P1, R9, UR8, RZ ;  /* 0x0000000809097c10 */ /* 0x004fe4000ff3e0ff */
[----:B------:R-:W-:-:S03]  /*93460*/  IADD3 R11, P2, R11, UR8, RZ ;  /* 0x000000080b0b7c10 */ /* 0x000fc6000ff5e0ff */
[----:B------:R-:W-:Y:S01]  /*93470*/  STL [R1+0x1b1c], R9 ;  /* 0x001b1c0901007387 */ /* 0x000fe20000100800 */
[----:B---3--:R-:W-:Y:S02]  /*93480*/  IADD3.X R19, R19, UR5, RZ, P1, !PT ;  /* 0x0000000513137c10 */ /* 0x008fe40008ffe4ff */
[----:B------:R-:W-:-:S03]  /*93490*/  IADD3.X R14, R14, UR5, RZ, P2, !PT ;  /* 0x000000050e0e7c10 */ /* 0x000fc600097fe4ff */
[----:B------:R2:W-:Y:S01]  /*934a0*/  STL [R1+0x1b00], R19 ;  /* 0x001b001301007387 */ /* 0x0005e20000100800 */
[----:B-1----:R-:W-:Y:S02]  /*934b0*/  IMAD.MOV.U32 R5, RZ, RZ, R19 ;  /* 0x000000ffff057224 */ /* 0x002fe400078e0013 */
[----:B------:R1:W-:Y:S02]  /*934c0*/  STL [R1+0x1aac], R11 ;  /* 0x001aac0b01007387 */ /* 0x0003e40000100800 */
[----:B------:R-:W-:-:S05]  /*934d0*/  IMAD.MOV.U32 R4, RZ, RZ, R9 ;  /* 0x000000ffff047224 */ /* 0x000fca00078e0009 */
[----:B------:R3:W-:Y:S04]  /*934e0*/  LDGSTS.E [R10+0x38c00], [R4.64], P0 ;  /* 0x38c00000040a7fae */ /* 0x0007e80008121846 */
[----:B--2---:R-:W2:Y:S01]  /*934f0*/  LDL.LU R19, [R1+0x1960] ;  /* 0x0019600001137983 */ /* 0x004ea20000300800 */
[----:B------:R1:W-:Y:S02]  /*93500*/  STL [R1+0x1aa0], R14 ;  /* 0x001aa00e01007387 */ /* 0x0003e40000100800 */
[----:B------:R-:W2:Y:S01]  /*93510*/  LDL.LU R9, [R1+0x13b0] ;  /* 0x0013b00001097983 */ /* 0x000ea20000300800 */
[----:B------:R-:W-:Y:S01]  /*93520*/  IADD3 R21, P1, R21, UR8, RZ ;  /* 0x0000000815157c10 */ /* 0x000fe2000ff3e0ff */
[----:B---3--:R-:W-:Y:S02]  /*93530*/  IMAD.MOV.U32 R4, RZ, RZ, R11 ;  /* 0x000000ffff047224 */ /* 0x008fe400078e000b */
[----:B------:R-:W-:Y:S01]  /*93540*/  IMAD.MOV.U32 R5, RZ, RZ, R14 ;  /* 0x000000ffff057224 */ /* 0x000fe200078e000e */
[----:B------:R-:W-:-:S02]  /*93550*/  IADD3.X R22, R22, UR5, RZ, P1, !PT ;  /* 0x0000000516167c10 */ /* 0x000fc40008ffe4ff */
[----:B------:R-:W-:Y:S01]  /*93560*/  IADD3 R15, P2, R15, UR8, RZ ;  /* 0x000000080f0f7c10 */ /* 0x000fe2000ff5e0ff */
[----:B-1----:R-:W3:Y:S04]  /*93570*/  LDL.LU R11, [R1+0x14fc] ;  /* 0x0014fc00010b7983 */ /* 0x002ee80000300800 */
[----:B------:R1:W-:Y:S01]  /*93580*/  LDGSTS.E [R10+0x39c00], [R4.64], P0 ;  /* 0x39c00000040a7fae */ /* 0x0003e20008121846 */
[----:B------:R-:W3:Y:S01]  /*93590*/  LDL.LU R14, [R1+0x14bc] ;  /* 0x0014bc00010e7983 */ /* 0x000ee20000300800 */
[----:B------:R-:W-:Y:S01]  /*935a0*/  IADD3.X R20, R20, UR5, RZ, P2, !PT ;  /* 0x0000000514147c10 */ /* 0x000fe200097fe4ff */
[----:B------:R-:W-:Y:S01]  /*935b0*/  STL [R1+0x1a6c], R21 ;  /* 0x001a6c1501007387 */ /* 0x000fe20000100800 */
[----:B------:R-:W-:Y:S01]  /*935c0*/  STL [R1+0x1a60], R22 ;  /* 0x001a601601007387 */ /* 0x000fe20000100800 */
[----:B------:R1:W-:Y:S02]  /*935d0*/  STL [R1+0x1a2c], R15 ;  /* 0x001a2c0f01007387 */ /* 0x0003e40000100800 */
[----:B------:R1:W-:Y:S02]  /*935e0*/  STL [R1+0x1a20], R20 ;  /* 0x001a201401007387 */ /* 0x0003e40000100800 */
[----:B-1----:R-:W-:-:S02]  /*935f0*/  IMAD.MOV.U32 R4, RZ, RZ, R21 ;  /* 0x000000ffff047224 */ /* 0x002fc400078e0015 */
[----:B------:R-:W-:-:S05]  /*93600*/  IMAD.MOV.U32 R5, RZ, RZ, R22 ;  /* 0x000000ffff057224 */ /* 0x000fca00078e0016 */
[----:B------:R1:W-:Y:S02]  /*93610*/  LDGSTS.E [R10+0x3ac00], [R4.64], P0 ;  /* 0x3ac00000040a7fae */ /* 0x0003e40008121846 */
[----:B-1----:R-:W-:Y:S02]  /*93620*/  IMAD.MOV.U32 R4, RZ, RZ, R15 ;  /* 0x000000ffff047224 */ /* 0x002fe400078e000f */
[----:B------:R-:W3:Y:S01]  /*93630*/  LDL.LU R15, [R1+0x14f0] ;  /* 0x0014f000010f7983 */ /* 0x000ee20000300800 */
[----:B------:R-:W-:Y:S02]  /*93640*/  IMAD.MOV.U32 R5, RZ, RZ, R20 ;  /* 0x000000ffff057224 */ /* 0x000fe400078e0014 */
[----:B------:R-:W3:Y:S01]  /*93650*/  LDL.LU R20, [R1+0x14b0] ;  /* 0x0014b00001147983 */ /* 0x000ee20000300800 */
[----:B------:R-:W-:Y:S02]  /*93660*/  IADD3 R6, P1, R6, UR8, RZ ;  /* 0x0000000806067c10 */ /* 0x000fe4000ff3e0ff */
[----:B----4-:R-:W-:Y:S01]  /*93670*/  IADD3 R16, P2, R16, UR8, RZ ;  /* 0x0000000810107c10 */ /* 0x010fe2000ff5e0ff */
[----:B------:R1:W-:Y:S04]  /*93680*/  LDGSTS.E [R10+0x3bc00], [R4.64], P0 ;  /* 0x3bc00000040a7fae */ /* 0x0003e80008121846 */
[----:B------:R-:W-:Y:S01]  /*93690*/  STL [R1+0x19ec], R6 ;  /* 0x0019ec0601007387 */ /* 0x000fe20000100800 */
        /* <DEDUP_REMOVED lines=11> */
[----:B----4-:R-:W-:-:S02]  /*93750*/  IMAD.MOV.U32 R5, RZ, RZ, R18 ;  /* 0x000000ffff057224 */ /* 0x010fc400078e0012 */
        /* <DEDUP_REMOVED lines=8> */
[----:B------:R-:W-:-:S03]  /*937e0*/  IADD3.X R9, R9, UR5, RZ, P1, !PT ;  /* 0x0000000509097c10 */ /* 0x000fc60008ffe4ff */
[----:B------:R-:W-:Y:S01]  /*937f0*/  IMAD.MOV.U32 R5, RZ, RZ, R19 ;  /* 0x000000ffff057224 */ /* 0x000fe200078e0013 */
[----:B------:R-:W-:Y:S01]  /*93800*/  STL [R1+0x1960], R19 ;  /* 0x0019601301007387 */ /* 0x000fe20000100800 */
[----:B------:R-:W-:Y:S02]  /*93810*/  STL [R1+0x13b4], R7 ;  /* 0x0013b40701007387 */ /* 0x000fe40000100800 */
[----:B------:R1:W-:Y:S02]  /*93820*/  STL [R1+0x13b0], R9 ;  /* 0x0013b00901007387 */ /* 0x0003e40000100800 */
[----:B------:R-:W2:Y:S01]  /*93830*/  LDL.LU R13, [R1+0x13fc] ;  /* 0x0013fc00010d7983 */ /* 0x000ea20000300800 */
[----:B------:R1:W-:Y:S01]  /*93840*/  LDGSTS.E [R10+0x3ec00], [R4.64], P0 ;  /* 0x3ec00000040a7fae */ /* 0x0003e20008121846 */
[----:B---3--:R-:W-:Y:S01]  /*93850*/  IADD3 R11, P1, R11, UR8, RZ ;  /* 0x000000080b0b7c10 */ /* 0x008fe2000ff3e0ff */
[----:B-1----:R-:W-:Y:S02]  /*93860*/  IMAD.MOV.U32 R5, RZ, RZ, R9 ;  /* 0x000000ffff057224 */ /* 0x002fe400078e0009 */
[----:B------:R-:W-:Y:S01]  /*93870*/  IMAD.MOV.U32 R4, RZ, RZ, R7 ;  /* 0x000000ffff047224 */ /* 0x000fe200078e0007 */
[----:B------:R-:W3:Y:S01]  /*93880*/  LDL.LU R9, [R1+0xa48] ;  /* 0x000a480001097983 */ /* 0x000ee20000300800 */
[----:B------:R-:W3:Y:S03]  /*93890*/  LDL.LU R19, [R1+0x13f0] ;  /* 0x0013f00001137983 */ /* 0x000ee60000300800 */
[----:B------:R1:W-:Y:S01]  /*938a0*/  LDGSTS.E [R10+0x3fc00], [R4.64], P0 ;  /* 0x3fc00000040a7fae */ /* 0x0003e20008121846 */
[----:B------:R-:W-:-:S02]  /*938b0*/  IADD3 R14, P2, R14, UR8, RZ ;  /* 0x000000080e0e7c10 */ /* 0x000fc4000ff5e0ff */
[----:B------:R-:W-:Y:S01]  /*938c0*/  LOP3.LUT R7, R252, 0x70, RZ, 0x3c, !PT ;  /* 0x00000070fc077812 */ /* 0x000fe200078e3cff */
[----:B-1----:R-:W3:Y:S01]  /*938d0*/  LDL.LU R10, [R1+0xa44] ;  /* 0x000a4400010a7983 */ /* 0x002ee20000300800 */
[----:B------:R-:W-:Y:S02]  /*938e0*/  STL [R1+0x14fc], R11 ;  /* 0x0014fc0b01007387 */ /* 0x000fe40000100800 */
[----:B------:R-:W-:Y:S01]  /*938f0*/  IMAD.MOV.U32 R4, RZ, RZ, R11 ;  /* 0x000000ffff047224 */ /* 0x000fe200078e000b */
[----:B------:R-:W-:Y:S01]  /*93900*/  IADD3.X R15, R15, UR5, RZ, P1, !PT ;  /* 0x000000050f0f7c10 */ /* 0x000fe20008ffe4ff */
[----:B------:R-:W-:Y:S01]  /*93910*/  STL [R1+0x14bc], R14 ;  /* 0x0014bc0e01007387 */ /* 0x000fe20000100800 */
[----:B------:R-:W-:-:S03]  /*93920*/  IADD3.X R20, R20, UR5, RZ, P2, !PT ;  /* 0x0000000514147c10 */ /* 0x000fc600097fe4ff */
[----:B------:R-:W-:Y:S01]  /*93930*/  IMAD.MOV.U32 R5, RZ, RZ, R15 ;  /* 0x000000ffff057224 */ /* 0x000fe200078e000f */
[----:B------:R1:W-:Y:S04]  /*93940*/  STL [R1+0x14f0], R15 ;  /* 0x0014f00f01007387 */ /* 0x0003e80000100800 */
[----:B------:R1:W-:Y:S04]  /*93950*/  LDGSTS.E [R7+0xe00], [R4.64], P0 ;  /* 0x00e0000004077fae */ /* 0x0003e80008121846 */
[----:B-1----:R-:W3:Y:S01]  /*93960*/  LDL.LU R15, [R1+0xa88] ;  /* 0x000a8800010f7983 */ /* 0x002ee20000300800 */
[----:B------:R1:W-:Y:S02]  /*93970*/  STL [R1+0x14b0], R20 ;  /* 0x0014b01401007387 */ /* 0x0003e40000100800 */
[----:B------:R-:W3:Y:S02]  /*93980*/  LDL.LU R11, [R1+0xac8] ;  /* 0x000ac800010b7983 */ /* 0x000ee40000300800 */
[----:B------:R-:W-:-:S02]  /*93990*/  IMAD.MOV.U32 R5, RZ, RZ, R20 ;  /* 0x000000ffff057224 */ /* 0x000fc400078e0014 */
[----:B-1----:R-:W3:Y:S01]  /*939a0*/  LDL.LU R20, [R1+0xa84] ;  /* 0x000a840001147983 */ /* 0x002ee20000300800 */
[----:B------:R-:W-:Y:S02]  /*939b0*/  IMAD.MOV.U32 R4, RZ, RZ, R14 ;  /* 0x000000ffff047224 */ /* 0x000fe400078e000e */
[----:B------:R-:W3:Y:S03]  /*939c0*/  LDL.LU R14, [R1+0xac4] ;  /* 0x000ac400010e7983 */ /* 0x000ee60000300800 */
[----:B------:R1:W-:Y:S01]  /*939d0*/  LDGSTS.E [R7+0x1e00], [R4.64], P0 ;  /* 0x01e0000004077fae */ /* 0x0003e20008121846 */
[----:B------:R-:W-:Y:S02]  /*939e0*/  IADD3 R17, P1, R17, UR8, RZ ;  /* 0x0000000811117c10 */ /* 0x000fe4000ff3e0ff */
[----:B------:R-:W-:-:S03]  /*939f0*/  IADD3 R6, P2, R6, UR8, RZ ;  /* 0x0000000806067c10 */ /* 0x000fc6000ff5e0ff */
[----:B------:R1:W-:Y:S01]  /*93a00*/  STL [R1+0x147c], R17 ;  /* 0x00147c1101007387 */ /* 0x0003e20000100800 */
[----:B----4-:R-:W-:Y:S02]  /*93a10*/  IADD3.X R18, R18, UR5, RZ, P1, !PT ;  /* 0x0000000512127c10 */ /* 0x010fe40008ffe4ff */
        /* <DEDUP_REMOVED lines=11> */
[----:B----4-:R-:W-:-:S02]  /*93ad0*/  IMAD.MOV.U32 R4, RZ, RZ, R6 ;  /* 0x000000ffff047224 */ /* 0x010fc400078e0006 */
[----:B------:R-:W-:Y:S01]  /*93ae0*/  IMAD.MOV.U32 R5, RZ, RZ, R16 ;  /* 0x000000ffff057224 */ /* 0x000fe200078e0010 */
[----:B------:R-:W4:Y:S01]  /*93af0*/  LDL.LU R6, [R1+0xb88] ;  /* 0x000b880001067983 */ /* 0x000f220000300800 */
[----:B------:R-:W4:Y:S03]  /*93b00*/  LDL.LU R16, [R1+0xbc8] ;  /* 0x000bc80001107983 */ /* 0x000f260000300800 */
[----:B------:R1:W-:Y:S01]  /*93b10*/  LDGSTS.E [R7+0x3e00], [R4.64], P0 ;  /* 0x03e0000004077fae */ /* 0x0003e20008121846 */
[----:B--2---:R-:W-:-:S05]  /*93b20*/  IADD3 R13, P1, R13, UR8, RZ ;  /* 0x000000080d0d7c10 */ /* 0x004fca000ff3e0ff */
[----:B------:R2:W-:Y:S01]  /*93b30*/  STL [R1+0x13fc], R13 ;  /* 0x0013fc0d01007387 */ /* 0x0005e20000100800 */
[----:B-1----:R-:W-:Y:S01]  /*93b40*/  IMAD.MOV.U32 R4, RZ, RZ, R13 ;  /* 0x000000ffff047224 */ /* 0x002fe200078e000d */
[----:B---3--:R-:W-:Y:S02]  /*93b50*/  IADD3 R9, P2, R9, UR8, RZ ;  /* 0x0000000809097c10 */ /* 0x008fe4000ff5e0ff */
[----:B------:R-:W-:-:S05]  /*93b60*/  IADD3.X R19, R19, UR5, RZ, P1, !PT ;  /* 0x0000000513137c10 */ /* 0x000fca0008ffe4ff */
[----:B------:R1:W-:Y:S01]  /*93b70*/  STL [R1+0x13f0], R19 ;  /* 0x0013f01301007387 */ /* 0x0003e20000100800 */
[----:B------:R3:W-:Y:S02]  /*93b80*/  STL [R1+0xa48], R9 ;  /* 0x000a480901007387 */ /* 0x0007e40000100800 */
[----:B--2---:R-:W2:Y:S02]  /*93b90*/  LDL.LU R13, [R1+0xb84] ;  /* 0x000b8400010d7983 */ /* 0x004ea40000300800 */
[----:B------:R-:W-:-:S05]  /*93ba0*/  IMAD.MOV.U32 R5, RZ, RZ, R19 ;  /* 0x000000ffff057224 */ /* 0x000fca00078e0013 */
[----:B------:R3:W-:Y:S01]  /*93bb0*/  LDGSTS.E [R7+0x4e00], [R4.64], P0 ;  /* 0x04e0000004077fae */ /* 0x0007e20008121846 */
[----:B------:R-:W-:-:S05]  /*93bc0*/  IADD3.X R10, R10, UR5, RZ, P2, !PT ;  /* 0x000000050a0a7c10 */ /* 0x000fca00097fe4ff */
[----:B------:R3:W-:Y:S01]  /*93bd0*/  STL [R1+0xa44], R10 ;  /* 0x000a440a01007387 */ /* 0x0007e20000100800 */
[----:B-1----:R-:W2:Y:S02]  /*93be0*/  LDL.LU R19, [R1+0xbc4] ;  /* 0x000bc40001137983 */ /* 0x002ea40000300800 */
[----:B---3--:R-:W-:Y:S02]  /*93bf0*/  IMAD.MOV.U32 R4, RZ, RZ, R9 ;  /* 0x000000ffff047224 */ /* 0x008fe400078e0009 */
[----:B------:R-:W-:Y:S01]  /*93c00*/  IMAD.MOV.U32 R5, RZ, RZ, R10 ;  /* 0x000000ffff057224 */ /* 0x000fe200078e000a */
[----:B------:R-:W3:Y:S01]  /*93c10*/  LDL.LU R9, [R1+0xc08] ;  /* 0x000c080001097983 */ /* 0x000ee20000300800 */
[----:B------:R-:W3:Y:S03]  /*93c20*/  LDL.LU R10, [R1+0xc48] ;  /* 0x000c4800010a7983 */ /* 0x000ee60000300800 */
        /* <DEDUP_REMOVED lines=29> */
[----:B----4-:R-:W-:-:S03]  /*93e00*/  IADD3 R6, P1, R6, UR8, RZ ;  /* 0x0000000806067c10 */ /* 0x010fc6000ff3e0ff */
[----:B-1----:R-:W3:Y:S01]  /*93e10*/  LDL.LU R18, [R1+0xc84] ;  /* 0x000c840001127983 */ /* 0x002ee20000300800 */
[----:B------:R-:W-:Y:S02]  /*93e20*/  STL [R1+0xb44], R22 ;  /* 0x000b441601007387 */ /* 0x000fe40000100800 */
[----:B------:R-:W3:Y:S01]  /*93e30*/  LDL.LU R17, [R1+0xcc4] ;  /* 0x000cc40001117983 */ /* 0x000ee20000300800 */
        /* <DEDUP_REMOVED lines=12> */
[----:B-1----:R-:W4:Y:S02]  /*93f00*/  LDL.LU R13, [R1+0xd08] ;  /* 0x000d0800010d7983 */ /* 0x002f240000300800 */
[----:B------:R1:W-:Y:S02]  /*93f10*/  STL [R1+0xbc4], R19 ;  /* 0x000bc41301007387 */ /* 0x0003e40000100800 */
[----:B------:R-:W4:Y:S02]  /*93f20*/  LDL.LU R6, [R1+0xd54] ;  /* 0x000d540001067983 */ /* 0x000f240000300800 */
[----:B--2---:R-:W-:Y:S01]  /*93f30*/  IMAD.MOV.U32 R5, RZ, RZ, R19 ;  /* 0x000000ffff057224 */ /* 0x004fe200078e0013 */
[----:B---3--:R-:W-:Y:S01]  /*93f40*/  IADD3 R9, P1, R9, UR8, RZ ;  /* 0x0000000809097c10 */ /* 0x008fe2000ff3e0ff */
[----:B-1----:R-:W2:Y:S01]  /*93f50*/  LDL.LU R19, [R1+0xd04] ;  /* 0x000d040001137983 */ /* 0x002ea20000300800 */
[----:B------:R-:W-:Y:S02]  /*93f60*/  IMAD.MOV.U32 R4, RZ, RZ, R16 ;  /* 0x000000ffff047224 */ /* 0x000fe400078e0010 */
[----:B------:R-:W3:Y:S01]  /*93f70*/  LDL.LU R16, [R1+0xd50] ;  /* 0x000d500001107983 */ /* 0x000ee20000300800 */
[----:B------:R-:W-:Y:S01]  /*93f80*/  IADD3 R10, P2, R10, UR8, RZ ;  /* 0x000000080a0a7c10 */ /* 0x000fe2000ff5e0ff */
[----:B------:R-:W-:Y:S04]  /*93f90*/  STL [R1+0xc08], R9 ;  /* 0x000c080901007387 */ /* 0x000fe80000100800 */
        /* <DEDUP_REMOVED lines=43> */
[----:B------:R2:W-:Y:S02]  /*94250*/  STL [R1+0xd54], R6 ;  /* 0x000d540601007387 */ /* 0x0005e40000100800 */
[----:B----4-:R-:W3:Y:S02]  /*94260*/  LDL.LU R13, [R1+0xe90] ;  /* 0x000e9000010d7983 */ /* 0x010ee40000300800 */
[----:B------:R-:W-:Y:S01]  /*94270*/  IMAD.MOV.U32 R5, RZ, RZ, R19 ;  /* 0x000000ffff057224 */ /* 0x000fe200078e0013 */
[----:B------:R4:W-:Y:S04]  /*94280*/  STL [R1+0xd50], R16 ;  /* 0x000d501001007387 */ /* 0x0009e80000100800 */
[----:B------:R2:W-:Y:S04]  /*94290*/  LDGSTS.E [R7+0x10e00], [R4.64], P0 ;  /* 0x10e0000004077fae */ /* 0x0005e80008121846 */
[----:B-1----:R-:W3:Y:S01]  /*942a0*/  LDL.LU R19, [R1+0xed0] ;  /* 0x000ed00001137983 */ /* 0x002ee20000300800 */
[----:B--2---:R-:W-:-:S02]  /*942b0*/  IMAD.MOV.U32 R4, RZ, RZ, R6 ;  /* 0x000000ffff047224 */ /* 0x004fc400078e0006 */
[----:B------:R-:W-:Y:S01]  /*942c0*/  IMAD.MOV.U32 R5, RZ, RZ, R16 ;  /* 0x000000ffff057224 */ /* 0x000fe200078e0010 */
[----:B------:R-:W2:Y:S01]  /*942d0*/  LDL.LU R6, [R1+0xf14] ;  /* 0x000f140001067983 */ /* 0x000ea20000300800 */
[----:B----4-:R-:W2:Y:S03]  /*942e0*/  LDL.LU R16, [R1+0xf54] ;  /* 0x000f540001107983 */ /* 0x010ea60000300800 */
        /* <DEDUP_REMOVED lines=48> */
[----:B---3--:R-:W-:Y:S01]  /*945f0*/  IMAD.MOV.U32 R5, RZ, RZ, R19 ;  /* 0x000000ffff057224 */ /* 0x008fe200078e0013 */
[----:B--2---:R-:W-:Y:S01]  /*94600*/  IADD3 R6, P1, R6, UR8, RZ ;  /* 0x0000000806067c10 */ /* 0x004fe2000ff3e0ff */
[----:B-1----:R-:W2:Y:S01]  /*94610*/  LDL.LU R19, [R1+0x1010] ;  /* 0x0010100001137983 */ /* 0x002ea20000300800 */
[----:B------:R-:W-:-:S02]  /*94620*/  IMAD.MOV.U32 R4, RZ, RZ, R17 ;  /* 0x000000ffff047224 */ /* 0x000fc400078e0011 */
        /* <DEDUP_REMOVED lines=55> */
[----:B----4-:R-:W3:Y:S03]  /*949a0*/  LDL.LU R17, [R1+0x1254] ;  /* 0x0012540001117983 */ /* 0x010ee60000300800 */
        /* <DEDUP_REMOVED lines=50> */
[----:B------:R-:W-:Y:S01]  /*94cd0*/  IADD3 R11, P1, R11, UR8, RZ ;  /* 0x000000080b0b7c10 */ /* 0x000fe2000ff3e0ff */
[----:B------:R-:W-:Y:S02]  /*94ce0*/  IMAD.MOV.U32 R5, RZ, RZ, R19 ;  /* 0x000000ffff057224 */ /* 0x000fe400078e0013 */
[----:B-1----:R-:W3:Y:S01]  /*94cf0*/  LDL.LU R19, [R1+0x1350] ;  /* 0x0013500001137983 */ /* 0x002ee20000300800 */
[----:B------:R-:W-:-:S03]  /*94d00*/  IADD3 R17, P2, R17, UR8, RZ ;  /* 0x0000000811117c10 */ /* 0x000fc6000ff5e0ff */
[----:B------:R1:W-:Y:S01]  /*94d10*/  LDGSTS.E [R7+0x23e00], [R4.64], P0 ;  /* 0x23e0000004077fae */ /* 0x0003e20008121846 */
[----:B------:R1:W-:Y:S02]  /*94d20*/  STL [R1+0x1214], R11 ;  /* 0x0012140b01007387 */ /* 0x0003e40000100800 */
[----:B-1----:R-:W-:Y:S01]  /*94d30*/  IMAD.MOV.U32 R4, RZ, RZ, R11 ;  /* 0x000000ffff047224 */ /* 0x002fe200078e000b */
[----:B------:R-:W-:-:S05]  /*94d40*/  IADD3.X R15, R15, UR5, RZ, P1, !PT ;  /* 0x000000050f0f7c10 */ /* 0x000fca0008ffe4ff */
[----:B------:R-:W-:Y:S01]  /*94d50*/  IMAD.MOV.U32 R5, RZ, RZ, R15 ;  /* 0x000000ffff057224 */ /* 0x000fe200078e000f */
[----:B------:R1:W-:Y:S01]  /*94d60*/  STL [R1+0x1210], R15 ;  /* 0x0012100f01007387 */ /* 0x0003e20000100800 */
[----:B------:R-:W-:Y:S01]  /*94d70*/  IADD3.X R20, R20, UR5, RZ, P2, !PT ;  /* 0x0000000514147c10 */ /* 0x000fe200097fe4ff */
[----:B------:R-:W-:Y:S02]  /*94d80*/  STL [R1+0x1254], R17 ;  /* 0x0012541101007387 */ /* 0x000fe40000100800 */
[----:B------:R-:W3:Y:S01]  /*94d90*/  LDL.LU R11, [R1+0x1394] ;  /* 0x00139400010b7983 */ /* 0x000ee20000300800 */
[----:B------:R1:W-:Y:S04]  /*94da0*/  LDGSTS.E [R7+0x24e00], [R4.64], P0 ;  /* 0x24e0000004077fae */ /* 0x0003e80008121846 */
[----:B------:R1:W-:Y:S04]  /*94db0*/  STL [R1+0x1250], R20 ;  /* 0x0012501401007387 */ /* 0x0003e80000100800 */
[----:B-1----:R-:W3:Y:S01]  /*94dc0*/  LDL.LU R15, [R1+0x1c7c] ;  /* 0x001c7c00010f7983 */ /* 0x002ee20000300800 */
[----:B------:R-:W-:-:S03]  /*94dd0*/  IMAD.MOV.U32 R5, RZ, RZ, R20 ;  /* 0x000000ffff057224 */ /* 0x000fc600078e0014 */
[----:B------:R-:W3:Y:S01]  /*94de0*/  LDL.LU R20, [R1+0x1390] ;  /* 0x0013900001147983 */ /* 0x000ee20000300800 */
        /* <DEDUP_REMOVED lines=27> */
[----:B-1----:R-:W-:Y:S01]  /*94fa0*/  IMAD.MOV.U32 R4, RZ, RZ, R13 ;  /* 0x000000ffff047224 */ /* 0x002fe200078e000d */
[----:B---3--:R-:W-:-:S02]  /*94fb0*/  IADD3.X R19, R19, UR5, RZ, P2, !PT ;  /* 0x0000000513137c10 */ /* 0x008fc400097fe4ff */
[----:B------:R1:W-:Y:S01]  /*94fc0*/  STL [R1+0x1310], R14 ;  /* 0x0013100e01007387 */ /* 0x0003e20000100800 */
[----:B------:R-:W-:Y:S02]  /*94fd0*/  STL [R1+0x1354], R10 ;  /* 0x0013540a01007387 */ /* 0x000fe40000100800 */
[----:B------:R-:W-:Y:S01]  /*94fe0*/  IMAD.MOV.U32 R5, RZ, RZ, R14 ;  /* 0x000000ffff057224 */ /* 0x000fe200078e000e */
[----:B--2---:R-:W2:Y:S01]  /*94ff0*/  LDL.LU R13, [R1+0x1b20] ;  /* 0x001b2000010d7983 */ /* 0x004ea20000300800 */
[----:B------:R3:W-:Y:S03]  /*95000*/  STL [R1+0x1350], R19 ;  /* 0x0013501301007387 */ /* 0x0007e60000100800 */
        /* <DEDUP_REMOVED lines=14> */
[----:B------:R-:W-:Y:S01]  /*950f0*/  STL [R1+0x1c7c], R15 ;  /* 0x001c7c0f01007387 */ /* 0x000fe20000100800 */
[----:B------:R-:W-:-:S05]  /*95100*/  IMAD.MOV.U32 R4, RZ, RZ, R11 ;  /* 0x000000ffff047224 */ /* 0x000fca00078e000b */
[----:B------:R1:W-:Y:S04]  /*95110*/  LDGSTS.E [R7+0x2ae00], [R4.64], P0 ;  /* 0x2ae0000004077fae */ /* 0x0003e80008121846 */
[----:B------:R-:W3:Y:S01]  /*95120*/  LDL.LU R20, [R1+0x1df0] ;  /* 0x001df00001147983 */ /* 0x000ee20000300800 */
[----:B------:R1:W-:Y:S02]  /*95130*/  STL [R1+0x1c60], R17 ;  /* 0x001c601101007387 */ /* 0x0003e40000100800 */
[----:B------:R-:W3:Y:S02]  /*95140*/  LDL.LU R11, [R1+0x1db0] ;  /* 0x001db000010b7983 */ /* 0x000ee40000300800 */
[----:B-1----:R-:W-:Y:S02]  /*95150*/  IMAD.MOV.U32 R4, RZ, RZ, R15 ;  /* 0x000000ffff047224 */ /* 0x002fe400078e000f */
[----:B------:R-:W-:-:S02]  /*95160*/  IMAD.MOV.U32 R5, RZ, RZ, R17 ;  /* 0x000000ffff057224 */ /* 0x000fc400078e0011 */
[----:B------:R-:W3:Y:S01]  /*95170*/  LDL.LU R17, [R1+0x1d7c] ;  /* 0x001d7c0001117983 */ /* 0x000ee20000300800 */
[----:B------:R-:W3:Y:S03]  /*95180*/  LDL.LU R15, [R1+0x1d3c] ;  /* 0x001d3c00010f7983 */ /* 0x000ee60000300800 */
[----:B------:R1:W-:Y:S01]  /*95190*/  LDGSTS.E [R7+0x2be00], [R4.64], P0 ;  /* 0x2be0000004077fae */ /* 0x0003e20008121846 */
[----:B------:R-:W-:Y:S02]  /*951a0*/  IADD3 R16, P1, R16, UR8, RZ ;  /* 0x0000000810107c10 */ /* 0x000fe4000ff3e0ff */
[----:B------:R-:W-:Y:S02]  /*951b0*/  IADD3 R21, P2, R21, UR8, RZ ;  /* 0x0000000815157c10 */ /* 0x000fe4000ff5e0ff */
[----:B------:R-:W-:Y:S02]  /*951c0*/  IADD3.X R18, R18, UR5, RZ, P1, !PT ;  /* 0x0000000512127c10 */ /* 0x000fe40008ffe4ff */
[----:B------:R-:W-:Y:S01]  /*951d0*/  IADD3.X R22, R22, UR5, RZ, P2, !PT ;  /* 0x0000000516167c10 */ /* 0x000fe200097fe4ff */
[----:B------:R-:W-:Y:S02]  /*951e0*/  STL [R1+0x1c14], R16 ;  /* 0x001c141001007387 */ /* 0x000fe40000100800 */
[----:B------:R1:W-:Y:S02]  /*951f0*/  STL [R1+0x1bf0], R18 ;  /* 0x001bf01201007387 */ /* 0x0003e40000100800 */
[----:B-1----:R-:W-:-:S02]  /*95200*/  IMAD.MOV.U32 R4, RZ, RZ, R16 ;  /* 0x000000ffff047224 */ /* 0x002fc400078e0010 */
[----:B------:R-:W-:Y:S01]  /*95210*/  IMAD.MOV.U32 R5, RZ, RZ, R18 ;  /* 0x000000ffff057224 */ /* 0x000fe200078e0012 */
[----:B------:R-:W-:Y:S04]  /*95220*/  STL [R1+0x1ba4], R21 ;  /* 0x001ba41501007387 */ /* 0x000fe80000100800 */
[----:B------:R1:W-:Y:S04]  /*95230*/  LDGSTS.E [R7+0x2ce00], [R4.64], P0 ;  /* 0x2ce0000004077fae */ /* 0x0003e80008121846 */
[----:B------:R-:W3:Y:S01]  /*95240*/  LDL.LU R18, [R1+0x1d70] ;  /* 0x001d700001127983 */ /* 0x000ee20000300800 */
[----:B------:R-:W-:Y:S02]  /*95250*/  STL [R1+0x1b88], R22 ;  /* 0x001b881601007387 */ /* 0x000fe40000100800 */
[----:B------:R-:W3:Y:S01]  /*95260*/  LDL.LU R16, [R1+0x1d30] ;  /* 0x001d300001107983 */ /* 0x000ee20000300800 */
[----:B------:R-:W-:-:S02]  /*95270*/  IADD3 R6, P1, R6, UR8, RZ ;  /* 0x0000000806067c10 */ /* 0x000fc4000ff3e0ff */
[----:B------:R-:W-:Y:S01]  /*95280*/  IADD3 R9, P2, R9, UR8, RZ ;  /* 0x0000000809097c10 */ /* 0x000fe2000ff5e0ff */
[----:B-1----:R-:W-:Y:S02]  /*95290*/  IMAD.MOV.U32 R4, RZ, RZ, R21 ;  /* 0x000000ffff047224 */ /* 0x002fe400078e0015 */
[----:B------:R-:W-:Y:S01]  /*952a0*/  IMAD.MOV.U32 R5, RZ, RZ, R22 ;  /* 0x000000ffff057224 */ /* 0x000fe200078e0016 */
[----:B------:R-:W-:Y:S04]  /*952b0*/  STL [R1+0x1b3c], R6 ;  /* 0x001b3c0601007387 */ /* 0x000fe80000100800 */
[----:B------:R1:W-:Y:S02]  /*952c0*/  LDGSTS.E [R7+0x2de00], [R4.64], P0 ;  /* 0x2de0000004077fae */ /* 0x0003e40008121846 */
        /* <DEDUP_REMOVED lines=15> */
[----:B------:R-:W-:Y:S02]  /*953c0*/  IADD3 R10, P2, R10, UR8, RZ ;  /* 0x000000080a0a7c10 */ /* 0x000fe4000ff5e0ff */
[----:B------:R1:W-:Y:S04]  /*953d0*/  LDGSTS.E [R7+0x2fe00], [R4.64], P0 ;  /* 0x2fe0000004077fae */ /* 0x0003e80008121846 */
[----:B------:R-:W-:Y:S01]  /*953e0*/  STL [R1+0x1dfc], R19 ;  /* 0x001dfc1301007387 */ /* 0x000fe20000100800 */
[----:B-1----:R-:W-:Y:S01]  /*953f0*/  IMAD.MOV.U32 R4, RZ, RZ, R19 ;  /* 0x000000ffff047224 */ /* 0x002fe200078e0013 */
[----:B------:R-:W-:Y:S02]  /*95400*/  IADD3.X R20, R20, UR5, RZ, P1, !PT ;  /* 0x0000000514147c10 */ /* 0x000fe40008ffe4ff */
[----:B------:R-:W-:-:S03]  /*95410*/  IADD3.X R11, R11, UR5, RZ, P2, !PT ;  /* 0x000000050b0b7c10 */ /* 0x000fc600097fe4ff */
[----:B------:R-:W-:Y:S01]  /*95420*/  IMAD.MOV.U32 R5, RZ, RZ, R20 ;  /* 0x000000ffff057224 */ /* 0x000fe200078e0014 */
[----:B------:R-:W-:Y:S01]  /*95430*/  STL [R1+0x1df0], R20 ;  /* 0x001df01401007387 */ /* 0x000fe20000100800 */
[----:B------:R-:W-:Y:S02]  /*95440*/  STL [R1+0x1dbc], R10 ;  /* 0x001dbc0a01007387 */ /* 0x000fe40000100800 */
[----:B------:R1:W-:Y:S01]  /*95450*/  STL [R1+0x1db0], R11 ;  /* 0x001db00b01007387 */ /* 0x0003e20000100800 */
[----:B------:R1:W-:Y:S02]  /*95460*/  LDGSTS.E [R7+0x30e00], [R4.64], P0 ;  /* 0x30e0000004077fae */ /* 0x0003e40008121846 */
[----:B-1----:R-:W-:Y:S02]  /*95470*/  IMAD.MOV.U32 R5, RZ, RZ, R11 ;  /* 0x000000ffff057224 */ /* 0x002fe400078e000b */
[----:B------:R-:W-:Y:S01]  /*95480*/  IMAD.MOV.U32 R4, RZ, RZ, R10 ;  /* 0x000000ffff047224 */ /* 0x000fe200078e000a */
[----:B------:R-:W3:Y:S01]  /*95490*/  LDL.LU R11, [R1+0x1c30] ;  /* 0x001c3000010b7983 */ /* 0x000ee20000300800 */
[----:B------:R-:W3:Y:S02]  /*954a0*/  LDL.LU R10, [R1+0x1c44] ;  /* 0x001c4400010a7983 */ /* 0x000ee40000300800 */
[----:B------:R-:W3:Y:S02]  /*954b0*/  LDL.LU R26, [R1+0x1b90] ;  /* 0x001b9000011a7983 */ /* 0x000ee40000300800 */
[----:B------:R-:W3:Y:S01]  /*954c0*/  LDL.LU R25, [R1+0x1bac] ;  /* 0x001bac0001197983 */ /* 0x000ee20000300800 */
[----:B------:R-:W-:-:S02]  /*954d0*/  IADD3 R17, P1, R17, UR8, RZ ;  /* 0x0000000811117c10 */ /* 0x000fc4000ff3e0ff */
[----:B------:R-:W-:Y:S01]  /*954e0*/  IADD3 R15, P2, R15, UR8, RZ ;  /* 0x000000080f0f7c10 */ /* 0x000fe2000ff5e0ff */
[----:B------:R1:W-:Y:S04]  /*954f0*/  LDGSTS.E [R7+0x31e00], [R4.64], P0 ;  /* 0x31e0000004077fae */ /* 0x0003e80008121846 */
[----:B------:R1:W-:Y:S01]  /*95500*/  STL [R1+0x1d7c], R17 ;  /* 0x001d7c1101007387 */ /* 0x0003e20000100800 */
[----:B------:R-:W-:Y:S02]  /*95510*/  IADD3.X R18, R18, UR5, RZ, P1, !PT ;  /* 0x0000000512127c10 */ /* 0x000fe40008ffe4ff */
[----:B------:R-:W-:-:S03]  /*95520*/  IADD3.X R16, R16, UR5, RZ, P2, !PT ;  /* 0x0000000510107c10 */ /* 0x000fc600097fe4ff */
[----:B------:R2:W-:Y:S01]  /*95530*/  STL [R1+0x1d70], R18 ;  /* 0x001d701201007387 */ /* 0x0005e20000100800 */
[----:B------:R-:W-:Y:S02]  /*95540*/  STL [R1+0x1d3c], R15 ;  /* 0x001d3c0f01007387 */ /* 0x000fe40000100800 */
[----:B------:R2:W-:Y:S02]  /*95550*/  STL [R1+0x1d30], R16 ;  /* 0x001d301001007387 */ /* 0x0005e40000100800 */
[----:B------:R-:W3:Y:S01]  /*95560*/  LDL.LU R24, [R1+0x1ae4] ;  /* 0x001ae40001187983 */ /* 0x000ee20000300800 */
[----:B------:R-:W3:Y:S01]  /*95570*/  LDL.LU R23, [R1+0x1b04] ;  /* 0x001b040001177983 */ /* 0x000ee20000300800 */
[----:B------:R-:W3:Y:S02]  /*95580*/  LDL.LU R22, [R1+0x1a98] ;  /* 0x001a980001167983 */ /* 0x000ee40000300800 */
[----:B------:R-:W3:Y:S02]  /*95590*/  LDL.LU R21, [R1+0x1aa4] ;  /* 0x001aa40001157983 */ /* 0x000ee40000300800 */
[----:B-1----:R-:W-:Y:S01]  /*955a0*/  IMAD.MOV.U32 R4, RZ, RZ, R17 ;  /* 0x000000ffff047224 */ /* 0x002fe200078e0011 */
[----:B------:R-:W3:Y:S01]  /*955b0*/  LDL.LU R19, [R1+0x1a64] ;  /* 0x001a640001137983 */ /* 0x000ee20000300800 */
[----:B------:R-:W3:Y:S02]  /*955c0*/  LDL.LU R17, [R1+0x1a24] ;  /* 0x001a240001117983 */ /* 0x000ee40000300800 */
[----:B------:R-:W-:-:S05]  /*955d0*/  IMAD.MOV.U32 R5, RZ, RZ, R18 ;  /* 0x000000ffff057224 */ /* 0x000fca00078e0012 */
[----:B------:R1:W-:Y:S02]  /*955e0*/  LDGSTS.E [R7+0x32e00], [R4.64], P0 ;  /* 0x32e0000004077fae */ /* 0x0003e40008121846 */
[----:B-1----:R-:W-:Y:S02]  /*955f0*/  IMAD.MOV.U32 R4, RZ, RZ, R15 ;  /* 0x000000ffff047224 */ /* 0x002fe400078e000f */
[----:B------:R-:W-:-:S05]  /*95600*/  IMAD.MOV.U32 R5, RZ, RZ, R16 ;  /* 0x000000ffff057224 */ /* 0x000fca00078e0010 */
[----:B------:R1:W-:Y:S01]  /*95610*/  LDGSTS.E [R7+0x33e00], [R4.64], P0 ;  /* 0x33e0000004077fae */ /* 0x0003e20008121846 */
[----:B----4-:R-:W-:Y:S02]  /*95620*/  IADD3 R13, P1, R13, UR8, RZ ;  /* 0x000000080d0d7c10 */ /* 0x010fe4000ff3e0ff */
[----:B------:R-:W-:-:S03]  /*95630*/  IADD3 R6, P2, R6, UR8, RZ ;  /* 0x0000000806067c10 */ /* 0x000fc6000ff5e0ff */
[----:B------:R-:W-:Y:S01]  /*95640*/  STL [R1+0x1cfc], R13 ;  /* 0x001cfc0d01007387 */ /* 0x000fe20000100800 */
[----:B--2---:R-:W-:Y:S02]  /*95650*/  IADD3.X R14, R14, UR5, RZ, P1, !PT ;  /* 0x000000050e0e7c10 */ /* 0x004fe40008ffe4ff */
[----:B---3--:R-:W-:-:S03]  /*95660*/  IADD3.X R9, R9, UR5, RZ, P2, !PT ;  /* 0x0000000509097c10 */ /* 0x008fc600097fe4ff */
[----:B------:R2:W-:Y:S01]  /*95670*/  STL [R1+0x1cf0], R14 ;  /* 0x001cf00e01007387 */ /* 0x0005e20000100800 */
[----:B------:R3:W-:Y:S02]  /*95680*/  STL [R1+0x1cbc], R6 ;  /* 0x001cbc0601007387 */ /* 0x0007e40000100800 */
[----:B------:R-:W4:Y:S01]  /*95690*/  LDL.LU R20, [R1+0x1a58] ;  /* 0x001a580001147983 */ /* 0x000f220000300800 */
[----:B------:R3:W-:Y:S04]  /*956a0*/  STL [R1+0x1cb0], R9 ;  /* 0x001cb00901007387 */ /* 0x0007e80000100800 */
[----:B------:R-:W4:Y:S01]  /*956b0*/  LDL.LU R18, [R1+0x1a18] ;  /* 0x001a180001127983 */ /* 0x000f220000300800 */
[----:B------:R-:W4:Y:S02]  /*956c0*/  LDL.LU R16, [R1+0x19d8] ;  /* 0x0019d80001107983 */ /* 0x000f240000300800 */
[----:B------:R-:W4:Y:S02]  /*956d0*/  LDL.LU R15, [R1+0x19e4] ;  /* 0x0019e400010f7983 */ /* 0x000f240000300800 */
[----:B-1----:R-:W-:-:S02]  /*956e0*/  IMAD.MOV.U32 R4, RZ, RZ, R13 ;  /* 0x000000ffff047224 */ /* 0x002fc400078e000d */
[----:B------:R-:W-:Y:S02]  /*956f0*/  IMAD.MOV.U32 R5, RZ, RZ, R14 ;  /* 0x000000ffff057224 */ /* 0x000fe400078e000e */
[----:B--2---:R-:W2:Y:S01]  /*95700*/  LDL.LU R14, [R1+0x1998] ;  /* 0x00199800010e7983 */ /* 0x004ea20000300800 */
[----:B------:R-:W2:Y:S03]  /*95710*/  LDL.LU R13, [R1+0x19a4] ;  /* 0x0019a400010d7983 */ /* 0x000ea60000300800 */
[----:B------:R1:W-:Y:S02]  /*95720*/  LDGSTS.E [R7+0x34e00], [R4.64], P0 ;  /* 0x34e0000004077fae */ /* 0x0003e40008121846 */
[----:B-1----:R-:W-:Y:S02]  /*95730*/  IMAD.MOV.U32 R4, RZ, RZ, R6 ;  /* 0x000000ffff047224 */ /* 0x002fe400078e0006 */
[----:B------:R-:W-:Y:S01]  /*95740*/  IMAD.MOV.U32 R5, RZ, RZ, R9 ;  /* 0x000000ffff057224 */ /* 0x000fe200078e0009 */
[----:B---3--:R-:W3:Y:S01]  /*95750*/  LDL.LU R6, [R1+0x1964] ;  /* 0x0019640001067983 */ /* 0x008ee20000300800 */
[----:B------:R-:W3:Y:S03]  /*95760*/  LDL.LU R9, [R1+0x13c4] ;  /* 0x0013c40001097983 */ /* 0x000ee60000300800 */
[----:B------:R1:W-:Y:S01]  /*95770*/  LDGSTS.E [R7+0x35e00], [R4.64], P0 ;  /* 0x35e0000004077fae */ /* 0x0003e20008121846 */
[----:B------:R-:W-:-:S02]  /*95780*/  IADD3 R10, P1, R10, UR8, RZ ;  /* 0x000000080a0a7c10 */ /* 0x000fc4000ff3e0ff */
[----:B------:R-:W-:Y:S02]  /*95790*/  IADD3 R25, P2, R25, UR8, RZ ;  /* 0x0000000819197c10 */ /* 0x000fe4000ff5e0ff */
[----:B------:R-:W-:Y:S01]  /*957a0*/  IADD3.X R11, R11, UR5, RZ, P1, !PT ;  /* 0x000000050b0b7c10 */ /* 0x000fe20008ffe4ff */
[----:B------:R-:W-:Y:S01]  /*957b0*/  STL [R1+0x1c44], R10 ;  /* 0x001c440a01007387 */ /* 0x000fe20000100800 */
[----:B------:R-:W-:-:S03]  /*957c0*/  IADD3.X R26, R26, UR5, RZ, P2, !PT ;  /* 0x000000051a1a7c10 */ /* 0x000fc600097fe4ff */
[----:B------:R1:W-:Y:S02]  /*957d0*/  STL [R1+0x1c30], R11 ;  /* 0x001c300b01007387 */ /* 0x0003e40000100800 */
[----:B-1----:R-:W-:Y:S02]  /*957e0*/  IMAD.MOV.U32 R5, RZ, RZ, R11 ;  /* 0x000000ffff057224 */ /* 0x002fe400078e000b */
[----:B------:R-:W-:Y:S01]  /*957f0*/  STL [R1+0x1bac], R25 ;  /* 0x001bac1901007387 */ /* 0x000fe20000100800 */
[----:B------:R-:W-:-:S05]  /*95800*/  IMAD.MOV.U32 R4, RZ, RZ, R10 ;  /* 0x000000ffff047224 */ /* 0x000fca00078e000a */
[----:B------:R1:W-:Y:S04]  /*95810*/  LDGSTS.E [R7+0x36e00], [R4.64], P0 ;  /* 0x36e0000004077fae */ /* 0x0003e80008121846 */
[----:B------:R-:W3:Y:S01]  /*95820*/  LDL.LU R11, [R1+0x1958] ;  /* 0x00195800010b7983 */ /* 0x000ee20000300800 */
[----:B------:R-:W-:Y:S02]  /*95830*/  STL [R1+0x1b90], R26 ;  /* 0x001b901a01007387 */ /* 0x000fe40000100800 */
[----:B------:R-:W3:Y:S02]  /*95840*/  LDL.LU R10, [R1+0x13c0] ;  /* 0x0013c000010a7983 */ /* 0x000ee40000300800 */
[----:B-1----:R-:W-:Y:S01]  /*95850*/  IMAD.MOV.U32 R4, RZ, RZ, R25 ;  /* 0x000000ffff047224 */ /* 0x002fe200078e0019 */
[----:B------:R-:W-:Y:S01]  /*95860*/  IADD3 R23, P1, R23, UR8, RZ ;  /* 0x0000000817177c10 */ /* 0x000fe2000ff3e0ff */
[----:B------:R-:W-:Y:S01]  /*95870*/  IMAD.MOV.U32 R5, RZ, RZ, R26 ;  /* 0x000000ffff057224 */ /* 0x000fe200078e001a */
[----:B------:R-:W-:-:S02]  /*95880*/  IADD3 R21, P2, R21, UR8, RZ ;  /* 0x0000000815157c10 */ /* 0x000fc4000ff5e0ff */
[----:B------:R-:W-:Y:S02]  /*95890*/  IADD3.X R24, R24, UR5, RZ, P1, !PT ;  /* 0x0000000518187c10 */ /* 0x000fe40008ffe4ff */
[----:B------:R1:W-:Y:S01]  /*958a0*/  LDGSTS.E [R7+0x37e00], [R4.64], P0 ;  /* 0x37e0000004077fae */ /* 0x0003e20008121846 */
[----:B------:R-:W-:Y:S02]  /*958b0*/  IADD3.X R22, R22, UR5, RZ, P2, !PT ;  /* 0x0000000516167c10 */ /* 0x000fe400097fe4ff */
[----:B------:R-:W-:Y:S01]  /*958c0*/  IADD3 R19, P1, R19, UR8, RZ ;  /* 0x0000000813137c10 */ /* 0x000fe2000ff3e0ff */
[----:B------:R-:W-:Y:S02]  /*958d0*/  IADD3 R17, P2, R17, UR8, RZ ;  /* 0x0000000811117c10 */ /* 0x000fe4000ff5e0ff */
[----:B-1----:R-:W-:Y:S02]  /*958e0*/  IMAD.MOV.U32 R4, RZ, RZ, R23 ;  /* 0x000000ffff047224 */ /* 0x002fe400078e0017 */
[----:B------:R-:W-:-:S05]  /*958f0*/  IMAD.MOV.U32 R5, RZ, RZ, R24 ;  /* 0x000000ffff057224 */ /* 0x000fca00078e0018 */
[----:B------:R1:W-:Y:S02]  /*95900*/  LDGSTS.E [R7+0x38e00], [R4.64], P0 ;  /* 0x38e0000004077fae */ /* 0x0003e40008121846 */
[----:B-1----:R-:W-:Y:S02]  /*95910*/  IMAD.MOV.U32 R4, RZ, RZ, R21 ;  /* 0x000000ffff047224 */ /* 0x002fe400078e0015 */
[----:B------:R-:W-:-:S05]  /*95920*/  IMAD.MOV.U32 R5, RZ, RZ, R22 ;  /* 0x000000ffff057224 */ /* 0x000fca00078e0016 */
[----:B------:R1:W-:Y:S04]  /*95930*/  LDGSTS.E [R7+0x39e00], [R4.64], P0 ;  /* 0x39e0000004077fae */ /* 0x0003e80008121846 */
[----:B------:R-:W-:Y:S01]  /*95940*/  STL [R1+0x1b04], R23 ;  /* 0x001b041701007387 */ /* 0x000fe20000100800 */
[----:B-1----:R-:W-:-:S03]  /*95950*/  IMAD.MOV.U32 R4, RZ, RZ, R19 ;  /* 0x000000ffff047224 */ /* 0x002fc600078e0013 */
[----:B------:R-:W-:Y:S01]  /*95960*/  STL [R1+0x1ae4], R24 ;  /* 0x001ae41801007387 */ /* 0x000fe20000100800 */
[----:B------:R-:W-:Y:S02]  /*95970*/  STL [R1+0x1aa4], R21 ;  /* 0x001aa41501007387 */ /* 0x000fe40000100800 */
[----:B------:R-:W-:Y:S02]  /*95980*/  STL [R1+0x1a98], R22 ;  /* 0x001a981601007387 */ /* 0x000fe40000100800 */
[----:B------:R-:W-:Y:S01]  /*95990*/  STL [R1+0x1a64], R19 ;  /* 0x001a641301007387 */ /* 0x000fe20000100800 */
[C---:B------:R-:W-:Y:S08]  /*959a0*/  HMMA.1688.F32.TF32 R224, R228.reuse, R50, R220 ;  /* 0x00000032e4e0723c */ /* 0x040ff000000810dc */
[----:B------:R-:W-:Y:S01]  /*959b0*/  HMMA.1688.F32.TF32 R236, R228, R214, R216 ;  /* 0x000000d6e4ec723c */ /* 0x000fe200000810d8 */
[----:B----4-:R-:W-:-:S02]  /*959c0*/  IADD3.X R20, R20, UR5, RZ, P1, !PT ;  /* 0x0000000514147c10 */ /* 0x010fc40008ffe4ff */
[----:B------:R-:W-:-:S03]  /*959d0*/  IADD3.X R18, R18, UR5, RZ, P2, !PT ;  /* 0x0000000512127c10 */ /* 0x000fc600097fe4ff */
[----:B------:R-:W-:Y:S01]  /*959e0*/  IMAD.MOV.U32 R5, RZ, RZ, R20 ;  /* 0x000000ffff057224 */ /* 0x000fe200078e0014 */
[----:B------:R-:W-:-:S04]  /*959f0*/  IADD3 R15, P1, R15, UR8, RZ ;  /* 0x000000080f0f7c10 */ /* 0x000fc8000ff3e0ff */
[----:B------:R1:W-:Y:S01]  /*95a00*/  LDGSTS.E [R7+0x3ae00], [R4.64], P0 ;  /* 0x3ae0000004077fae */ /* 0x0003e20008121846 */
[----:B------:R-:W-:Y:S02]  /*95a10*/  IADD3.X R16, R16, UR5, RZ, P1, !PT ;  /* 0x0000000510107c10 */ /* 0x000fe40008ffe4ff */
[----:B--2---:R-:W-:Y:S01]  /*95a20*/  IADD3 R13, P2, R13, UR8, RZ ;  /* 0x000000080d0d7c10 */ /* 0x004fe2000ff5e0ff */
[----:B------:R-:W-:Y:S01]  /*95a30*/  STL [R1+0x1a58], R20 ;  /* 0x001a581401007387 */ /* 0x000fe20000100800 */
[----:B-1----:R-:W-:Y:S02]  /*95a40*/  IMAD.MOV.U32 R4, RZ, RZ, R17 ;  /* 0x000000ffff047224 */ /* 0x002fe400078e0011 */
[----:B------:R-:W-:Y:S01]  /*95a50*/  IMAD.MOV.U32 R5, RZ, RZ, R18 ;  /* 0x000000ffff057224 */ /* 0x000fe200078e0012 */
[----:B------:R-:W-:-:S04]  /*95a60*/  IADD3.X R14, R14, UR5, RZ, P2, !PT ;  /* 0x000000050e0e7c10 */ /* 0x000fc800097fe4ff */
[----:B------:R1:W-:Y:S04]  /*95a70*/  LDGSTS.E [R7+0x3be00], [R4.64], P0 ;  /* 0x3be0000004077fae */ /* 0x0003e80008121846 */
[----:B------:R-:W-:Y:S01]  /*95a80*/  STL [R1+0x1a24], R17 ;  /* 0x001a241101007387 */ /* 0x000fe20000100800 */
[----:B---3--:R-:W-:Y:S01]  /*95a90*/  IADD3 R6, P1, R6, UR8, RZ ;  /* 0x0000000806067c10 */ /* 0x008fe2000ff3e0ff */
[----:B------:R-:W-:Y:S02]  /*95aa0*/  STL [R1+0x1a18], R18 ;  /* 0x001a181201007387 */ /* 0x000fe40000100800 */
[----:B------:R-:W-:Y:S01]  /*95ab0*/  STL [R1+0x19e4], R15 ;  /* 0x0019e40f01007387 */ /* 0x000fe20000100800 */
[----:B------:R-:W-:Y:S01]  /*95ac0*/  STL [R1+0x19d8], R16 ;  /* 0x0019d81001007387 */ /* 0x000fe20000100800 */
[----:B-1----:R-:W-:-:S02]  /*95ad0*/  IMAD.MOV.U32 R4, RZ, RZ, R15 ;  /* 0x000000ffff047224 */ /* 0x002fc400078e000f */
[----:B------:R-:W-:Y:S01]  /*95ae0*/  IMAD.MOV.U32 R5, RZ, RZ, R16 ;  /* 0x000000ffff057224 */ /* 0x000fe200078e0010 */
[----:B------:R1:W-:Y:S04]  /*95af0*/  STL [R1+0x19a4], R13 ;  /* 0x0019a40d01007387 */ /* 0x0003e80000100800 */
[----:B------:R2:W-:Y:S01]  /*95b00*/  LDGSTS.E [R7+0x3ce00], [R4.64], P0 ;  /* 0x3ce0000004077fae */ /* 0x0005e20008121846 */
[----:B------:R-:W-:Y:S01]  /*95b10*/  IADD3 R9, P2, R9, UR8, RZ ;  /* 0x0000000809097c10 */ /* 0x000fe2000ff5e0ff */
[----:B------:R-:W-:Y:S02]  /*95b20*/  STL [R1+0x1998], R14 ;  /* 0x0019980e01007387 */ /* 0x000fe40000100800 */
[----:B------:R3:W-:Y:S02]  /*95b30*/  STL [R1+0x1964], R6 ;  /* 0x0019640601007387 */ /* 0x0007e40000100800 */
[----:B--2---:R-:W-:-:S02]  /*95b40*/  IMAD.MOV.U32 R4, RZ, RZ, R13 ;  /* 0x000000ffff047224 */ /* 0x004fc400078e000d */
[----:B------:R-:W-:Y:S01]  /*95b50*/  IMAD.MOV.U32 R5, RZ, RZ, R14 ;  /* 0x000000ffff057224 */ /* 0x000fe200078e000e */
[----:B-1----:R-:W-:Y:S02]  /*95b60*/  IADD3 R13, R12, 0x7f, RZ ;  /* 0x0000007f0c0d7810 */ /* 0x002fe40007ffe0ff */
[----:B------:R-:W-:Y:S02]  /*95b70*/  IADD3.X R11, R11, UR5, RZ, P1, !PT ;  /* 0x000000050b0b7c10 */ /* 0x000fe40008ffe4ff */
[----:B------:R1:W-:Y:S01]  /*95b80*/  LDGSTS.E [R7+0x3de00], [R4.64], P0 ;  /* 0x3de0000004077fae */ /* 0x0003e20008121846 */
[----:B------:R-:W-:-:S03]  /*95b90*/  IADD3.X R10, R10, UR5, RZ, P2, !PT ;  /* 0x000000050a0a7c10 */ /* 0x000fc600097fe4ff */
[----:B------:R2:W-:Y:S01]  /*95ba0*/  STL [R1+0x1958], R11 ;  /* 0x0019580b01007387 */ /* 0x0005e20000100800 */
[----:B------:R2:W-:Y:S02]  /*95bb0*/  STL [R1+0x13c4], R9 ;  /* 0x0013c40901007387 */ /* 0x0005e40000100800 */
[----:B-1----:R-:W-:Y:S02]  /*95bc0*/  IMAD.MOV.U32 R4, RZ, RZ, R6 ;  /* 0x000000ffff047224 */ /* 0x002fe400078e0006 */
[----:B------:R-:W-:Y:S01]  /*95bd0*/  IMAD.MOV.U32 R5, RZ, RZ, R11 ;  /* 0x000000ffff057224 */ /* 0x000fe200078e000b */
[----:B---3--:R-:W-:Y:S01]  /*95be0*/  SHF.R.S32.HI R6, RZ, 0x1f, R13 ;  /* 0x0000001fff067819 */ /* 0x008fe2000001140d */
[----:B------:R2:W-:Y:S04]  /*95bf0*/  STL [R1+0x13c0], R10 ;  /* 0x0013c00a01007387 */ /* 0x0005e80000100800 */
[----:B------:R1:W-:Y:S01]  /*95c00*/  LDGSTS.E [R7+0x3ee00], [R4.64], P0 ;  /* 0x3ee0000004077fae */ /* 0x0003e20008121846 */
[----:B------:R-:W-:Y:S01]  /*95c10*/  LEA.HI R6, R6, R13, RZ, 0x7 ;  /* 0x0000000d06067211 */ /* 0x000fe200078f38ff */
[----:B------:R2:W-:Y:S03]  /*95c20*/  STL [R1+0xa34], R8 ;  /* 0x000a340801007387 */ /* 0x0005e60000100800 */
[----:B------:R-:W-:Y:S01]  /*95c30*/  SHF.R.S32.HI R6, RZ, 0x7, R6 ;  /* 0x00000007ff067819 */ /* 0x000fe20000011406 */
[----:B-1----:R-:W-:-:S02]  /*95c40*/  IMAD.MOV.U32 R4, RZ, RZ, R9 ;  /* 0x000000ffff047224 */ /* 0x002fc400078e0009 */
[----:B------:R-:W-:-:S05]  /*95c50*/  IMAD.MOV.U32 R5, RZ, RZ, R10 ;  /* 0x000000ffff057224 */ /* 0x000fca00078e000a */
[----:B------:R2:W-:Y:S01]  /*95c60*/  LDGSTS.E [R7+0x3fe00], [R4.64], P0 ;  /* 0x3fe0000004077fae */ /* 0x0005e20008121846 */
[----:B------:R-:W-:Y:S01]  /*95c70*/  ISETP.NE.U32.AND P0, PT, R8, R6, PT ;  /* 0x000000060800720c */ /* 0x000fe20003f05070 */
[----:B------:R-:W0:Y:S11]  /*95c80*/  LDGDEPBAR ;  /* 0x00000000000079af */ /* 0x000e360000000000 */
[----:B------:R-:W-:Y:S01]  /*95c90*/  @!UPT UIADD3 URZ, URZ, URZ, URZ ;  /* 0x0000003f3f3ff290 */ /* 0x000fe2000fffe03f */
[----:B--2---:R-:W-:Y:S01]  /*95ca0*/  @!P0 CALL.REL.NOINC `(.L_x_0) ;  /* 0x0000001000008944 */ /* 0x004fe20003c00000 */
[----:B------:R-:W-:Y:S05]  /*95cb0*/  BRA `(.L_x_1) ;  /* 0xfffac6b000007947 */ /* 0x000fea000383ffff */
.L_x_0:
[----:B---3--:R-:W2:Y:S01]  /*95cc0*/  LDL.LU R8, [R1+0x650] ;  /* 0x0006500001087983 */ /* 0x008ea20000300800 */
[----:B------:R-:W-:-:S04]  /*95cd0*/  DEPBAR.LE SB0, 0x0 ;  /* 0x000080000000791a */ /* 0x000fc80000000000 */
[----:B------:R-:W2:Y:S04]  /*95ce0*/  LDL.LU R9, [R1+0x654] ;  /* 0x0006540001097983 */ /* 0x000ea80000300800 */
[----:B------:R-:W2:Y:S04]  /*95cf0*/  LDL.LU R10, [R1+0x640] ;  /* 0x00064000010a7983 */ /* 0x000ea80000300800 */
[----:B------:R-:W2:Y:S04]  /*95d00*/  LDL.LU R11, [R1+0x644] ;  /* 0x00064400010b7983 */ /* 0x000ea80000300800 */
[----:B-----5:R-:W3:Y:S04]  /*95d10*/  LDL.LU R4, [R1+0x658] ;  /* 0x0006580001047983 */ /* 0x020ee80000300800 */
[----:B------:R-:W3:Y:S04]  /*95d20*/  LDL.LU R5, [R1+0x65c] ;  /* 0x00065c0001057983 */ /* 0x000ee80000300800 */
[----:B------:R-:W3:Y:S04]  /*95d30*/  LDL.LU R6, [R1+0x648] ;  /* 0x0006480001067983 */ /* 0x000ee80000300800 */
[----:B------:R-:W3:Y:S04]  /*95d40*/  LDL.LU R7, [R1+0x64c] ;  /* 0x00064c0001077983 */ /* 0x000ee80000300800 */
[----:B------:R-:W1:Y:S02]  /*95d50*/  S2R R12, SR_TID.X ;  /* 0x00000000000c7919 */ /* 0x000e640000002100 */
[----:B-1----:R-:W-:-:S02]  /*95d60*/  IMAD.SHL.U32 R0, R12, 0x20, RZ ;  /* 0x000000200c007824 */ /* 0x002fc400078e00ff */
[C---:B------:R-:W-:Y:S02]  /*95d70*/  IMAD.SHL.U32 R2, R12.reuse, 0x4, RZ ;  /* 0x000000040c027824 */ /* 0x040fe400078e00ff */
[----:B------:R-:W-:Y:S01]  /*95d80*/  IMAD.SHL.U32 R3, R12, 0x400, RZ ;  /* 0x000004000c037824 */ /* 0x000fe200078e00ff */
[----:B------:R-:W-:-:S04]  /*95d90*/  LOP3.LUT R0, R0, 0x60, RZ, 0xc0, !PT ;  /* 0x0000006000007812 */ /* 0x000fc800078ec0ff */
[----:B------:R-:W-:Y:S01]  /*95da0*/  LOP3.LUT R0, R0, 0x70, R2, 0x78, !PT ;  /* 0x0000007000007812 */ /* 0x000fe200078e7802 */
[----:B------:R-:W-:Y:S01]  /*95db0*/  IMAD.SHL.U32 R2, R12, 0x40, RZ ;  /* 0x000000400c027824 */ /* 0x000fe200078e00ff */
[----:B------:R-:W-:-:S04]  /*95dc0*/  LOP3.LUT R3, R3, 0x6000, RZ, 0xc0, !PT ;  /* 0x0000600003037812 */ /* 0x000fc800078ec0ff */
[----:B------:R-:W-:-:S04]  /*95dd0*/  LOP3.LUT R2, R2, 0x1800, RZ, 0xc0, !PT ;  /* 0x0000180002027812 */ /* 0x000fc800078ec0ff */
[----:B------:R-:W-:Y:S01]  /*95de0*/  IADD3 R0, R0, R3, R2 ;  /* 0x0000000300007210 */ /* 0x000fe20007ffe002 */
[----:B------:R-:W-:Y:S06]  /*95df0*/  BAR.SYNC.DEFER_BLOCKING 0x0 ;  /* 0x0000000000007b1d */ /* 0x000fec0000010000 */
[----:B--2---:R1:W-:Y:S04]  /*95e00*/  STS.128 [R0], R8 ;  /* 0x0000000800007388 */ /* 0x0043e80000000c00 */
[----:B---3--:R2:W-:Y:S04]  /*95e10*/  STS.128 [R0+0x80], R4 ;  /* 0x0000800400007388 */ /* 0x0085e80000000c00 */
[----:B-1----:R-:W3:Y:S04]  /*95e20*/  LDL.LU R8, [R1+0x100] ;  /* 0x0001000001087983 */ /* 0x002ee80000300800 */
[----:B------:R-:W3:Y:S04]  /*95e30*/  LDL.LU R9, [R1+0x104] ;  /* 0x0001040001097983 */ /* 0x000ee80000300800 */
[----:B------:R-:W3:Y:S01]  /*95e40*/  LDL.LU R10, [R1+0xf0] ;  /* 0x0000f000010a7983 */ /* 0x000ee20000300800 */
[----:B--2---:R-:W-:-:S03]  /*95e50*/  IMAD.MOV.U32 R4, RZ, RZ, R200 ;  /* 0x000000ffff047224 */ /* 0x004fc600078e00c8 */
[----:B------:R-:W3:Y:S01]  /*95e60*/  LDL.LU R11, [R1+0xf4] ;  /* 0x0000f400010b7983 */ /* 0x000ee20000300800 */
[----:B------:R-:W-:Y:S02]  /*95e70*/  IMAD.MOV.U32 R5, RZ, RZ, R201 ;  /* 0x000000ffff057224 */ /* 0x000fe400078e00c9 */
[----:B------:R-:W-:Y:S02]  /*95e80*/  IMAD.MOV.U32 R6, RZ, RZ, R196 ;  /* 0x000000ffff067224 */ /* 0x000fe400078e00c4 */
[----:B------:R-:W-:-:S05]  /*95e90*/  IMAD.MOV.U32 R7, RZ, RZ, R197 ;  /* 0x000000ffff077224 */ /* 0x000fca00078e00c5 */
[----:B------:R1:W-:Y:S04]  /*95ea0*/  STS.128 [R0+0x100], R4 ;  /* 0x0001000400007388 */ /* 0x0003e80000000c00 */
[----:B-1----:R-:W2:Y:S04]  /*95eb0*/  LDL.LU R4, [R1+0x108] ;  /* 0x0001080001047983 */ /* 0x002ea80000300800 */
[----:B------:R-:W2:Y:S04]  /*95ec0*/  LDL.LU R5, [R1+0x10c] ;  /* 0x00010c0001057983 */ /* 0x000ea80000300800 */
[----:B------:R-:W2:Y:S04]  /*95ed0*/  LDL.LU R6, [R1+0xf8] ;  /* 0x0000f80001067983 */ /* 0x000ea80000300800 */
[----:B------:R-:W2:Y:S04]  /*95ee0*/  LDL.LU R7, [R1+0xfc] ;  /* 0x0000fc0001077983 */ /* 0x000ea80000300800 */
[----:B---3--:R1:W-:Y:S04]  /*95ef0*/  STS.128 [R0+0x200], R8 ;  /* 0x0002000800007388 */ /* 0x0083e80000000c00 */
[----:B-1----:R-:W3:Y:S04]  /*95f00*/  LDL.LU R8, [R1+0xd0] ;  /* 0x0000d00001087983 */ /* 0x002ee80000300800 */
[----:B------:R-:W3:Y:S04]  /*95f10*/  LDL.LU R9, [R1+0xd4] ;  /* 0x0000d40001097983 */ /* 0x000ee80000300800 */
[----:B------:R-:W3:Y:S04]  /*95f20*/  LDL.LU R10, [R1+0xc0] ;  /* 0x0000c000010a7983 */ /* 0x000ee80000300800 */
[----:B------:R-:W3:Y:S04]  /*95f30*/  LDL.LU R11, [R1+0xc4] ;  /* 0x0000c400010b7983 */ /* 0x000ee80000300800 */
[----:B--2---:R1:W-:Y:S02]  /*95f40*/  STS.128 [R0+0x280], R4 ;  /* 0x0002800400007388 */ /* 0x0043e40000000c00 */
[----:B-1----:R-:W-:-:S02]  /*95f50*/  IMAD.MOV.U32 R4, RZ, RZ, R144 ;  /* 0x000000ffff047224 */ /* 0x002fc400078e0090 */
        /* <DEDUP_REMOVED lines=18> */
[----:B--2---:R1:W-:Y:S04]  /*96080*/  STS.128 [R0+0x600], R4 ;  /* 0x0006000400007388 */ /* 0x0043e80000000c00 */
        /* <DEDUP_REMOVED lines=9> */
[----:B--2---:R1:W-:Y:S04]  /*96120*/  STS.128 [R0+0x680], R4 ;  /* 0x0006800400007388 */ /* 0x0043e80000000c00 */
[----:B-1----:R-:W2:Y:S04]  /*96130*/  LDL.LU R4, [R1+0x508] ;  /* 0x0005080001047983 */ /* 0x002ea80000300800 */
        /* <DEDUP_REMOVED lines=8> */
[----:B------:R-:W-:Y:S01]  /*961c0*/  IMAD.MOV.U32 R89, RZ, RZ, R67 ;  /* 0x000000ffff597224 */ /* 0x000fe200078e0043 */
[----:B------:R-:W-:Y:S04]  /*961d0*/  STS.128 [R0+0x180], R196 ;  /* 0x000180c400007388 */ /* 0x000fe80000000c00 */
[----:B------:R-:W-:Y:S04]  /*961e0*/  STS.128 [R0+0x380], R140 ;  /* 0x0003808c00007388 */ /* 0x000fe80000000c00 */
[----:B------:R-:W-:Y:S04]  /*961f0*/  STS.128 [R0+0x580], R88 ;  /* 0x0005805800007388 */ /* 0x000fe80000000c00 */
[----:B---3--:R1:W-:Y:S01]  /*96200*/  STS.128 [R0+0x700], R8 ;  /* 0x0007000800007388 */ /* 0x0083e20000000c00 */
[C---:B------:R-:W-:Y:S01]  /*96210*/  IMAD.SHL.U32 R2, R12.reuse, 0x1000, RZ ;  /* 0x000010000c027824 */ /* 0x040fe200078e00ff */
[----:B------:R-:W-:-:S04]  /*96220*/  LOP3.LUT R12, R12, 0x7f, RZ, 0xc0, !PT ;  /* 0x0000007f0c0c7812 */ /* 0x000fc800078ec0ff */
[----:B------:R-:W-:-:S05]  /*96230*/  LOP3.LUT R2, R2, 0x6000, RZ, 0xc0, !PT ;  /* 0x0000600002027812 */ /* 0x000fca00078ec0ff */
[----:B------:R-:W-:Y:S01]  /*96240*/  IMAD R2, R12, 0x10, R2 ;  /* 0x000000100c027824 */ /* 0x000fe200078e0202 */
[----:B-1----:R-:W3:Y:S04]  /*96250*/  LDL.LU R8, [R1+0x910] ;  /* 0x0009100001087983 */ /* 0x002ee80000300800 */
[----:B------:R-:W3:Y:S04]  /*96260*/  LDL.LU R9, [R1+0x914] ;  /* 0x0009140001097983 */ /* 0x000ee80000300800 */
[----:B------:R-:W3:Y:S04]  /*96270*/  LDL.LU R10, [R1+0x900] ;  /* 0x00090000010a7983 */ /* 0x000ee80000300800 */
[----:B------:R-:W3:Y:S01]  /*96280*/  LDL.LU R11, [R1+0x904] ;  /* 0x00090400010b7983 */ /* 0x000ee20000300800 */
[----:B------:R-:W-:-:S02]  /*96290*/  LOP3.LUT R12, R2, 0x20, RZ, 0x3c, !PT ;  /* 0x00000020020c7812 */ /* 0x000fc400078e3cff */
[C---:B------:R-:W-:Y:S02]  /*962a0*/  LOP3.LUT R3, R2.reuse, 0x40, RZ, 0x3c, !PT ;  /* 0x0000004002037812 */ /* 0x040fe400078e3cff */
[----:B------:R-:W-:Y:S01]  /*962b0*/  LOP3.LUT R252, R2, 0x60, RZ, 0x3c, !PT ;  /* 0x0000006002fc7812 */ /* 0x000fe200078e3cff */
[----:B--2---:R-:W-:Y:S04]  /*962c0*/  STS.128 [R0+0x780], R4 ;  /* 0x0007800400007388 */ /* 0x004fe80000000c00 */
[----:B------:R-:W-:Y:S06]  /*962d0*/  BAR.SYNC.DEFER_BLOCKING 0x0 ;  /* 0x0000000000007b1d */ /* 0x000fec0000010000 */
[----:B------:R-:W1:Y:S04]  /*962e0*/  LDS.128 R4, [R2] ;  /* 0x0000000002047984 */ /* 0x000e680000000c00 */
[----:B------:R-:W2:Y:S04]  /*962f0*/  LDS.128 R20, [R2+0x800] ;  /* 0x0008000002147984 */ /* 0x000ea80000000c00 */
[----:B------:R-:W4:Y:S04]  /*96300*/  LDS.128 R16, [R2+0x1000] ;  /* 0x0010000002107984 */ /* 0x000f280000000c00 */
[----:B-1----:R-:W-:Y:S04]  /*96310*/  STL.64 [R1+0x70], R4 ;  /* 0x0000700401007387 */ /* 0x002fe80000100a00 */
[----:B------:R-:W-:Y:S04]  /*96320*/  STL.64 [R1+0x78], R6 ;  /* 0x0000780601007387 */ /* 0x000fe80000100a00 */
[----:B------:R-:W1:Y:S04]  /*96330*/  LDS.128 R4, [R2+0x1800] ;  /* 0x0018000002047984 */ /* 0x000e680000000c00 */
[----:B--2---:R-:W-:Y:S04]  /*96340*/  STL.64 [R1+0xb0], R20 ;  /* 0x0000b01401007387 */ /* 0x004fe80000100a00 */
[----:B------:R-:W-:Y:S04]  /*96350*/  STL.64 [R1+0xb8], R22 ;  /* 0x0000b81601007387 */ /* 0x000fe80000100a00 */
[----:B------:R-:W2:Y:S04]  /*96360*/  LDS.128 R20, [R12] ;  /* 0x000000000c147984 */ /* 0x000ea80000000c00 */
[----:B----4-:R-:W-:Y:S04]  /*96370*/  STL.64 [R1+0x100], R16 ;  /* 0x0001001001007387 */ /* 0x010fe80000100a00 */
[----:B------:R-:W-:Y:S04]  /*96380*/  STL.64 [R1+0x108], R18 ;  /* 0x0001081201007387 */ /* 0x000fe80000100a00 */
[----:B------:R-:W4:Y:S04]  /*96390*/  LDS.128 R16, [R12+0x800] ;  /* 0x000800000c107984 */ /* 0x000f280000000c00 */
[----:B-1----:R-:W-:Y:S04]  /*963a0*/  STL.64 [R1+0x270], R4 ;  /* 0x0002700401007387 */ /* 0x002fe80000100a00 */
[----:B------:R-:W-:Y:S04]  /*963b0*/  STL.64 [R1+0x278], R6 ;  /* 0x0002780601007387 */ /* 0x000fe80000100a00 */
[----:B------:R-:W1:Y:S04]  /*963c0*/  LDS.128 R4, [R12+0x1000] ;  /* 0x001000000c047984 */ /* 0x000e680000000c00 */
[----:B--2---:R-:W-:Y:S04]  /*963d0*/  STL.64 [R1+0x80], R20 ;  /* 0x0000801401007387 */ /* 0x004fe80000100a00 */
[----:B------:R-:W-:Y:S04]  /*963e0*/  STL.64 [R1+0x88], R22 ;  /* 0x0000881601007387 */ /* 0x000fe80000100a00 */
[----:B------:R-:W2:Y:S04]  /*963f0*/  LDS.128 R20, [R12+0x1800] ;  /* 0x001800000c147984 */ /* 0x000ea80000000c00 */
[----:B----4-:R-:W-:Y:S04]  /*96400*/  STL.64 [R1+0xc0], R16 ;  /* 0x0000c01001007387 */ /* 0x010fe80000100a00 */
[----:B------:R-:W-:Y:S04]  /*96410*/  STL.64 [R1+0xc8], R18 ;  /* 0x0000c81201007387 */ /* 0x000fe80000100a00 */
[----:B------:R-:W4:Y:S04]  /*96420*/  LDS.128 R16, [R3] ;  /* 0x0000000003107984 */ /* 0x000f280000000c00 */
        /* <DEDUP_REMOVED lines=8> */
[----:B------:R-:W4:Y:S04]  /*964b0*/  LDS.128 R16, [R3+0x1800] ;  /* 0x0018000003107984 */ /* 0x000f280000000c00 */
[----:B-1----:R-:W-:Y:S04]  /*964c0*/  STL.64 [R1+0xd0], R4 ;  /* 0x0000d00401007387 */ /* 0x002fe80000100a00 */
[----:B------:R-:W-:Y:S04]  /*964d0*/  STL.64 [R1+0xd8], R6 ;  /* 0x0000d80601007387 */ /* 0x000fe80000100a00 */
[----:B------:R-:W1:Y:S04]  /*964e0*/  LDS.128 R4, [R252] ;  /* 0x00000000fc047984 */ /* 0x000e680000000c00 */
        /* <DEDUP_REMOVED lines=11> */
[----:B------:R-:W-:Y:S06]  /*965a0*/  BAR.SYNC.DEFER_BLOCKING 0x0 ;  /* 0x0000000000007b1d */ /* 0x000fec0000010000 */
[----:B----4-:R-:W-:Y:S04]  /*965b0*/  STL.64 [R1+0x260], R16 ;  /* 0x0002601001007387 */ /* 0x010fe80000100a00 */
[----:B------:R-:W-:Y:S04]  /*965c0*/  STL.64 [R1+0x268], R18 ;  /* 0x0002681201007387 */ /* 0x000fe80000100a00 */
[----:B-1----:R1:W-:Y:S04]  /*965d0*/  STL.64 [R1+0x2a0], R4 ;  /* 0x0002a00401007387 */ /* 0x0023e80000100a00 */
[----:B------:R2:W-:Y:S04]  /*965e0*/  STL.64 [R1+0x2a8], R6 ;  /* 0x0002a80601007387 */ /* 0x0005e80000100a00 */
[----:B-1----:R-:W4:Y:S04]  /*965f0*/  LDL.LU R4, [R1+0x918] ;  /* 0x0009180001047983 */ /* 0x002f280000300800 */
[----:B------:R-:W4:Y:S04]  /*96600*/  LDL.LU R5, [R1+0x91c] ;  /* 0x00091c0001057983 */ /* 0x000f280000300800 */
[----:B--2---:R-:W4:Y:S04]  /*96610*/  LDL.LU R6, [R1+0x908] ;  /* 0x0009080001067983 */ /* 0x004f280000300800 */
[----:B------:R-:W4:Y:S04]  /*96620*/  LDL.LU R7, [R1+0x90c] ;  /* 0x00090c0001077983 */ /* 0x000f280000300800 */
[----:B---3--:R1:W-:Y:S04]  /*96630*/  STS.128 [R0], R8 ;  /* 0x0000000800007388 */ /* 0x0083e80000000c00 */
[----:B-1----:R-:W2:Y:S04]  /*96640*/  LDL.LU R8, [R1+0x220] ;  /* 0x0002200001087983 */ /* 0x002ea80000300800 */
[----:B------:R-:W2:Y:S04]  /*96650*/  LDL.LU R9, [R1+0x224] ;  /* 0x0002240001097983 */ /* 0x000ea80000300800 */
[----:B------:R-:W2:Y:S04]  /*96660*/  LDL.LU R10, [R1+0x210] ;  /* 0x00021000010a7983 */ /* 0x000ea80000300800 */
[----:B------:R-:W2:Y:S04]  /*96670*/  LDL.LU R11, [R1+0x214] ;  /* 0x00021400010b7983 */ /* 0x000ea80000300800 */
[----:B----4-:R1:W-:Y:S02]  /*96680*/  STS.128 [R0+0x80], R4 ;  /* 0x0000800400007388 */ /* 0x0103e40000000c00 */
[----:B-1----:R-:W-:-:S02]  /*96690*/  IMAD.MOV.U32 R4, RZ, RZ, R192 ;  /* 0x000000ffff047224 */ /* 0x002fc400078e00c0 */
[----:B------:R-:W-:Y:S02]  /*966a0*/  IMAD.MOV.U32 R5, RZ, RZ, R193 ;  /* 0x000000ffff057224 */ /* 0x000fe400078e00c1 */
[----:B------:R-:W-:Y:S02]  /*966b0*/  IMAD.MOV.U32 R6, RZ, RZ, R188 ;  /* 0x000000ffff067224 */ /* 0x000fe400078e00bc */
[----:B------:R-:W-:-:S05]  /*966c0*/  IMAD.MOV.U32 R7, RZ, RZ, R189 ;  /* 0x000000ffff077224 */ /* 0x000fca00078e00bd */
[----:B------:R1:W-:Y:S04]  /*966d0*/  STS.128 [R0+0x100], R4 ;  /* 0x0001000400007388 */ /* 0x0003e80000000c00 */
        /* <DEDUP_REMOVED lines=8> */
[----:B------:R-:W2:Y:S04]  /*96760*/  LDL.LU R11, [R1+0x114] ;  /* 0x00011400010b7983 */ /* 0x000ea80000300800 */
[----:B---3--:R1:W-:Y:S02]  /*96770*/  STS.128 [R0+0x280], R4 ;  /* 0x0002800400007388 */ /* 0x0083e40000000c00 */
        /* <DEDUP_REMOVED lines=28> */
[----:B------:R-:W3:Y:S01]  /*96940*/  LDL.LU R7, [R1+0x4a4] ;  /* 0x0004a40001077983 */ /* 0x000ee20000300800 */
[----:B------:R-:W-:-:S03]  /*96950*/  IMAD.MOV.U32 R188, RZ, RZ, R194 ;  /* 0x000000ffffbc7224 */ /* 0x000fc600078e00c2 */
[----:B---3--:R1:W-:Y:S04]  /*96960*/  STS.128 [R0+0x700], R4 ;  /* 0x0007000400007388 */ /* 0x0083e80000000c00 */
[----:B-1----:R-:W3:Y:S04]  /*96970*/  LDL.LU R4, [R1+0x4d8] ;  /* 0x0004d80001047983 */ /* 0x002ee80000300800 */
[----:B------:R-:W3:Y:S04]  /*96980*/  LDL.LU R5, [R1+0x4dc] ;  /* 0x0004dc0001057983 */ /* 0x000ee80000300800 */
[----:B------:R-:W3:Y:S04]  /*96990*/  LDL.LU R6, [R1+0x4a8] ;  /* 0x0004a80001067983 */ /* 0x000ee80000300800 */
[----:B------:R-:W3:Y:S01]  /*969a0*/  LDL.LU R7, [R1+0x4ac] ;  /* 0x0004ac0001077983 */ /* 0x000ee20000300800 */
[----:B------:R-:W-:-:S02]  /*969b0*/  IMAD.MOV.U32 R189, RZ, RZ, R195 ;  /* 0x000000ffffbd7224 */ /* 0x000fc400078e00c3 */
[----:B------:R-:W-:Y:S02]  /*969c0*/  IMAD.MOV.U32 R132, RZ, RZ, R138 ;  /* 0x000000ffff847224 */ /* 0x000fe400078e008a */
[----:B------:R-:W-:Y:S02]  /*969d0*/  IMAD.MOV.U32 R133, RZ, RZ, R139 ;  /* 0x000000ffff857224 */ /* 0x000fe400078e008b */
[----:B------:R-:W-:Y:S02]  /*969e0*/  IMAD.MOV.U32 R80, RZ, RZ, R86 ;  /* 0x000000ffff507224 */ /* 0x000fe400078e0056 */
[----:B------:R-:W-:Y:S01]  /*969f0*/  IMAD.MOV.U32 R81, RZ, RZ, R87 ;  /* 0x000000ffff517224 */ /* 0x000fe200078e0057 */
[----:B------:R-:W-:Y:S04]  /*96a00*/  STS.128 [R0+0x180], R188 ;  /* 0x000180bc00007388 */ /* 0x000fe80000000c00 */
[----:B------:R-:W-:Y:S04]  /*96a10*/  STS.128 [R0+0x380], R132 ;  /* 0x0003808400007388 */ /* 0x000fe80000000c00 */
[----:B------:R-:W-:Y:S04]  /*96a20*/  STS.128 [R0+0x580], R80 ;  /* 0x0005805000007388 */ /* 0x000fe80000000c00 */
[----:B--2---:R1:W-:Y:S04]  /*96a30*/  STS.128 [R0+0x680], R8 ;  /* 0x0006800800007388 */ /* 0x0043e80000000c00 */
[----:B-1----:R-:W2:Y:S04]  /*96a40*/  LDL.LU R8, [R1+0x8f0] ;  /* 0x0008f00001087983 */ /* 0x002ea80000300800 */
[----:B------:R-:W2:Y:S04]  /*96a50*/  LDL.LU R9, [R1+0x8f4] ;  /* 0x0008f40001097983 */ /* 0x000ea80000300800 */
[----:B------:R-:W2:Y:S04]  /*96a60*/  LDL.LU R10, [R1+0x8e0] ;  /* 0x0008e000010a7983 */ /* 0x000ea80000300800 */
[----:B------:R-:W2:Y:S04]  /*96a70*/  LDL.LU R11, [R1+0x8e4] ;  /* 0x0008e400010b7983 */ /* 0x000ea80000300800 */
[----:B---3--:R-:W-:Y:S04]  /*96a80*/  STS.128 [R0+0x780], R4 ;  /* 0x0007800400007388 */ /* 0x008fe80000000c00 */
[----:B------:R-:W-:Y:S06]  /*96a90*/  BAR.SYNC.DEFER_BLOCKING 0x0 ;  /* 0x0000000000007b1d */ /* 0x000fec0000010000 */
[----:B------:R-:W1:Y:S04]  /*96aa0*/  LDS.128 R4, [R2] ;  /* 0x0000000002047984 */ /* 0x000e680000000c00 */
[----:B------:R-:W3:Y:S04]  /*96ab0*/  LDS.128 R20, [R2+0x800] ;  /* 0x0008000002147984 */ /* 0x000ee80000000c00 */
[----:B------:R-:W4:Y:S04]  /*96ac0*/  LDS.128 R16, [R2+0x1000] ;  /* 0x0010000002107984 */ /* 0x000f280000000c00 */
[----:B-1----:R-:W-:Y:S04]  /*96ad0*/  STL.64 [R1+0x110], R4 ;  /* 0x0001100401007387 */ /* 0x002fe80000100a00 */
[----:B------:R-:W-:Y:S04]  /*96ae0*/  STL.64 [R1+0x118], R6 ;  /* 0x0001180601007387 */ /* 0x000fe80000100a00 */
[----:B------:R-:W1:Y:S04]  /*96af0*/  LDS.128 R4, [R2+0x1800] ;  /* 0x0018000002047984 */ /* 0x000e680000000c00 */
[----:B---3--:R-:W-:Y:S04]  /*96b00*/  STL.64 [R1+0x2b0], R20 ;  /* 0x0002b01401007387 */ /* 0x008fe80000100a00 */
[----:B------:R-:W-:Y:S04]  /*96b10*/  STL.64 [R1+0x2b8], R22 ;  /* 0x0002b81601007387 */ /* 0x000fe80000100a00 */
[----:B------:R-:W3:Y:S04]  /*96b20*/  LDS.128 R20, [R12] ;  /* 0x000000000c147984 */ /* 0x000ee80000000c00 */
[----:B----4-:R-:W-:Y:S04]  /*96b30*/  STL.64 [R1+0x2f0], R16 ;  /* 0x0002f01001007387 */ /* 0x010fe80000100a00 */
[----:B------:R-:W-:Y:S04]  /*96b40*/  STL.64 [R1+0x2f8], R18 ;  /* 0x0002f81201007387 */ /* 0x000fe80000100a00 */
[----:B------:R-:W4:Y:S04]  /*96b50*/  LDS.128 R16, [R12+0x800] ;  /* 0x000800000c107984 */ /* 0x000f280000000c00 */
[----:B-1----:R-:W-:Y:S04]  /*96b60*/  STL.64 [R1+0x350], R4 ;  /* 0x0003500401007387 */ /* 0x002fe80000100a00 */
[----:B------:R-:W-:Y:S04]  /*96b70*/  STL.64 [R1+0x358], R6 ;  /* 0x0003580601007387 */ /* 0x000fe80000100a00 */
[----:B------:R-:W1:Y:S04]  /*96b80*/  LDS.128 R4, [R12+0x1000] ;  /* 0x001000000c047984 */ /* 0x000e680000000c00 */
[----:B---3--:R-:W-:Y:S04]  /*96b90*/  STL.64 [R1+0x120], R20 ;  /* 0x0001201401007387 */ /* 0x008fe80000100a00 */
[----:B------:R-:W-:Y:S04]  /*96ba0*/  STL.64 [R1+0x128], R22 ;  /* 0x0001281601007387 */ /* 0x000fe80000100a00 */
[----:B------:R-:W3:Y:S04]  /*96bb0*/  LDS.128 R20, [R12+0x1800] ;  /* 0x001800000c147984 */ /* 0x000ee80000000c00 */
[----:B----4-:R-:W-:Y:S04]  /*96bc0*/  STL.64 [R1+0x2c0], R16 ;  /* 0x0002c01001007387 */ /* 0x010fe80000100a00 */
[----:B------:R-:W-:Y:S04]  /*96bd0*/  STL.64 [R1+0x2c8], R18 ;  /* 0x0002c81201007387 */ /* 0x000fe80000100a00 */
[----:B------:R-:W4:Y:S04]  /*96be0*/  LDS.128 R16, [R3] ;  /* 0x0000000003107984 */ /* 0x000f280000000c00 */
        /* <DEDUP_REMOVED lines=8> */
[----:B------:R-:W4:Y:S04]  /*96c70*/  LDS.128 R16, [R3+0x1800] ;  /* 0x0018000003107984 */ /* 0x000f280000000c00 */
[----:B-1----:R-:W-:Y:S04]  /*96c80*/  STL.64 [R1+0x2d0], R4 ;  /* 0x0002d00401007387 */ /* 0x002fe80000100a00 */
[----:B------:R-:W-:Y:S04]  /*96c90*/  STL.64 [R1+0x2d8], R6 ;  /* 0x0002d80601007387 */ /* 0x000fe80000100a00 */
[----:B------:R-:W1:Y:S04]  /*96ca0*/  LDS.128 R4, [R252] ;  /* 0x00000000fc047984 */ /* 0x000e680000000c00 */
        /* <DEDUP_REMOVED lines=18> */
[----:B---3--:R-:W4:Y:S04]  /*96dd0*/  LDL.LU R6, [R1+0x8e8] ;  /* 0x0008e80001067983 */ /* 0x008f280000300800 */
[----:B------:R-:W4:Y:S04]  /*96de0*/  LDL.LU R7, [R1+0x8ec] ;  /* 0x0008ec0001077983 */ /* 0x000f280000300800 */
[----:B--2---:R1:W-:Y:S04]  /*96df0*/  STS.128 [R0], R8 ;  /* 0x0000000800007388 */ /* 0x0043e80000000c00 */
        /* <DEDUP_REMOVED lines=197> */
[----:B------:R-:W-:Y:S04]  /*97a50*/  LDS.128 R248, [R3+0x1800] ;  /* 0x0018000003f87984 */ /* 0x000fe80000000c00 */
[----:B------:R-:W-:Y:S04]  /*97a60*/  LDS.128 R244, [R252] ;  /* 0x00000000fcf47984 */ /* 0x000fe80000000c00 */
[----:B------:R-:W-:Y:S04]  /*97a70*/  LDS.128 R240, [R252+0x800] ;  /* 0x00080000fcf07984 */ /* 0x000fe80000000c00 */
[----:B------:R-:W-:Y:S04]  /*97a80*/  LDS.128 R228, [R252+0x1000] ;  /* 0x00100000fce47984 */ /* 0x000fe80000000c00 */
[----:B------:R-:W-:Y:S04]  /*97a90*/  LDS.128 R220, [R252+0x1800] ;  /* 0x00180000fcdc7984 */ /* 0x000fe80000000c00 */
        /* <DEDUP_REMOVED lines=18> */
[----:B------:R-:W2:Y:S04]  /*97bc0*/  LDS.128 R12, [R3+0x800] ;  /* 0x00080000030c7984 */ /* 0x000ea80000000c00 */
[----:B-1----:R-:W-:Y:S04]  /*97bd0*/  STL.64 [R1+0x40], R20 ;  /* 0x0000401401007387 */ /* 0x002fe80000100a00 */
[----:B------:R-:W-:Y:S04]  /*97be0*/  STL.64 [R1+0x48], R22 ;  /* 0x0000481601007387 */ /* 0x000fe80000100a00 */
[----:B---3--:R-:W-:Y:S04]  /*97bf0*/  STL.64 [R1+0x30], R4 ;  /* 0x0000300401007387 */ /* 0x008fe80000100a00 */
[----:B------:R-:W-:Y:S04]  /*97c00*/  STL.64 [R1+0x38], R6 ;  /* 0x0000380601007387 */ /* 0x000fe80000100a00 */
[----:B------:R-:W1:Y:S04]  /*97c10*/  LDS.128 R4, [R3+0x1000] ;  /* 0x0010000003047984 */ /* 0x000e680000000c00 */
[----:B----4-:R-:W-:Y:S04]  /*97c20*/  STL.64 [R1+0x20], R16 ;  /* 0x0000201001007387 */ /* 0x010fe80000100a00 */
[----:B------:R-:W-:Y:S04]  /*97c30*/  STL.64 [R1+0x28], R18 ;  /* 0x0000281201007387 */ /* 0x000fe80000100a00 */
[----:B--2---:R-:W-:Y:S04]  /*97c40*/  STL.64 [R1+0x10], R12 ;  /* 0x0000100c01007387 */ /* 0x004fe80000100a00 */
[----:B------:R-:W-:Y:S04]  /*97c50*/  STL.64 [R1+0x18], R14 ;  /* 0x0000180e01007387 */ /* 0x000fe80000100a00 */
[----:B------:R-:W-:Y:S06]  /*97c60*/  BAR.SYNC.DEFER_BLOCKING 0x0 ;  /* 0x0000000000007b1d */ /* 0x000fec0000010000 */
[----:B-1----:R1:W-:Y:S04]  /*97c70*/  STL.64 [R1], R4 ;  /* 0x0000000401007387 */ /* 0x0023e80000100a00 */
[----:B------:R2:W-:Y:S04]  /*97c80*/  STL.64 [R1+0x8], R6 ;  /* 0x0000080601007387 */ /* 0x0005e80000100a00 */
[----:B-1----:R-:W3:Y:S04]  /*97c90*/  LDL.LU R4, [R1+0x8b8] ;  /* 0x0008b80001047983 */ /* 0x002ee80000300800 */
[----:B------:R-:W3:Y:S04]  /*97ca0*/  LDL.LU R5, [R1+0x8bc] ;  /* 0x0008bc0001057983 */ /* 0x000ee80000300800 */
[----:B--2---:R-:W3:Y:S04]  /*97cb0*/  LDL.LU R6, [R1+0x8a8] ;  /* 0x0008a80001067983 */ /* 0x004ee80000300800 */
[----:B------:R-:W3:Y:S04]  /*97cc0*/  LDL.LU R7, [R1+0x8ac] ;  /* 0x0008ac0001077983 */ /* 0x000ee80000300800 */
[----:B---3--:R1:W-:Y:S02]  /*97cd0*/  STS.128 [R0+0x80], R4 ;  /* 0x0000800400007388 */ /* 0x0083e40000000c00 */
        /* <DEDUP_REMOVED lines=29> */
[----:B------:R-:W-:Y:S04]  /*97eb0*/  STS.128 [R0], R8 ;  /* 0x0000000800007388 */ /* 0x000fe80000000c00 */
        /* <DEDUP_REMOVED lines=8> */
[----:B------:R-:W-:-:S05]  /*97f40*/  IMAD.MOV.U32 R11, RZ, RZ, R109 ;  /* 0x000000ffff0b7224 */ /* 0x000fca00078e006d */
[----:B------:R1:W-:Y:S02]  /*97f50*/  STS.128 [R0+0x300], R8 ;  /* 0x0003000800007388 */ /* 0x0003e40000000c00 */
[----:B-1----:R-:W-:Y:S02]  /*97f60*/  IMAD.MOV.U32 R8, RZ, RZ, R72 ;  /* 0x000000ffff087224 */ /* 0x002fe400078e0048 */
        /* <DEDUP_REMOVED lines=25> */
[----:B------:R1:W-:Y:S04]  /*98100*/  STS.128 [R0+0x580], R232 ;  /* 0x000580e800007388 */ /* 0x0003e80000000c00 */
[----:B---3--:R-:W-:Y:S01]  /*98110*/  STS.128 [R0+0x700], R8 ;  /* 0x0007000800007388 */ /* 0x008fe20000000c00 */
[----:B-1----:R-:W-:-:S02]  /*98120*/  LOP3.LUT R234, R2, 0x20, RZ, 0x3c, !PT ;  /* 0x0000002002ea7812 */ /* 0x002fc400078e3cff */
[----:B------:R-:W-:Y:S01]  /*98130*/  LOP3.LUT R235, R2, 0x40, RZ, 0x3c, !PT ;  /* 0x0000004002eb7812 */ /* 0x000fe200078e3cff */
[----:B--2---:R-:W-:Y:S04]  /*98140*/  STS.128 [R0+0x780], R4 ;  /* 0x0007800400007388 */ /* 0x004fe80000000c00 */
[----:B------:R-:W-:Y:S06]  /*98150*/  BAR.SYNC.DEFER_BLOCKING 0x0 ;  /* 0x0000000000007b1d */ /* 0x000fec0000010000 */
[----:B------:R-:W1:Y:S04]  /*98160*/  LDS.128 R216, [R2] ;  /* 0x0000000002d87984 */ /* 0x000e680000000c00 */
[----:B------:R-:W-:Y:S04]  /*98170*/  LDS.128 R212, [R2+0x800] ;  /* 0x0008000002d47984 */ /* 0x000fe80000000c00 */
[----:B------:R-:W-:Y:S04]  /*98180*/  LDS.128 R204, [R2+0x1000] ;  /* 0x0010000002cc7984 */ /* 0x000fe80000000c00 */
[----:B------:R-:W-:Y:S04]  /*98190*/  LDS.128 R200, [R2+0x1800] ;  /* 0x0018000002c87984 */ /* 0x000fe80000000c00 */
[----:B------:R-:W2:Y:S04]  /*981a0*/  LDS.128 R196, [R234] ;  /* 0x00000000eac47984 */ /* 0x000ea80000000c00 */
[----:B------:R-:W-:Y:S04]  /*981b0*/  LDS.128 R192, [R234+0x800] ;  /* 0x00080000eac07984 */ /* 0x000fe80000000c00 */
[----:B------:R-:W-:Y:S04]  /*981c0*/  LDS.128 R24, [R234+0x1000] ;  /* 0x00100000ea187984 */ /* 0x000fe80000000c00 */
[----:B------:R-:W-:Y:S04]  /*981d0*/  LDS.128 R12, [R234+0x1800] ;  /* 0x00180000ea0c7984 */ /* 0x000fe80000000c00 */
[----:B------:R-:W3:Y:S04]  /*981e0*/  LDS.128 R40, [R235] ;  /* 0x00000000eb287984 */ /* 0x000ee80000000c00 */
[----:B------:R-:W-:Y:S04]  /*981f0*/  LDS.128 R32, [R235+0x800] ;  /* 0x00080000eb207984 */ /* 0x000fe80000000c00 */
[----:B------:R-:W-:Y:S04]  /*98200*/  LDS.128 R20, [R235+0x1000] ;  /* 0x00100000eb147984 */ /* 0x000fe80000000c00 */
[----:B------:R-:W-:Y:S04]  /*98210*/  LDS.128 R8, [R235+0x1800] ;  /* 0x00180000eb087984 */ /* 0x000fe80000000c00 */
[----:B------:R-:W1:Y:S04]  /*98220*/  LDS.128 R36, [R252] ;  /* 0x00000000fc247984 */ /* 0x000e680000000c00 */
[----:B------:R-:W1:Y:S04]  /*98230*/  LDS.128 R28, [R252+0x800] ;  /* 0x00080000fc1c7984 */ /* 0x000e680000000c00 */
[----:B------:R-:W1:Y:S04]  /*98240*/  LDS.128 R16, [R252+0x1000] ;  /* 0x00100000fc107984 */ /* 0x000e680000000c00 */
[----:B------:R-:W1:Y:S04]  /*98250*/  LDS.128 R4, [R252+0x1800] ;  /* 0x00180000fc047984 */ /* 0x000e680000000c00 */
[----:B------:R-:W-:Y:S06]  /*98260*/  BAR.SYNC.DEFER_BLOCKING 0x0 ;  /* 0x0000000000007b1d */ /* 0x000fec0000010000 */
[----:B----4-:R4:W-:Y:S04]  /*98270*/  STS.128 [R0], R44 ;  /* 0x0000002c00007388 */ /* 0x0109e80000000c00 */
[----:B----4-:R-:W4:Y:S04]  /*98280*/  LDL.LU R44, [R1+0x898] ;  /* 0x00089800012c7983 */ /* 0x010f280000300800 */
[----:B------:R-:W4:Y:S04]  /*98290*/  LDL.LU R45, [R1+0x89c] ;  /* 0x00089c00012d7983 */ /* 0x000f280000300800 */
[----:B------:R-:W4:Y:S04]  /*982a0*/  LDL.LU R46, [R1+0x888] ;  /* 0x00088800012e7983 */ /* 0x000f280000300800 */
[----:B------:R-:W4:Y:S04]  /*982b0*/  LDL.LU R47, [R1+0x88c] ;  /* 0x00088c00012f7983 */ /* 0x000f280000300800 */
[----:B----4-:R4:W-:Y:S04]  /*982c0*/  STS.128 [R0+0x80], R44 ;  /* 0x0000802c00007388 */ /* 0x0109e80000000c00 */
        /* <DEDUP_REMOVED lines=13> */
[----:B------:R-:W4:Y:S01]  /*983a0*/  LDL.LU R47, [R1+0x7b4] ;  /* 0x0007b400012f7983 */ /* 0x000f220000300800 */
[----:B------:R-:W-:-:S02]  /*983b0*/  IMAD.MOV.U32 R48, RZ, RZ, R160 ;  /* 0x000000ffff307224 */ /* 0x000fc400078e00a0 */
[----:B------:R-:W-:Y:S02]  /*983c0*/  IMAD.MOV.U32 R49, RZ, RZ, R161 ;  /* 0x000000ffff317224 */ /* 0x000fe400078e00a1 */
[----:B------:R-:W-:Y:S02]  /*983d0*/  IMAD.MOV.U32 R50, RZ, RZ, R156 ;  /* 0x000000ffff327224 */ /* 0x000fe400078e009c */
[----:B------:R-:W-:Y:S01]  /*983e0*/  IMAD.MOV.U32 R51, RZ, RZ, R157 ;  /* 0x000000ffff337224 */ /* 0x000fe200078e009d */
[----:B----4-:R4:W-:Y:S04]  /*983f0*/  STS.128 [R0+0x400], R44 ;  /* 0x0004002c00007388 */ /* 0x0109e80000000c00 */
[----:B----4-:R-:W4:Y:S04]  /*98400*/  LDL.LU R44, [R1+0x7c8] ;  /* 0x0007c800012c7983 */ /* 0x010f280000300800 */
[----:B------:R-:W4:Y:S04]  /*98410*/  LDL.LU R45, [R1+0x7cc] ;  /* 0x0007cc00012d7983 */ /* 0x000f280000300800 */
[----:B------:R-:W4:Y:S04]  /*98420*/  LDL.LU R46, [R1+0x7b8] ;  /* 0x0007b800012e7983 */ /* 0x000f280000300800 */
[----:B------:R-:W4:Y:S04]  /*98430*/  LDL.LU R47, [R1+0x7bc] ;  /* 0x0007bc00012f7983 */ /* 0x000f280000300800 */
[----:B------:R1:W-:Y:S02]  /*98440*/  STS.128 [R0+0x100], R48 ;  /* 0x0001003000007388 */ /* 0x0003e40000000c00 */
        /* <DEDUP_REMOVED lines=9> */
[----:B----4-:R1:W-:Y:S04]  /*984e0*/  STS.128 [R0+0x480], R44 ;  /* 0x0004802c00007388 */ /* 0x0103e80000000c00 */
[----:B-1----:R-:W4:Y:S04]  /*984f0*/  LDL.LU R44, [R1+0x488] ;  /* 0x00048800012c7983 */ /* 0x002f280000300800 */
[----:B------:R-:W4:Y:S04]  /*98500*/  LDL.LU R45, [R1+0x48c] ;  /* 0x00048c00012d7983 */ /* 0x000f280000300800 */
[----:B------:R-:W4:Y:S04]  /*98510*/  LDL.LU R46, [R1+0x4b8] ;  /* 0x0004b800012e7983 */ /* 0x000f280000300800 */
[----:B------:R-:W4:Y:S04]  /*98520*/  LDL.LU R47, [R1+0x4bc] ;  /* 0x0004bc00012f7983 */ /* 0x000f280000300800 */
[----:B----4-:R1:W-:Y:S04]  /*98530*/  STS.128 [R0+0x580], R44 ;  /* 0x0005802c00007388 */ /* 0x0103e80000000c00 */
[----:B-1----:R-:W4:Y:S04]  /*98540*/  LDL.LU R44, [R1+0x6a0] ;  /* 0x0006a000012c7983 */ /* 0x002f280000300800 */
[----:B------:R-:W4:Y:S04]  /*98550*/  LDL.LU R45, [R1+0x6a4] ;  /* 0x0006a400012d7983 */ /* 0x000f280000300800 */
[----:B------:R-:W4:Y:S04]  /*98560*/  LDL.LU R46, [R1+0x690] ;  /* 0x00069000012e7983 */ /* 0x000f280000300800 */
[----:B------:R-:W4:Y:S04]  /*98570*/  LDL.LU R47, [R1+0x694] ;  /* 0x00069400012f7983 */ /* 0x000f280000300800 */
[----:B--2---:R1:W-:Y:S04]  /*98580*/  STS.128 [R0+0x500], R48 ;  /* 0x0005003000007388 */ /* 0x0043e80000000c00 */
[----:B-1----:R-:W2:Y:S04]  /*98590*/  LDL.LU R48, [R1+0x6a8] ;  /* 0x0006a80001307983 */ /* 0x002ea80000300800 */
[----:B------:R-:W2:Y:S04]  /*985a0*/  LDL.LU R49, [R1+0x6ac] ;  /* 0x0006ac0001317983 */ /* 0x000ea80000300800 */
[----:B------:R-:W2:Y:S04]  /*985b0*/  LDL.LU R50, [R1+0x698] ;  /* 0x0006980001327983 */ /* 0x000ea80000300800 */
[----:B------:R-:W2:Y:S04]  /*985c0*/  LDL.LU R51, [R1+0x69c] ;  /* 0x00069c0001337983 */ /* 0x000ea80000300800 */
[----:B----4-:R1:W-:Y:S04]  /*985d0*/  STS.128 [R0+0x600], R44 ;  /* 0x0006002c00007388 */ /* 0x0103e80000000c00 */
[----:B-1----:R-:W4:Y:S01]  /*985e0*/  LDL.LU R44, [R1+0x3d0] ;  /* 0x0003d000012c7983 */ /* 0x002f220000300800 */
[----:B------:R-:W-:-:S02]  /*985f0*/  IMAD.MOV.U32 R46, RZ, RZ, R224 ;  /* 0x000000ffff2e7224 */ /* 0x000fc400078e00e0 */
[----:B------:R-:W-:Y:S01]  /*98600*/  IMAD.MOV.U32 R47, RZ, RZ, R225 ;  /* 0x000000ffff2f7224 */ /* 0x000fe200078e00e1 */
[----:B------:R-:W4:Y:S04]  /*98610*/  LDL.LU R45, [R1+0x3d4] ;  /* 0x0003d400012d7983 */ /* 0x000f280000300800 */
        /* <DEDUP_REMOVED lines=9> */
[----:B------:R-:W-:Y:S01]  /*986b0*/  IMAD.MOV.U32 R101, RZ, RZ, R107 ;  /* 0x000000ffff657224 */ /* 0x000fe200078e006b */
[----:B------:R-:W-:Y:S04]  /*986c0*/  STS.128 [R0+0x180], R156 ;  /* 0x0001809c00007388 */ /* 0x000fe80000000c00 */
[----:B------:R-:W-:Y:S04]  /*986d0*/  STS.128 [R0+0x380], R100 ;  /* 0x0003806400007388 */ /* 0x000fe80000000c00 */
[----:B--2---:R-:W-:Y:S04]  /*986e0*/  STS.128 [R0+0x680], R48 ;  /* 0x0006803000007388 */ /* 0x004fe80000000c00 */
[----:B----4-:R-:W-:Y:S04]  /*986f0*/  STS.128 [R0+0x700], R44 ;  /* 0x0007002c00007388 */ /* 0x010fe80000000c00 */
[----:B---3--:R-:W-:Y:S04]  /*98700*/  STS.128 [R0+0x780], R224 ;  /* 0x000780e000007388 */ /* 0x008fe80000000c00 */
        /* <DEDUP_REMOVED lines=13> */
[----:B------:R-:W4:Y:S04]  /*987e0*/  LDS.128 R100, [R252] ;  /* 0x00000000fc647984 */ /* 0x000f280000000c00 */
[----:B------:R-:W1:Y:S04]  /*987f0*/  LDS.128 R76, [R252+0x800] ;  /* 0x00080000fc4c7984 */ /* 0x000e680000000c00 */
[----:B------:R-:W1:Y:S04]  /*98800*/  LDS.128 R60, [R252+0x1000] ;  /* 0x00100000fc3c7984 */ /* 0x000e680000000c00 */
[----:B------:R-:W1:Y:S04]  /*98810*/  LDS.128 R44, [R252+0x1800] ;  /* 0x00180000fc2c7984 */ /* 0x000e680000000c00 */
[----:B------:R-:W-:Y:S06]  /*98820*/  BAR.SYNC.DEFER_BLOCKING 0x0 ;  /* 0x0000000000007b1d */ /* 0x000fec0000010000 */
[----:B------:R1:W-:Y:S04]  /*98830*/  STS.128 [R0], R116 ;  /* 0x0000007400007388 */ /* 0x0003e80000000c00 */
        /* <DEDUP_REMOVED lines=58> */
[----:B---3--:R-:W-:Y:S04]  /*98be0*/  STS.128 [R0+0x580], R120 ;  /* 0x0005807800007388 */ /* 0x008fe80000000c00 */
[----:B--2---:R1:W-:Y:S04]  /*98bf0*/  STS.128 [R0+0x600], R116 ;  /* 0x0006007400007388 */ /* 0x0043e80000000c00 */
        /* <DEDUP_REMOVED lines=12> */
[----:B--2---:R1:W-:Y:S04]  /*98cc0*/  STS.128 [R0+0x680], R116 ;  /* 0x0006807400007388 */ /* 0x0043e80000000c00 */
[----:B-1----:R-:W2:Y:S04]  /*98cd0*/  LDL.LU R116, [R1+0x850] ;  /* 0x0008500001747983 */ /* 0x002ea80000300800 */
[----:B------:R-:W2:Y:S04]  /*98ce0*/  LDL.LU R117, [R1+0x854] ;  /* 0x0008540001757983 */ /* 0x000ea80000300800 */
[----:B---3--:R-:W-:Y:S04]  /*98cf0*/  STS.128 [R0+0x700], R120 ;  /* 0x0007007800007388 */ /* 0x008fe80000000c00 */
[----:B----4-:R-:W-:Y:S04]  /*98d00*/  STS.128 [R0+0x780], R140 ;  /* 0x0007808c00007388 */ /* 0x010fe80000000c00 */
[----:B------:R-:W-:Y:S01]  /*98d10*/  BAR.SYNC.DEFER_BLOCKING 0x0 ;  /* 0x0000000000007b1d */ /* 0x000fe20000010000 */
[----:B------:R-:W-:-:S02]  /*98d20*/  IMAD.MOV.U32 R118, RZ, RZ, R208 ;  /* 0x000000ffff767224 */ /* 0x000fc400078e00d0 */
[----:B------:R-:W-:-:S03]  /*98d30*/  IMAD.MOV.U32 R119, RZ, RZ, R209 ;  /* 0x000000ffff777224 */ /* 0x000fc600078e00d1 */
[----:B------:R-:W3:Y:S04]  /*98d40*/  LDL.LU R208, [R1+0x858] ;  /* 0x0008580001d07983 */ /* 0x000ee80000300800 */
[----:B------:R-:W3:Y:S04]  /*98d50*/  LDL.LU R209, [R1+0x85c] ;  /* 0x00085c0001d17983 */ /* 0x000ee80000300800 */
[----:B------:R-:W1:Y:S04]  /*98d60*/  LDS.128 R120, [R2] ;  /* 0x0000000002787984 */ /* 0x000e680000000c00 */
[----:B------:R-:W-:Y:S04]  /*98d70*/  LDS.128 R124, [R2+0x800] ;  /* 0x00080000027c7984 */ /* 0x000fe80000000c00 */
[----:B------:R-:W-:Y:S04]  /*98d80*/  LDS.128 R128, [R2+0x1000] ;  /* 0x0010000002807984 */ /* 0x000fe80000000c00 */
[----:B------:R-:W-:Y:S04]  /*98d90*/  LDS.128 R132, [R2+0x1800] ;  /* 0x0018000002847984 */ /* 0x000fe80000000c00 */
[----:B------:R-:W4:Y:S04]  /*98da0*/  LDS.128 R136, [R234] ;  /* 0x00000000ea887984 */ /* 0x000f280000000c00 */
[----:B------:R-:W-:Y:S04]  /*98db0*/  LDS.128 R140, [R234+0x800] ;  /* 0x00080000ea8c7984 */ /* 0x000fe80000000c00 */
[----:B------:R-:W-:Y:S04]  /*98dc0*/  LDS.128 R144, [R234+0x1000] ;  /* 0x00100000ea907984 */ /* 0x000fe80000000c00 */
[----:B------:R-:W-:Y:S04]  /*98dd0*/  LDS.128 R156, [R234+0x1800] ;  /* 0x00180000ea9c7984 */ /* 0x000fe80000000c00 */
[----:B------:R-:W1:Y:S04]  /*98de0*/  LDS.128 R160, [R235] ;  /* 0x00000000eba07984 */ /* 0x000e680000000c00 */
        /* <DEDUP_REMOVED lines=8> */
[----:B--2---:R2:W-:Y:S04]  /*98e70*/  STS.128 [R0], R116 ;  /* 0x0000007400007388 */ /* 0x0045e80000000c00 */
[----:B--2---:R-:W2:Y:S04]  /*98e80*/  LDL.LU R116, [R1+0x820] ;  /* 0x0008200001747983 */ /* 0x004ea80000300800 */
[----:B------:R-:W2:Y:S01]  /*98e90*/  LDL.LU R117, [R1+0x824] ;  /* 0x0008240001757983 */ /* 0x000ea20000300800 */
[----:B------:R-:W-:-:S02]  /*98ea0*/  IMAD.MOV.U32 R118, RZ, RZ, R152 ;  /* 0x000000ffff767224 */ /* 0x000fc400078e0098 */
[----:B------:R-:W-:Y:S01]  /*98eb0*/  IMAD.MOV.U32 R119, RZ, RZ, R153 ;  /* 0x000000ffff777224 */ /* 0x000fe200078e0099 */
[----:B------:R-:W3:Y:S04]  /*98ec0*/  LDL.LU R152, [R1+0x828] ;  /* 0x0008280001987983 */ /* 0x000ee80000300800 */
[----:B------:R-:W3:Y:S04]  /*98ed0*/  LDL.LU R153, [R1+0x82c] ;  /* 0x00082c0001997983 */ /* 0x000ee80000300800 */
[----:B--2---:R2:W-:Y:S04]  /*98ee0*/  STS.128 [R0+0x100], R116 ;  /* 0x0001007400007388 */ /* 0x0045e80000000c00 */
[----:B--2---:R-:W2:Y:S04]  /*98ef0*/  LDL.LU R116, [R1+0x160] ;  /* 0x0001600001747983 */ /* 0x004ea80000300800 */
[----:B------:R-:W2:Y:S01]  /*98f00*/  LDL.LU R117, [R1+0x164] ;  /* 0x0001640001757983 */ /* 0x000ea20000300800 */
[----:B------:R-:W-:-:S02]  /*98f10*/  IMAD.MOV.U32 R118, RZ, RZ, R148 ;  /* 0x000000ffff767224 */ /* 0x000fc400078e0094 */
[----:B------:R-:W-:Y:S01]  /*98f20*/  IMAD.MOV.U32 R119, RZ, RZ, R149 ;  /* 0x000000ffff777224 */ /* 0x000fe200078e0095 */
[----:B------:R-:W3:Y:S04]  /*98f30*/  LDL.LU R148, [R1+0x168] ;  /* 0x0001680001947983 */ /* 0x000ee80000300800 */
[----:B------:R-:W3:Y:S04]  /*98f40*/  LDL.LU R149, [R1+0x16c] ;  /* 0x00016c0001957983 */ /* 0x000ee80000300800 */
[----:B--2---:R2:W-:Y:S04]  /*98f50*/  STS.128 [R0+0x200], R116 ;  /* 0x0002007400007388 */ /* 0x0045e80000000c00 */
[----:B--2---:R-:W2:Y:S01]  /*98f60*/  LDL.LU R116, [R1+0x130] ;  /* 0x0001300001747983 */ /* 0x004ea20000300800 */
[----:B------:R-:W-:-:S02]  /*98f70*/  IMAD.MOV.U32 R118, RZ, RZ, R96 ;  /* 0x000000ffff767224 */ /* 0x000fc400078e0060 */
[----:B------:R-:W-:Y:S01]  /*98f80*/  IMAD.MOV.U32 R119, RZ, RZ, R97 ;  /* 0x000000ffff777224 */ /* 0x000fe200078e0061 */
[----:B------:R-:W2:Y:S04]  /*98f90*/  LDL.LU R117, [R1+0x134] ;  /* 0x0001340001757983 */ /* 0x000ea80000300800 */
[----:B------:R-:W2:Y:S04]  /*98fa0*/  LDL.LU R96, [R1+0x138] ;  /* 0x0001380001607983 */ /* 0x000ea80000300800 */
[----:B------:R-:W2:Y:S04]  /*98fb0*/  LDL.LU R97, [R1+0x13c] ;  /* 0x00013c0001617983 */ /* 0x000ea80000300800 */
[----:B--2---:R2:W-:Y:S04]  /*98fc0*/  STS.128 [R0+0x380], R96 ;  /* 0x0003806000007388 */ /* 0x0045e80000000c00 */
[----:B--2---:R-:W2:Y:S01]  /*98fd0*/  LDL.LU R96, [R1+0x780] ;  /* 0x0007800001607983 */ /* 0x004ea20000300800 */
[----:B------:R-:W-:-:S02]  /*98fe0*/  IMAD.MOV.U32 R98, RZ, RZ, R92 ;  /* 0x000000ffff627224 */ /* 0x000fc400078e005c */
[----:B------:R-:W-:Y:S01]  /*98ff0*/  IMAD.MOV.U32 R99, RZ, RZ, R93 ;  /* 0x000000ffff637224 */ /* 0x000fe200078e005d */
[----:B------:R-:W2:Y:S04]  /*99000*/  LDL.LU R97, [R1+0x784] ;  /* 0x0007840001617983 */ /* 0x000ea80000300800 */
[----:B------:R-:W2:Y:S04]  /*99010*/  LDL.LU R92, [R1+0x788] ;  /* 0x00078800015c7983 */ /* 0x000ea80000300800 */
[----:B------:R-:W2:Y:S04]  /*99020*/  LDL.LU R93, [R1+0x78c] ;  /* 0x00078c00015d7983 */ /* 0x000ea80000300800 */
        /* <DEDUP_REMOVED lines=10> */
[----:B------:R1:W-:Y:S04]  /*990d0*/  STS.128 [R0+0x400], R96 ;  /* 0x0004006000007388 */ /* 0x0003e80000000c00 */
[----:B---3--:R3:W-:Y:S04]  /*990e0*/  STS.128 [R0+0x280], R148 ;  /* 0x0002809400007388 */ /* 0x0087e80000000c00 */
[----:B-1----:R-:W4:Y:S04]  /*990f0*/  LDL.LU R96, [R1+0x758] ;  /* 0x0007580001607983 */ /* 0x002f280000300800 */
[----:B------:R-:W4:Y:S04]  /*99100*/  LDL.LU R97, [R1+0x75c] ;  /* 0x00075c0001617983 */ /* 0x000f280000300800 */
[----:B------:R-:W4:Y:S04]  /*99110*/  LDL.LU R98, [R1+0x528] ;  /* 0x0005280001627983 */ /* 0x000f280000300800 */
[----:B------:R-:W4:Y:S04]  /*99120*/  LDL.LU R99, [R1+0x52c] ;  /* 0x00052c0001637983 */ /* 0x000f280000300800 */
[----:B---3--:R-:W3:Y:S04]  /*99130*/  LDL.LU R148, [R1+0x2280] ;  /* 0x0022800001947983 */ /* 0x008ee80000300800 */
[----:B--2---:R1:W-:Y:S04]  /*99140*/  STS.128 [R0+0x500], R92 ;  /* 0x0005005c00007388 */ /* 0x0043e80000000c00 */
[----:B-1----:R-:W2:Y:S04]  /*99150*/  LDL.LU R92, [R1+0x540] ;  /* 0x00054000015c7983 */ /* 0x002ea80000300800 */
[----:B------:R-:W2:Y:S04]  /*99160*/  LDL.LU R93, [R1+0x544] ;  /* 0x00054400015d7983 */ /* 0x000ea80000300800 */
[----:B------:R-:W2:Y:S04]  /*99170*/  LDL.LU R94, [R1+0x510] ;  /* 0x00051000015e7983 */ /* 0x000ea80000300800 */
[----:B------:R-:W2:Y:S04]  /*99180*/  LDL.LU R95, [R1+0x514] ;  /* 0x00051400015f7983 */ /* 0x000ea80000300800 */
[----:B----4-:R-:W-:Y:S04]  /*99190*/  STS.128 [R0+0x580], R96 ;  /* 0x0005806000007388 */ /* 0x010fe80000000c00 */
[----:B--2---:R1:W-:Y:S04]  /*991a0*/  STS.128 [R0+0x600], R92 ;  /* 0x0006005c00007388 */ /* 0x0043e80000000c00 */
[----:B-1----:R-:W2:Y:S04]  /*991b0*/  LDL.LU R92, [R1+0x548] ;  /* 0x00054800015c7983 */ /* 0x002ea80000300800 */
[----:B------:R-:W2:Y:S04]  /*991c0*/  LDL.LU R93, [R1+0x54c] ;  /* 0x00054c00015d7983 */ /* 0x000ea80000300800 */
[----:B------:R-:W2:Y:S04]  /*991d0*/  LDL.LU R94, [R1+0x518] ;  /* 0x00051800015e7983 */ /* 0x000ea80000300800 */
[----:B------:R-:W2:Y:S04]  /*991e0*/  LDL.LU R95, [R1+0x51c] ;  /* 0x00051c00015f7983 */ /* 0x000ea80000300800 */
[----:B------:R-:W4:Y:S04]  /*991f0*/  LDL.LU R119, [R1+0x2284] ;  /* 0x0022840001777983 */ /* 0x000f280000300800 */
[----:B------:R-:W3:Y:S04]  /*99200*/  LDL.LU R232, [R1+0x70] ;  /* 0x0000700001e87983 */ /* 0x000ee80000300800 */
[----:B------:R-:W3:Y:S04]  /*99210*/  LDL.LU R96, [R1+0x240] ;  /* 0x0002400001607983 */ /* 0x000ee80000300800 */
[----:B------:R-:W3:Y:S01]  /*99220*/  LDL.LU R97, [R1+0x244] ;  /* 0x0002440001617983 */ /* 0x000ee20000300800 */
[----:B------:R-:W-:Y:S01]  /*99230*/  ISETP.GE.AND P0, PT, R117, c[0x0][0x178], PT ;  /* 0x00005e0075007a0c */ /* 0x000fe20003f06270 */
[----:B------:R-:W-:-:S03]  /*99240*/  IMAD.MOV.U32 R98, RZ, RZ, R236 ;  /* 0x000000ffff627224 */ /* 0x000fc600078e00ec */
[----:B------:R-:W-:Y:S02]  /*99250*/  ISETP.LT.AND P5, PT, R118, c[0x0][0x17c], !P0 ;  /* 0x00005f0076007a0c */ /* 0x000fe400047a1270 */
[----:B------:R-:W3:Y:S01]  /*99260*/  LDL.LU R118, [R1+0x2288] ;  /* 0x0022880001767983 */ /* 0x000ee20000300800 */
[----:B------:R-:W-:-:S03]  /*99270*/  IMAD.MOV.U32 R99, RZ, RZ, R237 ;  /* 0x000000ffff637224 */ /* 0x000fc600078e00ed */
[----:B------:R-:W3:Y:S01]  /*99280*/  LDL.LU R233, [R1+0x74] ;  /* 0x0000740001e97983 */ /* 0x000ee20000300800 */
[----:B------:R-:W-:-:S03]  /*99290*/  ISETP.LT.AND P1, PT, R116, c[0x0][0x17c], !P0 ;  /* 0x00005f0074007a0c */ /* 0x000fc60004721270 */
[----:B--2---:R1:W-:Y:S02]  /*992a0*/  STS.128 [R0+0x680], R92 ;  /* 0x0006805c00007388 */ /* 0x0043e40000000c00 */
[----:B-1----:R-:W-:Y:S02]  /*992b0*/  IMAD R92, R117, c[0x0][0x194], RZ ;  /* 0x00006500755c7a24 */ /* 0x002fe400078e02ff */
[----:B------:R-:W2:Y:S04]  /*992c0*/  LDL.LU R117, [R1+0x2290] ;  /* 0x0022900001757983 */ /* 0x000ea80000300800 */
[----:B------:R-:W2:Y:S04]  /*992d0*/  LDL.LU R236, [R1+0x248] ;  /* 0x0002480001ec7983 */ /* 0x000ea80000300800 */
[----:B------:R-:W2:Y:S04]  /*992e0*/  LDL.LU R237, [R1+0x24c] ;  /* 0x00024c0001ed7983 */ /* 0x000ea80000300800 */
[----:B------:R-:W2:Y:S04]  /*992f0*/  LDL.LU R225, [R1+0x80] ;  /* 0x0000800001e17983 */ /* 0x000ea80000300800 */
[----:B------:R-:W2:Y:S04]  /*99300*/  LDL.LU R116, [R1+0x2298] ;  /* 0x0022980001747983 */ /* 0x000ea80000300800 */
[----:B---3--:R1:W-:Y:S04]  /*99310*/  STS.128 [R0+0x700], R96 ;  /* 0x0007006000007388 */ /* 0x0083e80000000c00 */
[----:B------:R-:W3:Y:S04]  /*99320*/  LDL.LU R226, [R1+0x84] ;  /* 0x0000840001e27983 */ /* 0x000ee80000300800 */
[----:B-1----:R-:W3:Y:S04]  /*99330*/  LDL.LU R99, [R1+0x229c] ;  /* 0x00229c0001637983 */ /* 0x002ee80000300800 */
[----:B------:R-:W3:Y:S04]  /*99340*/  LDL.LU R227, [R1+0x90] ;  /* 0x0000900001e37983 */ /* 0x000ee80000300800 */
[----:B------:R-:W3:Y:S04]  /*99350*/  LDL.LU R98, [R1+0x22a0] ;  /* 0x0022a00001627983 */ /* 0x000ee80000300800 */
[----:B------:R-:W-:Y:S04]  /*99360*/  STS.128 [R0+0x80], R208 ;  /* 0x000080d000007388 */ /* 0x000fe80000000c00 */
[----:B------:R-:W-:Y:S01]  /*99370*/  STS.128 [R0+0x180], R152 ;  /* 0x0001809800007388 */ /* 0x000fe20000000c00 */
[C---:B------:R-:W-:Y:S01]  /*99380*/  ISETP.LT.AND P2, PT, R3.reuse, c[0x0][0x17c], !P0 ;  /* 0x00005f0003007a0c */ /* 0x040fe20004741270 */
[----:B------:R-:W-:Y:S01]  /*99390*/  IMAD R93, R3, c[0x0][0x198], RZ ;  /* 0x00006600035d7a24 */ /* 0x000fe200078e02ff */
[----:B------:R-:W-:-:S02]  /*993a0*/  LEA R3, P3, R92, c[0x0][0x170], 0x2 ;  /* 0x00005c005c037a11 */ /* 0x000fc400078610ff */
[----:B------:R-:W-:Y:S02]  /*993b0*/  ISETP.LT.AND P4, PT, R148, c[0x0][0x17c], !P0 ;  /* 0x00005f0094007a0c */ /* 0x000fe40004781270 */
[----:B------:R-:W-:Y:S02]  /*993c0*/  LEA.HI.X.SX32 R96, R92, c[0x0][0x174], 0x2, P3 ;  /* 0x00005d005c607a11 */ /* 0x000fe400018f16ff */
[CC--:B------:R-:W-:Y:S02]  /*993d0*/  LEA R92, P3, R93.reuse, R3.reuse, 0x2 ;  /* 0x000000035d5c7211 */ /* 0x0c0fe400078610ff */
[C---:B------:R-:W-:Y:S02]  /*993e0*/  IADD3 R95, R93.reuse, c[0x0][0x198], RZ ;  /* 0x000066005d5f7a10 */ /* 0x040fe40007ffe0ff */
[----:B------:R-:W-:Y:S02]  /*993f0*/  LEA.HI.X.SX32 R93, R93, R96, 0x2, P3 ;  /* 0x000000605d5d7211 */ /* 0x000fe400018f16ff */
[----:B------:R-:W-:-:S02]  /*99400*/  LEA R94, P6, R95, R3, 0x2 ;  /* 0x000000035f5e7211 */ /* 0x000fc400078c10ff */
[----:B----4-:R-:W-:Y:S02]  /*99410*/  ISETP.LT.AND P3, PT, R119, c[0x0][0x17c], !P0 ;  /* 0x00005f0077007a0c */ /* 0x010fe40004761270 */
[C---:B------:R-:W-:Y:S02]  /*99420*/  IADD3 R97, R95.reuse, c[0x0][0x198], RZ ;  /* 0x000066005f617a10 */ /* 0x040fe40007ffe0ff */
[----:B------:R-:W-:Y:S01]  /*99430*/  LEA.HI.X.SX32 R95, R95, R96, 0x2, P6 ;  /* 0x000000605f5f7211 */ /* 0x000fe200030f16ff */
[----:B--2---:R1:W-:Y:S04]  /*99440*/  STS.128 [R0+0x780], R236 ;  /* 0x000780ec00007388 */ /* 0x0043e80000000c00 */
[----:B------:R-:W-:Y:S01]  /*99450*/  BAR.SYNC.DEFER_BLOCKING 0x0 ;  /* 0x0000000000007b1d */ /* 0x000fe20000010000 */
[----:B-1----:R-:W-:-:S05]  /*99460*/  IADD3 R0, R97, c[0x0][0x198], RZ ;  /* 0x0000660061007a10 */ /* 0x002fca0007ffe0ff */
[----:B------:R1:W-:Y:S01]  /*99470*/  @P2 STG.E [R92.64], R232 ;  /* 0x000000e85c002986 */ /* 0x0003e2000c101906 */
[----:B------:R-:W-:-:S03]  /*99480*/  ISETP.LT.AND P2, PT, R118, c[0x0][0x17c], !P0 ;  /* 0x00005f0076007a0c */ /* 0x000fc60004741270 */
[----:B------:R2:W-:Y:S01]  /*99490*/  @P4 STG.E [R94.64], R233 ;  /* 0x000000e95e004986 */ /* 0x0005e2000c101906 */
[----:B------:R-:W-:Y:S02]  /*994a0*/  ISETP.LT.AND P4, PT, R117, c[0x0][0x17c], !P0 ;  /* 0x00005f0075007a0c */ /* 0x000fe40004781270 */
[CC--:B-1----:R-:W-:Y:S01]  /*994b0*/  LEA R92, P6, R97.reuse, R3.reuse, 0x2 ;  /* 0x00000003615c7211 */ /* 0x0c2fe200078c10ff */
[----:B------:R-:W4:Y:S03]  /*994c0*/  LDL.LU R232, [R1+0x94] ;  /* 0x0000940001e87983 */ /* 0x000f260000300800 */
[-C--:B------:R-:W-:Y:S01]  /*994d0*/  LEA.HI.X.SX32 R93, R97, R96.reuse, 0x2, P6 ;  /* 0x00000060615d7211 */ /* 0x080fe200030f16ff */
[----:B------:R-:W4:Y:S01]  /*994e0*/  LDL.LU R118, [R1+0x22a8] ;  /* 0x0022a80001767983 */ /* 0x000f220000300800 */
[C---:B--2---:R-:W-:Y:S02]  /*994f0*/  LEA R94, P6, R0.reuse, R3, 0x2 ;  /* 0x00000003005e7211 */ /* 0x044fe400078c10ff */
[C---:B------:R-:W-:Y:S01]  /*99500*/  IADD3 R97, R0.reuse, c[0x0][0x198], RZ ;  /* 0x0000660000617a10 */ /* 0x040fe20007ffe0ff */
[----:B------:R-:W2:Y:S01]  /*99510*/  LDL.LU R233, [R1+0xa0] ;  /* 0x0000a00001e97983 */ /* 0x000ea20000300800 */
[----:B------:R-:W-:-:S03]  /*99520*/  LEA.HI.X.SX32 R95, R0, R96, 0x2, P6 ;  /* 0x00000060005f7211 */ /* 0x000fc600030f16ff */
[----:B------:R-:W2:Y:S04]  /*99530*/  LDL.LU R117, [R1+0x22b8] ;  /* 0x0022b80001757983 */ /* 0x000ea80000300800 */
[----:B------:R1:W-:Y:S01]  /*99540*/  @P3 STG.E [R92.64], R225 ;  /* 0x000000e15c003986 */ /* 0x0003e2000c101906 */
[----:B------:R-:W-:-:S03]  /*99550*/  ISETP.LT.AND P3, PT, R116, c[0x0][0x17c], !P0 ;  /* 0x00005f0074007a0c */ /* 0x000fc60004761270 */
[----:B---3--:R3:W-:Y:S01]  /*99560*/  @P2 STG.E [R94.64], R226 ;  /* 0x000000e25e002986 */ /* 0x0087e2000c101906 */
[----:B-1----:R-:W-:-:S03]  /*99570*/  LEA R92, P6, R97, R3, 0x2 ;  /* 0x00000003615c7211 */ /* 0x002fc600078c10ff */
[----:B------:R-:W2:Y:S01]  /*99580*/  LDL.LU R225, [R1+0xa4] ;  /* 0x0000a40001e17983 */ /* 0x000ea20000300800 */
[----:B------:R-:W-:-:S03]  /*99590*/  LEA.HI.X.SX32 R93, R97, R96, 0x2, P6 ;  /* 0x00000060615d7211 */ /* 0x000fc600030f16ff */
[----:B------:R-:W2:Y:S01]  /*995a0*/  LDL.LU R116, [R1+0x22c0] ;  /* 0x0022c00001747983 */ /* 0x000ea20000300800 */
[----:B------:R-:W-:-:S03]  /*995b0*/  ISETP.LT.AND P2, PT, R99, c[0x0][0x17c], !P0 ;  /* 0x00005f0063007a0c */ /* 0x000fc60004741270 */
[----:B---3--:R-:W3:Y:S04]  /*995c0*/  LDL.LU R226, [R1+0xb0] ;  /* 0x0000b00001e27983 */ /* 0x008ee80000300800 */
[----:B------:R-:W3:Y:S04]  /*995d0*/  LDL.LU R99, [R1+0x22c4] ;  /* 0x0022c40001637983 */ /* 0x000ee80000300800 */
[----:B------:R1:W-:Y:S01]  /*995e0*/  @P4 STG.E [R92.64], R227 ;  /* 0x000000e35c004986 */ /* 0x0003e2000c101906 */
[----:B------:R-:W-:-:S03]  /*995f0*/  ISETP.LT.AND P4, PT, R98, c[0x0][0x17c], !P0 ;  /* 0x00005f0062007a0c */ /* 0x000fc60004781270 */
[----:B-1----:R-:W3:Y:S04]  /*99600*/  LDL.LU R227, [R1+0xb4] ;  /* 0x0000b40001e37983 */ /* 0x002ee80000300800 */
[----:B------:R-:W3:Y:S01]  /*99610*/  LDL.LU R98, [R1+0x22c8] ;  /* 0x0022c80001627983 */ /* 0x000ee20000300800 */
[----:B------:R-:W-:-:S04]  /*99620*/  IADD3 R0, R97, c[0x0][0x198], RZ ;  /* 0x0000660061007a10 */ /* 0x000fc80007ffe0ff */
[CC--:B------:R-:W-:Y:S02]  /*99630*/  LEA R94, P6, R0.reuse, R3.reuse, 0x2 ;  /* 0x00000003005e7211 */ /* 0x0c0fe400078c10ff */
[C---:B------:R-:W-:Y:S02]  /*99640*/  IADD3 R97, R0.reuse, c[0x0][0x198], RZ ;  /* 0x0000660000617a10 */ /* 0x040fe40007ffe0ff */
[-C--:B------:R-:W-:Y:S02]  /*99650*/  LEA.HI.X.SX32 R95, R0, R96.reuse, 0x2, P6 ;  /* 0x00000060005f7211 */ /* 0x080fe400030f16ff */
[C---:B------:R-:W-:Y:S02]  /*99660*/  LEA R92, P6, R97.reuse, R3, 0x2 ;  /* 0x00000003615c7211 */ /* 0x040fe400078c10ff */
[C---:B------:R-:W-:Y:S02]  /*99670*/  IADD3 R0, R97.reuse, c[0x0][0x198], RZ ;  /* 0x0000660061007a10 */ /* 0x040fe40007ffe0ff */
[----:B------:R-:W-:-:S02]  /*99680*/  LEA.HI.X.SX32 R93, R97, R96, 0x2, P6 ;  /* 0x00000060615d7211 */ /* 0x000fc400030f16ff */
[----:B------:R-:W-:Y:S01]  /*99690*/  IADD3 R97, R0, c[0x0][0x198], RZ ;  /* 0x0000660000617a10 */ /* 0x000fe20007ffe0ff */
[----:B----4-:R1:W-:Y:S01]  /*996a0*/  @P3 STG.E [R94.64], R232 ;  /* 0x000000e85e003986 */ /* 0x0103e2000c101906 */
[----:B------:R-:W-:-:S03]  /*996b0*/  ISETP.LT.AND P3, PT, R118, c[0x0][0x17c], !P0 ;  /* 0x00005f0076007a0c */ /* 0x000fc60004761270 */
[----:B--2---:R2:W-:Y:S01]  /*996c0*/  @P2 STG.E [R92.64], R233 ;  /* 0x000000e95c002986 */ /* 0x0045e2000c101906 */
[----:B-1----:R-:W-:-:S03]  /*996d0*/  LEA R94, P6, R0, R3, 0x2 ;  /* 0x00000003005e7211 */ /* 0x002fc600078c10ff */
[----:B------:R-:W4:Y:S01]  /*996e0*/  LDL.LU R232, [R1+0xc0] ;  /* 0x0000c00001e87983 */ /* 0x000f220000300800 */
[----:B------:R-:W-:Y:S02]  /*996f0*/  ISETP.LT.AND P2, PT, R117, c[0x0][0x17c], !P0 ;  /* 0x00005f0075007a0c */ /* 0x000fe40004741270 */
[-C--:B------:R-:W-:Y:S01]  /*99700*/  LEA.HI.X.SX32 R95, R0, R96.reuse, 0x2, P6 ;  /* 0x00000060005f7211 */ /* 0x080fe200030f16ff */
[----:B------:R-:W4:Y:S01]  /*99710*/  LDL.LU R118, [R1+0x22d0] ;  /* 0x0022d00001767983 */ /* 0x000f220000300800 */
[C---:B------:R-:W-:Y:S02]  /*99720*/  IADD3 R0, R97.reuse, c[0x0][0x198], RZ ;  /* 0x0000660061007a10 */ /* 0x040fe40007ffe0ff */
[C---:B--2---:R-:W-:Y:S01]  /*99730*/  LEA R92, P6, R97.reuse, R3, 0x2 ;  /* 0x00000003615c7211 */ /* 0x044fe200078c10ff */
[----:B------:R-:W2:Y:S03]  /*99740*/  LDL.LU R233, [R1+0xc4] ;  /* 0x0000c40001e97983 */ /* 0x000ea60000300800 */
[----:B------:R-:W-:Y:S01]  /*99750*/  LEA.HI.X.SX32 R93, R97, R96, 0x2, P6 ;  /* 0x00000060615d7211 */ /* 0x000fe200030f16ff */
[----:B------:R-:W2:Y:S04]  /*99760*/  LDL.LU R117, [R1+0x22e0] ;  /* 0x0022e00001757983 */ /* 0x000ea80000300800 */
[----:B------:R1:W-:Y:S01]  /*99770*/  @P4 STG.E [R94.64], R225 ;  /* 0x000000e15e004986 */ /* 0x0003e2000c101906 */
[----:B------:R-:W-:-:S02]  /*99780*/  ISETP.LT.AND P4, PT, R116, c[0x0][0x17c], !P0 ;  /* 0x00005f0074007a0c */ /* 0x000fc40004781270 */
[C---:B-1----:R-:W-:Y:S01]  /*99790*/  LEA R94, P6, R0.reuse, R3, 0x2 ;  /* 0x00000003005e7211 */ /* 0x042fe200078c10ff */
[----:B------:R-:W2:Y:S03]  /*997a0*/  LDL.LU R225, [R1+0xd0] ;  /* 0x0000d00001e17983 */ /* 0x000ea60000300800 */
[----:B------:R-:W-:Y:S01]  /*997b0*/  LEA.HI.X.SX32 R95, R0, R96, 0x2, P6 ;  /* 0x00000060005f7211 */ /* 0x000fe200030f16ff */
[----:B------:R-:W2:Y:S04]  /*997c0*/  LDL.LU R116, [R1+0x22e4] ;  /* 0x0022e40001747983 */ /* 0x000ea80000300800 */
[----:B---3--:R1:W-:Y:S01]  /*997d0*/  @P3 STG.E [R92.64], R226 ;  /* 0x000000e25c003986 */ /* 0x0083e2000c101906 */
[----:B------:R-:W-:-:S03]  /*997e0*/  ISETP.LT.AND P3, PT, R99, c[0x0][0x17c], !P0 ;  /* 0x00005f0063007a0c */ /* 0x000fc60004761270 */
[----:B------:R3:W-:Y:S04]  /*997f0*/  @P2 STG.E [R94.64], R227 ;  /* 0x000000e35e002986 */ /* 0x0007e8000c101906 */
[----:B-1----:R-:W2:Y:S01]  /*99800*/  LDL.LU R226, [R1+0xd4] ;  /* 0x0000d40001e27983 */ /* 0x002ea20000300800 */
[----:B------:R-:W-:-:S03]  /*99810*/  ISETP.LT.AND P2, PT, R98, c[0x0][0x17c], !P0 ;  /* 0x00005f0062007a0c */ /* 0x000fc60004741270 */
[----:B------:R-:W2:Y:S04]  /*99820*/  LDL.LU R99, [R1+0x22ec] ;  /* 0x0022ec0001637983 */ /* 0x000ea80000300800 */
[----:B---3--:R-:W3:Y:S04]  /*99830*/  LDL.LU R227, [R1+0xf0] ;  /* 0x0000f00001e37983 */ /* 0x008ee80000300800 */
        /* <DEDUP_REMOVED lines=14> */
[----:B------:R-:W-:-:S03]  /*99920*/  LEA.HI.X.SX32 R93, R97, R96, 0x2, P6 ;  /* 0x00000060615d7211 */ /* 0x000fc600030f16ff */
[----:B------:R-:W4:Y:S01]  /*99930*/  LDL.LU R118, [R1+0x22f8] ;  /* 0x0022f80001767983 */ /* 0x000f220000300800 */
[C---:B------:R-:W-:Y:S02]  /*99940*/  IADD3 R97, R0.reuse, c[0x0][0x198], RZ ;  /* 0x0000660000617a10 */ /* 0x040fe40007ffe0ff */
[C---:B--2---:R-:W-:Y:S01]  /*99950*/  LEA R94, P6, R0.reuse, R3, 0x2 ;  /* 0x00000003005e7211 */ /* 0x044fe200078c10ff */
[----:B------:R-:W2:Y:S01]  /*99960*/  LDL.LU R233, [R1+0x100] ;  /* 0x0001000001e97983 */ /* 0x000ea20000300800 */
[----:B------:R-:W-:Y:S02]  /*99970*/  ISETP.LT.AND P5, PT, R117, c[0x0][0x17c], !P0 ;  /* 0x00005f0075007a0c */ /* 0x000fe400047a1270 */
        /* <DEDUP_REMOVED lines=8> */
[----:B------:R1:W-:Y:S01]  /*99a00*/  @P3 STG.E [R94.64], R226 ;  /* 0x000000e25e003986 */ /* 0x0003e2000c101906 */
[----:B------:R-:W-:-:S03]  /*99a10*/  ISETP.LT.AND P3, PT, R99, c[0x0][0x17c], !P0 ;  /* 0x00005f0063007a0c */ /* 0x000fc60004761270 */
[----:B---3--:R3:W-:Y:S04]  /*99a20*/  @P2 STG.E [R92.64], R227 ;  /* 0x000000e35c002986 */ /* 0x0087e8000c101906 */
        /* <DEDUP_REMOVED lines=21> */
[----:B--2---:R-:W-:Y:S01]  /*99b80*/  LEA R92, P6, R97, R3, 0x2 ;  /* 0x00000003615c7211 */ /* 0x004fe200078c10ff */
        /* <DEDUP_REMOVED lines=1194> */
[----:B------:R1:W-:Y:S04]  /*9e630*/  @P4 STG.E [R94.64], R225 ;  /* 0x000000e15e004986 */ /* 0x0003e8000c101906 */
[----:B------:R-:W2:Y:S01]  /*9e640*/  LDL.LU R224, [R1+0x430] ;  /* 0x0004300001e07983 */ /* 0x000ea20000300800 */
[----:B------:R-:W-:-:S03]  /*9e650*/  ISETP.LT.AND P4, PT, R116, c[0x0][0x17c], !P0 ;  /* 0x00005f0074007a0c */ /* 0x000fc60004781270 */
[----:B------:R-:W2:Y:S01]  /*9e660*/  LDL.LU R116, [R1+0x2834] ;  /* 0x0028340001747983 */ /* 0x000ea20000300800 */
[----:B-1----:R-:W-:-:S03]  /*9e670*/  LEA R94, P6, R0, R3, 0x2 ;  /* 0x00000003005e7211 */ /* 0x002fc600078c10ff */
[----:B------:R-:W2:Y:S01]  /*9e680*/  LDL.LU R225, [R1+0x434] ;  /* 0x0004340001e17983 */ /* 0x000ea20000300800 */
[----:B------:R-:W-:-:S03]  /*9e690*/  LEA.HI.X.SX32 R95, R0, R96, 0x2, P6 ;  /* 0x00000060005f7211 */ /* 0x000fc600030f16ff */
[----:B------:R1:W-:Y:S01]  /*9e6a0*/  @P3 STG.E [R92.64], R226 ;  /* 0x000000e25c003986 */ /* 0x0003e2000c101906 */
[----:B------:R-:W-:-:S03]  /*9e6b0*/  ISETP.LT.AND P3, PT, R99, c[0x0][0x17c], !P0 ;  /* 0x00005f0063007a0c */ /* 0x000fc60004761270 */
[----:B------:R-:W2:Y:S04]  /*9e6c0*/  LDL.LU R99, [R1+0x2840] ;  /* 0x0028400001637983 */ /* 0x000ea80000300800 */
[----:B---3--:R3:W-:Y:S01]  /*9e6d0*/  @P2 STG.E [R94.64], R227 ;  /* 0x000000e35e002986 */ /* 0x0087e2000c101906 */
[----:B------:R-:W-:-:S03]  /*9e6e0*/  ISETP.LT.AND P2, PT, R98, c[0x0][0x17c], !P0 ;  /* 0x00005f0062007a0c */ /* 0x000fc60004741270 */
[----:B-1----:R-:W2:Y:S04]  /*9e6f0*/  LDL.LU R226, [R1+0x60] ;  /* 0x0000600001e27983 */ /* 0x002ea80000300800 */
[----:B------:R-:W2:Y:S01]  /*9e700*/  LDL.LU R98, [R1+0x284c] ;  /* 0x00284c0001627983 */ /* 0x000ea20000300800 */
[----:B------:R-:W-:-:S03]  /*9e710*/  IADD3 R97, R0, c[0x0][0x198], RZ ;  /* 0x0000660000617a10 */ /* 0x000fc60007ffe0ff */
[----:B---3--:R-:W3:Y:S01]  /*9e720*/  LDL.LU R227, [R1+0x64] ;  /* 0x0000640001e37983 */ /* 0x008ee20000300800 */
        /* <DEDUP_REMOVED lines=9> */
[----:B------:R-:W4:Y:S01]  /*9e7c0*/  LDL.LU R118, [R1+0x2858] ;  /* 0x0028580001767983 */ /* 0x000f220000300800 */
[----:B-1----:R-:W-:-:S03]  /*9e7d0*/  LEA R92, P6, R97, R3, 0x2 ;  /* 0x00000003615c7211 */ /* 0x002fc600078c10ff */
[----:B--2---:R1:W-:Y:S01]  /*9e7e0*/  @P5 STG.E [R94.64], R233 ;  /* 0x000000e95e005986 */ /* 0x0043e2000c101906 */
[----:B------:R-:W-:-:S03]  /*9e7f0*/  LEA.HI.X.SX32 R93, R97, R96, 0x2, P6 ;  /* 0x00000060615d7211 */ /* 0x000fc600030f16ff */
[----:B------:R-:W2:Y:S01]  /*9e800*/  LDL.LU R232, [R1+0x20] ;  /* 0x0000200001e87983 */ /* 0x000ea20000300800 */
[C---:B------:R-:W-:Y:S02]  /*9e810*/  IADD3 R97, R0.reuse, c[0x0][0x198], RZ ;  /* 0x0000660000617a10 */ /* 0x040fe40007ffe0ff */
[----:B------:R-:W-:Y:S01]  /*9e820*/  ISETP.LT.AND P5, PT, R117, c[0x0][0x17c], !P0 ;  /* 0x00005f0075007a0c */ /* 0x000fe200047a1270 */
[----:B------:R1:W-:Y:S02]  /*9e830*/  @P4 STG.E [R92.64], R224 ;  /* 0x000000e05c004986 */ /* 0x0003e4000c101906 */
[C---:B-1----:R-:W-:Y:S02]  /*9e840*/  LEA R94, P6, R0.reuse, R3, 0x2 ;  /* 0x00000003005e7211 */ /* 0x042fe400078c10ff */
[----:B------:R-:W2:Y:S02]  /*9e850*/  LDL.LU R117, [R1+0x2864] ;  /* 0x0028640001757983 */ /* 0x000ea40000300800 */
[----:B------:R-:W-:-:S02]  /*9e860*/  LEA.HI.X.SX32 R95, R0, R96, 0x2, P6 ;  /* 0x00000060005f7211 */ /* 0x000fc400030f16ff */
[----:B------:R-:W2:Y:S01]  /*9e870*/  LDL.LU R233, [R1+0x24] ;  /* 0x0000240001e97983 */ /* 0x000ea20000300800 */
[----:B------:R-:W-:-:S03]  /*9e880*/  LEA R92, P6, R97, R3, 0x2 ;  /* 0x00000003615c7211 */ /* 0x000fc600078c10ff */
[----:B------:R1:W-:Y:S01]  /*9e890*/  @P3 STG.E [R94.64], R225 ;  /* 0x000000e15e003986 */ /* 0x0003e2000c101906 */
[----:B------:R-:W-:Y:S02]  /*9e8a0*/  ISETP.LT.AND P4, PT, R116, c[0x0][0x17c], !P0 ;  /* 0x00005f0074007a0c */ /* 0x000fe40004781270 */
[----:B------:R-:W-:Y:S01]  /*9e8b0*/  LEA.HI.X.SX32 R93, R97, R96, 0x2, P6 ;  /* 0x00000060615d7211 */ /* 0x000fe200030f16ff */
[----:B------:R-:W2:Y:S01]  /*9e8c0*/  LDL.LU R116, [R1+0x2820] ;  /* 0x0028200001747983 */ /* 0x000ea20000300800 */
[----:B------:R-:W-:-:S03]  /*9e8d0*/  ISETP.LT.AND P3, PT, R99, c[0x0][0x17c], !P0 ;  /* 0x00005f0063007a0c */ /* 0x000fc60004761270 */
[----:B------:R-:W2:Y:S04]  /*9e8e0*/  LDL.LU R99, [R1+0x282c] ;  /* 0x00282c0001637983 */ /* 0x000ea80000300800 */
[----:B------:R3:W-:Y:S01]  /*9e8f0*/  @P2 STG.E [R92.64], R226 ;  /* 0x000000e25c002986 */ /* 0x0007e2000c101906 */
[----:B------:R-:W-:-:S03]  /*9e900*/  ISETP.LT.AND P2, PT, R98, c[0x0][0x17c], !P0 ;  /* 0x00005f0062007a0c */ /* 0x000fc60004741270 */
[----:B------:R-:W2:Y:S01]  /*9e910*/  LDL.LU R98, [R1+0x2838] ;  /* 0x0028380001627983 */ /* 0x000ea20000300800 */
[----:B------:R-:W-:-:S03]  /*9e920*/  IADD3 R0, R97, c[0x0][0x198], RZ ;  /* 0x0000660061007a10 */ /* 0x000fc60007ffe0ff */
[----:B------:R-:W2:Y:S01]  /*9e930*/  LDL.LU R224, [R1+0x1e0] ;  /* 0x0001e00001e07983 */ /* 0x000ea20000300800 */
[CC--:B-1----:R-:W-:Y:S02]  /*9e940*/  LEA R94, P6, R0.reuse, R3.reuse, 0x2 ;  /* 0x00000003005e7211 */ /* 0x0c2fe400078c10ff */
[C---:B------:R-:W-:Y:S02]  /*9e950*/  IADD3 R97, R0.reuse, c[0x0][0x198], RZ ;  /* 0x0000660000617a10 */ /* 0x040fe40007ffe0ff */
[-C--:B------:R-:W-:Y:S02]  /*9e960*/  LEA.HI.X.SX32 R95, R0, R96.reuse, 0x2, P6 ;  /* 0x00000060005f7211 */ /* 0x080fe400030f16ff */
[C---:B---3--:R-:W-:Y:S02]  /*9e970*/  LEA R92, P6, R97.reuse, R3, 0x2 ;  /* 0x00000003615c7211 */ /* 0x048fe400078c10ff */
[C---:B------:R-:W-:Y:S01]  /*9e980*/  IADD3 R0, R97.reuse, c[0x0][0x198], RZ ;  /* 0x0000660061007a10 */ /* 0x040fe20007ffe0ff */
[----:B------:R1:W-:Y:S01]  /*9e990*/  @P1 STG.E [R94.64], R227 ;  /* 0x000000e35e001986 */ /* 0x0003e2000c101906 */
[----:B------:R-:W-:-:S02]  /*9e9a0*/  LEA.HI.X.SX32 R93, R97, R96, 0x2, P6 ;  /* 0x00000060615d7211 */ /* 0x000fc400030f16ff */
[C---:B------:R-:W-:Y:S02]  /*9e9b0*/  IADD3 R97, R0.reuse, c[0x0][0x198], RZ ;  /* 0x0000660000617a10 */ /* 0x040fe40007ffe0ff */
[----:B-1----:R-:W-:-:S04]  /*9e9c0*/  LEA R94, P6, R0, R3, 0x2 ;  /* 0x00000003005e7211 */ /* 0x002fc800078c10ff */
[----:B------:R-:W-:Y:S02]  /*9e9d0*/  LEA.HI.X.SX32 R95, R0, R96, 0x2, P6 ;  /* 0x00000060005f7211 */ /* 0x000fe400030f16ff */
[----:B------:R-:W-:Y:S02]  /*9e9e0*/  IADD3 R0, R97, c[0x0][0x198], RZ ;  /* 0x0000660061007a10 */ /* 0x000fe40007ffe0ff */
[----:B----4-:R-:W-:Y:S02]  /*9e9f0*/  ISETP.LT.AND P1, PT, R118, c[0x0][0x17c], !P0 ;  /* 0x00005f0076007a0c */ /* 0x010fe40004721270 */
[----:B------:R-:W3:Y:S04]  /*9ea00*/  LDL.LU R118, [R1+0x2844] ;  /* 0x0028440001767983 */ /* 0x000ee80000300800 */
[----:B------:R-:W4:Y:S04]  /*9ea10*/  LDL.LU R225, [R1+0x1e4] ;  /* 0x0001e40001e17983 */ /* 0x000f280000300800 */
[----:B--2---:R1:W-:Y:S01]  /*9ea20*/  @P5 STG.E [R92.64], R232 ;  /* 0x000000e85c005986 */ /* 0x0043e2000c101906 */
[----:B------:R-:W-:-:S03]  /*9ea30*/  ISETP.LT.AND P5, PT, R117, c[0x0][0x17c], !P0 ;  /* 0x00005f0075007a0c */ /* 0x000fc600047a1270 */
[----:B------:R-:W2:Y:S01]  /*9ea40*/  LDL.LU R117, [R1+0x2850] ;  /* 0x0028500001757983 */ /* 0x000ea20000300800 */
[----:B-1----:R-:W-:-:S03]  /*9ea50*/  LEA R92, P6, R97, R3, 0x2 ;  /* 0x00000003615c7211 */ /* 0x002fc600078c10ff */
[----:B------:R1:W-:Y:S01]  /*9ea60*/  @P4 STG.E [R94.64], R233 ;  /* 0x000000e95e004986 */ /* 0x0003e2000c101906 */
[----:B------:R-:W-:-:S03]  /*9ea70*/  LEA.HI.X.SX32 R93, R97, R96, 0x2, P6 ;  /* 0x00000060615d7211 */ /* 0x000fc600030f16ff */
[----:B------:R-:W2:Y:S01]  /*9ea80*/  LDL.LU R226, [R1+0x50] ;  /* 0x0000500001e27983 */ /* 0x000ea20000300800 */
[----:B------:R-:W-:-:S03]  /*9ea90*/  ISETP.LT.AND P4, PT, R116, c[0x0][0x17c], !P0 ;  /* 0x00005f0074007a0c */ /* 0x000fc60004781270 */
[----:B------:R-:W2:Y:S01]  /*9eaa0*/  LDL.LU R116, [R1+0x2804] ;  /* 0x0028040001747983 */ /* 0x000ea20000300800 */
[----:B-1----:R-:W-:-:S03]  /*9eab0*/  LEA R94, P6, R0, R3, 0x2 ;  /* 0x00000003005e7211 */ /* 0x002fc600078c10ff */
[----:B------:R1:W-:Y:S01]  /*9eac0*/  @P3 STG.E [R92.64], R244 ;  /* 0x000000f45c003986 */ /* 0x0003e2000c101906 */
[----:B------:R-:W-:-:S03]  /*9ead0*/  LEA.HI.X.SX32 R95, R0, R96, 0x2, P6 ;  /* 0x00000060005f7211 */ /* 0x000fc600030f16ff */
[----:B------:R-:W2:Y:S01]  /*9eae0*/  LDL.LU R227, [R1+0x54] ;  /* 0x0000540001e37983 */ /* 0x000ea20000300800 */
[----:B------:R-:W-:-:S03]  /*9eaf0*/  ISETP.LT.AND P3, PT, R99, c[0x0][0x17c], !P0 ;  /* 0x00005f0063007a0c */ /* 0x000fc60004761270 */
[----:B------:R-:W2:Y:S04]  /*9eb00*/  LDL.LU R99, [R1+0x2814] ;  /* 0x0028140001637983 */ /* 0x000ea80000300800 */
[----:B------:R1:W-:Y:S01]  /*9eb10*/  @P2 STG.E [R94.64], R245 ;  /* 0x000000f55e002986 */ /* 0x0003e2000c101906 */
[----:B------:R-:W-:-:S03]  /*9eb20*/  ISETP.LT.AND P2, PT, R98, c[0x0][0x17c], !P0 ;  /* 0x00005f0062007a0c */ /* 0x000fc60004741270 */
[----:B------:R-:W2:Y:S04]  /*9eb30*/  LDL.LU R232, [R1+0x10] ;  /* 0x0000100001e87983 */ /* 0x000ea80000300800 */
[----:B------:R-:W2:Y:S01]  /*9eb40*/  LDL.LU R98, [R1+0x2824] ;  /* 0x0028240001627983 */ /* 0x000ea20000300800 */
[----:B------:R-:W-:-:S03]  /*9eb50*/  IADD3 R97, R0, c[0x0][0x198], RZ ;  /* 0x0000660000617a10 */ /* 0x000fc60007ffe0ff */
[----:B------:R-:W2:Y:S01]  /*9eb60*/  LDL.LU R233, [R1+0x14] ;  /* 0x0000140001e97983 */ /* 0x000ea20000300800 */
[CC--:B-1----:R-:W-:Y:S02]  /*9eb70*/  LEA R92, P6, R97.reuse, R3.reuse, 0x2 ;  /* 0x00000003615c7211 */ /* 0x0c2fe400078c10ff */
[C---:B------:R-:W-:Y:S02]  /*9eb80*/  IADD3 R0, R97.reuse, c[0x0][0x198], RZ ;  /* 0x0000660061007a10 */ /* 0x040fe40007ffe0ff */
[-C--:B------:R-:W-:Y:S02]  /*9eb90*/  LEA.HI.X.SX32 R93, R97, R96.reuse, 0x2, P6 ;  /* 0x00000060615d7211 */ /* 0x080fe400030f16ff */
[C---:B------:R-:W-:Y:S02]  /*9eba0*/  LEA R94, P6, R0.reuse, R3, 0x2 ;  /* 0x00000003005e7211 */ /* 0x040fe400078c10ff */
[C---:B------:R-:W-:Y:S01]  /*9ebb0*/  IADD3 R97, R0.reuse, c[0x0][0x198], RZ ;  /* 0x0000660000617a10 */ /* 0x040fe20007ffe0ff */
[----:B------:R1:W-:Y:S01]  /*9ebc0*/  @P1 STG.E [R92.64], R224 ;  /* 0x000000e05c001986 */ /* 0x0003e2000c101906 */
[----:B------:R-:W-:-:S02]  /*9ebd0*/  LEA.HI.X.SX32 R95, R0, R96, 0x2, P6 ;  /* 0x00000060005f7211 */ /* 0x000fc400030f16ff */
[C---:B------:R-:W-:Y:S02]  /*9ebe0*/  IADD3 R0, R97.reuse, c[0x0][0x198], RZ ;  /* 0x0000660061007a10 */ /* 0x040fe40007ffe0ff */
[----:B-1----:R-:W-:-:S04]  /*9ebf0*/  LEA R92, P6, R97, R3, 0x2 ;  /* 0x00000003615c7211 */ /* 0x002fc800078c10ff */
[----:B------:R-:W-:Y:S02]  /*9ec00*/  LEA.HI.X.SX32 R93, R97, R96, 0x2, P6 ;  /* 0x00000060615d7211 */ /* 0x000fe400030f16ff */
[----:B------:R-:W-:Y:S02]  /*9ec10*/  IADD3 R97, R0, c[0x0][0x198], RZ ;  /* 0x0000660000617a10 */ /* 0x000fe40007ffe0ff */
[----:B---3--:R-:W-:Y:S02]  /*9ec20*/  ISETP.LT.AND P1, PT, R118, c[0x0][0x17c], !P0 ;  /* 0x00005f0076007a0c */ /* 0x008fe40004721270 */
[----:B------:R-:W3:Y:S04]  /*9ec30*/  LDL.LU R118, [R1+0x2830] ;  /* 0x0028300001767983 */ /* 0x000ee80000300800 */
[----:B----4-:R1:W-:Y:S02]  /*9ec40*/  @P5 STG.E [R94.64], R225 ;  /* 0x000000e15e005986 */ /* 0x0103e4000c101906 */
[----:B-1----:R-:W-:-:S02]  /*9ec50*/  LEA R94, P6, R0, R3, 0x2 ;  /* 0x00000003005e7211 */ /* 0x002fc400078c10ff */
[----:B--2---:R-:W-:Y:S02]  /*9ec60*/  ISETP.LT.AND P5, PT, R117, c[0x0][0x17c], !P0 ;  /* 0x00005f0075007a0c */ /* 0x004fe400047a1270 */
[----:B------:R-:W2:Y:S01]  /*9ec70*/  LDL.LU R117, [R1+0x283c] ;  /* 0x00283c0001757983 */ /* 0x000ea20000300800 */
[----:B------:R-:W-:-:S03]  /*9ec80*/  LEA.HI.X.SX32 R95, R0, R96, 0x2, P6 ;  /* 0x00000060005f7211 */ /* 0x000fc600030f16ff */
[----:B------:R1:W-:Y:S01]  /*9ec90*/  @P4 STG.E [R92.64], R226 ;  /* 0x000000e25c004986 */ /* 0x0003e2000c101906 */
[----:B------:R-:W-:-:S03]  /*9eca0*/  ISETP.LT.AND P4, PT, R116, c[0x0][0x17c], !P0 ;  /* 0x00005f0074007a0c */ /* 0x000fc60004781270 */
[----:B------:R-:W4:Y:S04]  /*9ecb0*/  LDL.LU R116, [R1+0x27e8] ;  /* 0x0027e80001747983 */ /* 0x000f280000300800 */
[----:B------:R-:W4:Y:S01]  /*9ecc0*/  LDL.LU R224, [R1+0x1d0] ;  /* 0x0001d00001e07983 */ /* 0x000f220000300800 */
[----:B-1----:R-:W-:-:S04]  /*9ecd0*/  LEA R92, P6, R97, R3, 0x2 ;  /* 0x00000003615c7211 */ /* 0x002fc800078c10ff */
[----:B------:R-:W-:Y:S01]  /*9ece0*/  LEA.HI.X.SX32 R93, R97, R96, 0x2, P6 ;  /* 0x00000060615d7211 */ /* 0x000fe200030f16ff */
[----:B------:R1:W-:Y:S01]  /*9ecf0*/  @P3 STG.E [R94.64], R227 ;  /* 0x000000e35e003986 */ /* 0x0003e2000c101906 */
[----:B------:R-:W-:-:S03]  /*9ed00*/  ISETP.LT.AND P3, PT, R99, c[0x0][0x17c], !P0 ;  /* 0x00005f0063007a0c */ /* 0x000fc60004761270 */
[----:B------:R-:W4:Y:S04]  /*9ed10*/  LDL.LU R99, [R1+0x27f8] ;  /* 0x0027f80001637983 */ /* 0x000f280000300800 */
[----:B------:R1:W-:Y:S01]  /*9ed20*/  @P2 STG.E [R92.64], R232 ;  /* 0x000000e85c002986 */ /* 0x0003e2000c101906 */
[----:B------:R-:W-:-:S03]  /*9ed30*/  ISETP.LT.AND P2, PT, R98, c[0x0][0x17c], !P0 ;  /* 0x00005f0062007a0c */ /* 0x000fc60004741270 */
[----:B------:R-:W4:Y:S04]  /*9ed40*/  LDL.LU R225, [R1+0x1d4] ;  /* 0x0001d40001e17983 */ /* 0x000f280000300800 */
[----:B------:R-:W4:Y:S01]  /*9ed50*/  LDL.LU R98, [R1+0x2808] ;  /* 0x0028080001627983 */ /* 0x000f220000300800 */
[----:B------:R-:W-:-:S03]  /*9ed60*/  IADD3 R0, R97, c[0x0][0x198], RZ ;  /* 0x0000660061007a10 */ /* 0x000fc60007ffe0ff */
[----:B------:R-:W4:Y:S01]  /*9ed70*/  LDL.LU R226, [R1+0x40] ;  /* 0x0000400001e27983 */ /* 0x000f220000300800 */
[CC--:B-1----:R-:W-:Y:S02]  /*9ed80*/  LEA R94, P6, R0.reuse, R3.reuse, 0x2 ;  /* 0x00000003005e7211 */ /* 0x0c2fe400078c10ff */
[C---:B------:R-:W-:Y:S02]  /*9ed90*/  IADD3 R97, R0.reuse, c[0x0][0x198], RZ ;  /* 0x0000660000617a10 */ /* 0x040fe40007ffe0ff */
[-C--:B------:R-:W-:Y:S02]  /*9eda0*/  LEA.HI.X.SX32 R95, R0, R96.reuse, 0x2, P6 ;  /* 0x00000060005f7211 */ /* 0x080fe400030f16ff */
[C---:B------:R-:W-:Y:S02]  /*9edb0*/  LEA R92, P6, R97.reuse, R3, 0x2 ;  /* 0x00000003615c7211 */ /* 0x040fe400078c10ff */
[C---:B------:R-:W-:Y:S01]  /*9edc0*/  IADD3 R0, R97.reuse, c[0x0][0x198], RZ ;  /* 0x0000660061007a10 */ /* 0x040fe20007ffe0ff */
[----:B------:R1:W-:Y:S01]  /*9edd0*/  @P1 STG.E [R94.64], R233 ;  /* 0x000000e95e001986 */ /* 0x0003e2000c101906 */
[----:B------:R-:W-:-:S02]  /*9ede0*/  LEA.HI.X.SX32 R93, R97, R96, 0x2, P6 ;  /* 0x00000060615d7211 */ /* 0x000fc400030f16ff */
[----:B------:R-:W-:-:S03]  /*9edf0*/  IADD3 R97, R0, c[0x0][0x198], RZ ;  /* 0x0000660000617a10 */ /* 0x000fc60007ffe0ff */
[----:B------:R1:W-:Y:S02]  /*9ee00*/  @P5 STG.E [R92.64], R240 ;  /* 0x000000f05c005986 */ /* 0x0003e4000c101906 */
[----:B-1----:R-:W-:-:S04]  /*9ee10*/  LEA R94, P6, R0, R3, 0x2 ;  /* 0x00000003005e7211 */ /* 0x002fc800078c10ff */
[-C--:B------:R-:W-:Y:S02]  /*9ee20*/  LEA.HI.X.SX32 R95, R0, R96.reuse, 0x2, P6 ;  /* 0x00000060005f7211 */ /* 0x080fe400030f16ff */
[CC--:B------:R-:W-:Y:S02]  /*9ee30*/  LEA R92, P6, R97.reuse, R3.reuse, 0x2 ;  /* 0x00000003615c7211 */ /* 0x0c0fe400078c10ff */
[C---:B------:R-:W-:Y:S01]  /*9ee40*/  IADD3 R0, R97.reuse, c[0x0][0x198], RZ ;  /* 0x0000660061007a10 */ /* 0x040fe20007ffe0ff */
[----:B------:R1:W-:Y:S01]  /*9ee50*/  @P4 STG.E [R94.64], R241 ;  /* 0x000000f15e004986 */ /* 0x0003e2000c101906 */
[----:B------:R-:W-:Y:S02]  /*9ee60*/  LEA.HI.X.SX32 R93, R97, R96, 0x2, P6 ;  /* 0x00000060615d7211 */ /* 0x000fe400030f16ff */
[----:B-1----:R-:W-:-:S04]  /*9ee70*/  LEA R94, P6, R0, R3, 0x2 ;  /* 0x00000003005e7211 */ /* 0x002fc800078c10ff */
[----:B------:R-:W-:Y:S02]  /*9ee80*/  LEA.HI.X.SX32 R95, R0, R96, 0x2, P6 ;  /* 0x00000060005f7211 */ /* 0x000fe400030f16ff */
[----:B---3--:R-:W-:Y:S02]  /*9ee90*/  ISETP.LT.AND P1, PT, R118, c[0x0][0x17c], !P0 ;  /* 0x00005f0076007a0c */ /* 0x008fe40004721270 */
[----:B------:R-:W3:Y:S04]  /*9eea0*/  LDL.LU R118, [R1+0x2818] ;  /* 0x0028180001767983 */ /* 0x000ee80000300800 */
[----:B------:R-:W3:Y:S01]  /*9eeb0*/  LDL.LU R227, [R1+0x44] ;  /* 0x0000440001e37983 */ /* 0x000ee20000300800 */
[----:B--2---:R-:W-:-:S03]  /*9eec0*/  ISETP.LT.AND P5, PT, R117, c[0x0][0x17c], !P0 ;  /* 0x00005f0075007a0c */ /* 0x004fc600047a1270 */
[----:B------:R-:W2:Y:S04]  /*9eed0*/  LDL.LU R117, [R1+0x2828] ;  /* 0x0028280001757983 */ /* 0x000ea80000300800 */
[----:B------:R-:W2:Y:S01]  /*9eee0*/  LDL.LU R232, [R1] ;  /* 0x0000000001e87983 */ /* 0x000ea20000300800 */
[----:B----4-:R-:W-:-:S03]  /*9eef0*/  ISETP.LT.AND P4, PT, R116, c[0x0][0x17c], !P0 ;  /* 0x00005f0074007a0c */ /* 0x010fc60004781270 */
[----:B------:R-:W4:Y:S04]  /*9ef00*/  LDL.LU R116, [R1+0x27d0] ;  /* 0x0027d00001747983 */ /* 0x000f280000300800 */
[----:B------:R1:W-:Y:S04]  /*9ef10*/  @P3 STG.E [R92.64], R224 ;  /* 0x000000e05c003986 */ /* 0x0003e8000c101906 */
[----:B------:R-:W4:Y:S01]  /*9ef20*/  LDL.LU R233, [R1+0x4] ;  /* 0x0000040001e97983 */ /* 0x000f220000300800 */
[----:B------:R-:W-:-:S03]  /*9ef30*/  ISETP.LT.AND P3, PT, R99, c[0x0][0x17c], !P0 ;  /* 0x00005f0063007a0c */ /* 0x000fc60004761270 */
[----:B------:R-:W4:Y:S04]  /*9ef40*/  LDL.LU R99, [R1+0x27e0] ;  /* 0x0027e00001637983 */ /* 0x000f280000300800 */
[----:B------:R1:W-:Y:S01]  /*9ef50*/  @P2 STG.E [R94.64], R225 ;  /* 0x000000e15e002986 */ /* 0x0003e2000c101906 */
[----:B------:R-:W-:-:S03]  /*9ef60*/  ISETP.LT.AND P2, PT, R98, c[0x0][0x17c], !P0 ;  /* 0x00005f0062007a0c */ /* 0x000fc60004741270 */
        /* <DEDUP_REMOVED lines=11> */
[C---:B-1----:R-:W-:Y:S01]  /*9f020*/  LEA R92, P6, R97.reuse, R3, 0x2 ;  /* 0x00000003615c7211 */ /* 0x042fe200078c10ff */
[----:B------:R-:W4:Y:S03]  /*9f030*/  LDL.LU R226, [R1+0xe0] ;  /* 0x0000e00001e27983 */ /* 0x000f260000300800 */
[----:B------:R-:W-:Y:S02]  /*9f040*/  LEA.HI.X.SX32 R93, R97, R96, 0x2, P6 ;  /* 0x00000060615d7211 */ /* 0x000fe400030f16ff */
[----:B------:R-:W-:Y:S02]  /*9f050*/  IADD3 R97, R0, c[0x0][0x198], RZ ;  /* 0x0000660000617a10 */ /* 0x000fe40007ffe0ff */
[----:B---3--:R-:W-:-:S02]  /*9f060*/  ISETP.LT.AND P1, PT, R118, c[0x0][0x17c], !P0 ;  /* 0x00005f0076007a0c */ /* 0x008fc40004721270 */
[----:B------:R-:W3:Y:S04]  /*9f070*/  LDL.LU R118, [R1+0x2810] ;  /* 0x0028100001767983 */ /* 0x000ee80000300800 */
[----:B------:R1:W-:Y:S02]  /*9f080*/  @P5 STG.E [R94.64], R227 ;  /* 0x000000e35e005986 */ /* 0x0003e4000c101906 */
[C---:B-1----:R-:W-:Y:S02]  /*9f090*/  LEA R94, P6, R0.reuse, R3, 0x2 ;  /* 0x00000003005e7211 */ /* 0x042fe400078c10ff */
[----:B------:R-:W3:Y:S01]  /*9f0a0*/  LDL.LU R227, [R1+0xe4] ;  /* 0x0000e40001e37983 */ /* 0x000ee20000300800 */
[----:B--2---:R-:W-:Y:S02]  /*9f0b0*/  ISETP.LT.AND P5, PT, R117, c[0x0][0x17c], !P0 ;  /* 0x00005f0075007a0c */ /* 0x004fe400047a1270 */
[----:B------:R-:W-:Y:S01]  /*9f0c0*/  LEA.HI.X.SX32 R95, R0, R96, 0x2, P6 ;  /* 0x00000060005f7211 */ /* 0x000fe200030f16ff */
[----:B------:R-:W2:Y:S04]  /*9f0d0*/  LDL.LU R117, [R1+0x27bc] ;  /* 0x0027bc0001757983 */ /* 0x000ea80000300800 */
[----:B------:R1:W-:Y:S01]  /*9f0e0*/  @P4 STG.E [R92.64], R232 ;  /* 0x000000e85c004986 */ /* 0x0003e2000c101906 */
[----:B----4-:R-:W-:-:S02]  /*9f0f0*/  ISETP.LT.AND P4, PT, R116, c[0x0][0x17c], !P0 ;  /* 0x00005f0074007a0c */ /* 0x010fc40004781270 */
[C---:B-1----:R-:W-:Y:S01]  /*9f100*/  LEA R92, P6, R97.reuse, R3, 0x2 ;  /* 0x00000003615c7211 */ /* 0x042fe200078c10ff */
[----:B------:R-:W4:Y:S03]  /*9f110*/  LDL.LU R232, [R1+0x30] ;  /* 0x0000300001e87983 */ /* 0x000f260000300800 */
[----:B------:R-:W-:Y:S01]  /*9f120*/  LEA.HI.X.SX32 R93, R97, R96, 0x2, P6 ;  /* 0x00000060615d7211 */ /* 0x000fe200030f16ff */
[----:B------:R1:W-:Y:S01]  /*9f130*/  @P3 STG.E [R94.64], R233 ;  /* 0x000000e95e003986 */ /* 0x0003e2000c101906 */
[----:B------:R-:W-:-:S03]  /*9f140*/  ISETP.LT.AND P3, PT, R99, c[0x0][0x17c], !P0 ;  /* 0x00005f0063007a0c */ /* 0x000fc60004761270 */
[----:B------:R-:W4:Y:S04]  /*9f150*/  LDL.LU R116, [R1+0x27c8] ;  /* 0x0027c80001747983 */ /* 0x000f280000300800 */
[----:B------:R1:W-:Y:S04]  /*9f160*/  @P2 STG.E [R92.64], R228 ;  /* 0x000000e45c002986 */ /* 0x0003e8000c101906 */
[----:B-1----:R-:W4:Y:S04]  /*9f170*/  LDL.LU R233, [R1+0x34] ;  /* 0x0000340001e97983 */ /* 0x002f280000300800 */
[----:B------:R-:W4:Y:S01]  /*9f180*/  LDL.LU R99, [R1+0x27d4] ;  /* 0x0027d40001637983 */ /* 0x000f220000300800 */
[----:B------:R-:W-:-:S03]  /*9f190*/  ISETP.LT.AND P2, PT, R98, c[0x0][0x17c], !P0 ;  /* 0x00005f0062007a0c */ /* 0x000fc60004741270 */
[----:B------:R-:W4:Y:S01]  /*9f1a0*/  LDL.LU R98, [R1+0x27e4] ;  /* 0x0027e40001627983 */ /* 0x000f220000300800 */
[----:B------:R-:W-:-:S04]  /*9f1b0*/  IADD3 R0, R97, c[0x0][0x198], RZ ;  /* 0x0000660061007a10 */ /* 0x000fc80007ffe0ff */
[CC--:B------:R-:W-:Y:S02]  /*9f1c0*/  LEA R94, P6, R0.reuse, R3.reuse, 0x2 ;  /* 0x00000003005e7211 */ /* 0x0c0fe400078c10ff */
[C---:B------:R-:W-:Y:S02]  /*9f1d0*/  IADD3 R97, R0.reuse, c[0x0][0x198], RZ ;  /* 0x0000660000617a10 */ /* 0x040fe40007ffe0ff */
[-C--:B------:R-:W-:Y:S02]  /*9f1e0*/  LEA.HI.X.SX32 R95, R0, R96.reuse, 0x2, P6 ;  /* 0x00000060005f7211 */ /* 0x080fe400030f16ff */
[C---:B------:R-:W-:Y:S02]  /*9f1f0*/  LEA R92, P6, R97.reuse, R3, 0x2 ;  /* 0x00000003615c7211 */ /* 0x040fe400078c10ff */
[C---:B------:R-:W-:Y:S01]  /*9f200*/  IADD3 R0, R97.reuse, c[0x0][0x198], RZ ;  /* 0x0000660061007a10 */ /* 0x040fe20007ffe0ff */
[----:B------:R1:W-:Y:S01]  /*9f210*/  @P1 STG.E [R94.64], R229 ;  /* 0x000000e55e001986 */ /* 0x0003e2000c101906 */
[----:B------:R-:W-:-:S02]  /*9f220*/  LEA.HI.X.SX32 R93, R97, R96, 0x2, P6 ;  /* 0x00000060615d7211 */ /* 0x000fc400030f16ff */
[C---:B------:R-:W-:Y:S02]  /*9f230*/  IADD3 R97, R0.reuse, c[0x0][0x198], RZ ;  /* 0x0000660000617a10 */ /* 0x040fe40007ffe0ff */
[CC--:B-1----:R-:W-:Y:S01]  /*9f240*/  LEA R94, P6, R0.reuse, R3.reuse, 0x2 ;  /* 0x00000003005e7211 */ /* 0x0c2fe200078c10ff */
[----:B------:R1:W-:Y:S03]  /*9f250*/  @P5 STG.E [R92.64], R226 ;  /* 0x000000e25c005986 */ /* 0x0003e6000c101906 */
[----:B------:R-:W-:Y:S02]  /*9f260*/  LEA.HI.X.SX32 R95, R0, R96, 0x2, P6 ;  /* 0x00000060005f7211 */ /* 0x000fe400030f16ff */
[C---:B------:R-:W-:Y:S02]  /*9f270*/  IADD3 R0, R97.reuse, c[0x0][0x198], RZ ;  /* 0x0000660061007a10 */ /* 0x040fe40007ffe0ff */
[----:B-1----:R-:W-:-:S02]  /*9f280*/  LEA R92, P6, R97, R3, 0x2 ;  /* 0x00000003615c7211 */ /* 0x002fc400078c10ff */
[----:B------:R-:W-:Y:S02]  /*9f290*/  ISETP.LT.AND P1, PT, R119, c[0x0][0x17c], !P0 ;  /* 0x00005f0077007a0c */ /* 0x000fe40004721270 */
[----:B------:R-:W-:Y:S02]  /*9f2a0*/  LEA.HI.X.SX32 R93, R97, R96, 0x2, P6 ;  /* 0x00000060615d7211 */ /* 0x000fe400030f16ff */
[----:B------:R-:W-:Y:S02]  /*9f2b0*/  IADD3 R97, R0, c[0x0][0x198], RZ ;  /* 0x0000660000617a10 */ /* 0x000fe40007ffe0ff */
[----:B---3--:R-:W-:Y:S02]  /*9f2c0*/  ISETP.LT.AND P5, PT, R118, c[0x0][0x17c], !P0 ;  /* 0x00005f0076007a0c */ /* 0x008fe400047a1270 */
[----:B------:R-:W3:Y:S04]  /*9f2d0*/  LDL.LU R118, [R1+0x27f4] ;  /* 0x0027f40001767983 */ /* 0x000ee80000300800 */
[----:B------:R1:W-:Y:S01]  /*9f2e0*/  @P4 STG.E [R94.64], R227 ;  /* 0x000000e35e004986 */ /* 0x0003e2000c101906 */
[----:B--2---:R-:W-:-:S03]  /*9f2f0*/  ISETP.LT.AND P4, PT, R117, c[0x0][0x17c], !P0 ;  /* 0x00005f0075007a0c */ /* 0x004fc60004781270 */
[----:B------:R-:W2:Y:S01]  /*9f300*/  LDL.LU R117, [R1+0x27a8] ;  /* 0x0027a80001757983 */ /* 0x000ea20000300800 */
[----:B-1----:R-:W-:-:S04]  /*9f310*/  LEA R94, P6, R0, R3, 0x2 ;  /* 0x00000003005e7211 */ /* 0x002fc800078c10ff */
[-C--:B------:R-:W-:Y:S01]  /*9f320*/  LEA.HI.X.SX32 R95, R0, R96.reuse, 0x2, P6 ;  /* 0x00000060005f7211 */ /* 0x080fe200030f16ff */
[----:B----4-:R1:W-:Y:S02]  /*9f330*/  @P3 STG.E [R92.64], R232 ;  /* 0x000000e85c003986 */ /* 0x0103e4000c101906 */
[C---:B-1----:R-:W-:Y:S02]  /*9f340*/  LEA R92, P6, R97.reuse, R3, 0x2 ;  /* 0x00000003615c7211 */ /* 0x042fe400078c10ff */
[----:B------:R-:W-:Y:S02]  /*9f350*/  ISETP.LT.AND P3, PT, R116, c[0x0][0x17c], !P0 ;  /* 0x00005f0074007a0c */ /* 0x000fe40004761270 */
[----:B------:R-:W-:Y:S01]  /*9f360*/  LEA.HI.X.SX32 R93, R97, R96, 0x2, P6 ;  /* 0x00000060615d7211 */ /* 0x000fe200030f16ff */
[----:B------:R1:W-:Y:S01]  /*9f370*/  @P2 STG.E [R94.64], R233 ;  /* 0x000000e95e002986 */ /* 0x0003e2000c101906 */
[----:B------:R-:W-:-:S03]  /*9f380*/  ISETP.LT.AND P2, PT, R99, c[0x0][0x17c], !P0 ;  /* 0x00005f0063007a0c */ /* 0x000fc60004741270 */
[----:B------:R-:W4:Y:S04]  /*9f390*/  LDL.LU R116, [R1+0x27b4] ;  /* 0x0027b40001747983 */ /* 0x000f280000300800 */
[----:B------:R-:W4:Y:S04]  /*9f3a0*/  LDL.LU R224, [R1+0x438] ;  /* 0x0004380001e07983 */ /* 0x000f280000300800 */
        /* <DEDUP_REMOVED lines=29> */
[----:B------:R-:W2:Y:S01]  /*9f580*/  LDL.LU R232, [R1+0x28] ;  /* 0x0000280001e87983 */ /* 0x000ea20000300800 */
[----:B----4-:R-:W-:-:S03]  /*9f590*/  ISETP.LT.AND P3, PT, R116, c[0x0][0x17c], !P0 ;  /* 0x00005f0074007a0c */ /* 0x010fc60004761270 */
[----:B------:R-:W4:Y:S04]  /*9f5a0*/  LDL.LU R116, [R1+0x27a0] ;  /* 0x0027a00001747983 */ /* 0x000f280000300800 */
[----:B------:R1:W-:Y:S01]  /*9f5b0*/  @P2 STG.E [R92.64], R224 ;  /* 0x000000e05c002986 */ /* 0x0003e2000c101906 */
[----:B------:R-:W-:-:S03]  /*9f5c0*/  ISETP.LT.AND P2, PT, R99, c[0x0][0x17c], !P0 ;  /* 0x00005f0063007a0c */ /* 0x000fc60004741270 */
[----:B------:R-:W4:Y:S04]  /*9f5d0*/  LDL.LU R233, [R1+0x2c] ;  /* 0x00002c0001e97983 */ /* 0x000f280000300800 */
[----:B------:R-:W4:Y:S04]  /*9f5e0*/  LDL.LU R99, [R1+0x27ac] ;  /* 0x0027ac0001637983 */ /* 0x000f280000300800 */
[----:B------:R1:W-:Y:S01]  /*9f5f0*/  @P1 STG.E [R94.64], R225 ;  /* 0x000000e15e001986 */ /* 0x0003e2000c101906 */
[----:B------:R-:W-:-:S03]  /*9f600*/  ISETP.LT.AND P1, PT, R98, c[0x0][0x17c], !P0 ;  /* 0x00005f0062007a0c */ /* 0x000fc60004721270 */
[----:B------:R-:W4:Y:S01]  /*9f610*/  LDL.LU R98, [R1+0x27b8] ;  /* 0x0027b80001627983 */ /* 0x000f220000300800 */
[----:B------:R-:W-:-:S04]  /*9f620*/  IADD3 R97, R0, c[0x0][0x198], RZ ;  /* 0x0000660000617a10 */ /* 0x000fc80007ffe0ff */
        /* <DEDUP_REMOVED lines=13> */
[----:B------:R1:W-:Y:S04]  /*9f700*/  @P4 STG.E [R94.64], R227 ;  /* 0x000000e35e004986 */ /* 0x0003e8000c101906 */
[----:B------:R-:W3:Y:S01]  /*9f710*/  LDL.LU R224, [R1+0x1e8] ;  /* 0x0001e80001e07983 */ /* 0x000ee20000300800 */
[----:B-1----:R-:W-:-:S02]  /*9f720*/  LEA R94, P6, R0, R3, 0x2 ;  /* 0x00000003005e7211 */ /* 0x002fc400078c10ff */
[----:B--2---:R-:W-:Y:S02]  /*9f730*/  ISETP.LT.AND P4, PT, R117, c[0x0][0x17c], !P0 ;  /* 0x00005f0075007a0c */ /* 0x004fe40004781270 */
[----:B------:R-:W2:Y:S01]  /*9f740*/  LDL.LU R117, [R1+0x2780] ;  /* 0x0027800001757983 */ /* 0x000ea20000300800 */
[----:B------:R-:W-:-:S03]  /*9f750*/  LEA.HI.X.SX32 R95, R0, R96, 0x2, P6 ;  /* 0x00000060005f7211 */ /* 0x000fc600030f16ff */
[----:B------:R1:W-:Y:S04]  /*9f760*/  @P3 STG.E [R92.64], R232 ;  /* 0x000000e85c003986 */ /* 0x0003e8000c101906 */
[----:B------:R-:W2:Y:S01]  /*9f770*/  LDL.LU R225, [R1+0x1ec] ;  /* 0x0001ec0001e17983 */ /* 0x000ea20000300800 */
[----:B-1----:R-:W-:-:S04]  /*9f780*/  LEA R92, P6, R97, R3, 0x2 ;  /* 0x00000003615c7211 */ /* 0x002fc800078c10ff */
[----:B------:R-:W-:Y:S02]  /*9f790*/  LEA.HI.X.SX32 R93, R97, R96, 0x2, P6 ;  /* 0x00000060615d7211 */ /* 0x000fe400030f16ff */
[----:B----4-:R-:W-:Y:S02]  /*9f7a0*/  ISETP.LT.AND P3, PT, R116, c[0x0][0x17c], !P0 ;  /* 0x00005f0074007a0c */ /* 0x010fe40004761270 */
[----:B------:R-:W4:Y:S04]  /*9f7b0*/  LDL.LU R116, [R1+0x278c] ;  /* 0x00278c0001747983 */ /* 0x000f280000300800 */
[----:B------:R-:W4:Y:S04]  /*9f7c0*/  LDL.LU R226, [R1+0x58] ;  /* 0x0000580001e27983 */ /* 0x000f280000300800 */
        /* <DEDUP_REMOVED lines=19> */
[C---:B------:R-:W-:Y:S02]  /*9f900*/  IADD3 R0, R97.reuse, c[0x0][0x198], RZ ;  /* 0x0000660061007a10 */ /* 0x040fe40007ffe0ff */
[----:B---3--:R-:W-:Y:S02]  /*9f910*/  ISETP.LT.AND P5, PT, R118, c[0x0][0x17c], !P0 ;  /* 0x00005f0076007a0c */ /* 0x008fe400047a1270 */
[----:B------:R-:W3:Y:S04]  /*9f920*/  LDL.LU R118, [R1+0x27b0] ;  /* 0x0027b00001767983 */ /* 0x000ee80000300800 */
[----:B------:R-:W3:Y:S04]  /*9f930*/  LDL.LU R233, [R1+0x1c] ;  /* 0x00001c0001e97983 */ /* 0x000ee80000300800 */
[----:B------:R1:W-:Y:S02]  /*9f940*/  @P4 STG.E [R92.64], R224 ;  /* 0x000000e05c004986 */ /* 0x0003e4000c101906 */
[----:B-1----:R-:W-:-:S02]  /*9f950*/  LEA R92, P6, R97, R3, 0x2 ;  /* 0x00000003615c7211 */ /* 0x002fc400078c10ff */
[----:B--2---:R-:W-:Y:S02]  /*9f960*/  ISETP.LT.AND P4, PT, R117, c[0x0][0x17c], !P0 ;  /* 0x00005f0075007a0c */ /* 0x004fe40004781270 */
[----:B------:R-:W2:Y:S01]  /*9f970*/  LDL.LU R117, [R1+0x2764] ;  /* 0x0027640001757983 */ /* 0x000ea20000300800 */
[----:B------:R-:W-:-:S03]  /*9f980*/  LEA.HI.X.SX32 R93, R97, R96, 0x2, P6 ;  /* 0x00000060615d7211 */ /* 0x000fc600030f16ff */
[----:B------:R1:W-:Y:S02]  /*9f990*/  @P3 STG.E [R94.64], R225 ;  /* 0x000000e15e003986 */ /* 0x0003e4000c101906 */
[----:B-1----:R-:W-:-:S04]  /*9f9a0*/  LEA R94, P6, R0, R3, 0x2 ;  /* 0x00000003005e7211 */ /* 0x002fc800078c10ff */
[----:B------:R-:W-:Y:S02]  /*9f9b0*/  LEA.HI.X.SX32 R95, R0, R96, 0x2, P6 ;  /* 0x00000060005f7211 */ /* 0x000fe400030f16ff */
[----:B----4-:R-:W-:Y:S02]  /*9f9c0*/  ISETP.LT.AND P3, PT, R116, c[0x0][0x17c], !P0 ;  /* 0x00005f0074007a0c */ /* 0x010fe40004761270 */
        /* <DEDUP_REMOVED lines=24> */
[----:B------:R-:W3:Y:S04]  /*9fb50*/  LDL.LU R226, [R1+0x48] ;  /* 0x0000480001e27983 */ /* 0x000ee80000300800 */
[----:B------:R2:W-:Y:S01]  /*9fb60*/  @P3 STG.E [R92.64], R242 ;  /* 0x000000f25c003986 */ /* 0x0005e2000c101906 */
[----:B-1----:R-:W-:-:S04]  /*9fb70*/  LEA R94, P6, R0, R3, 0x2 ;  /* 0x00000003005e7211 */ /* 0x002fc800078c10ff */
[----:B------:R-:W-:Y:S02]  /*9fb80*/  LEA.HI.X.SX32 R95, R0, R96, 0x2, P6 ;  /* 0x00000060005f7211 */ /* 0x000fe400030f16ff */
[----:B--2---:R-:W-:Y:S02]  /*9fb90*/  ISETP.LT.AND P4, PT, R117, c[0x0][0x17c], !P0 ;  /* 0x00005f0075007a0c */ /* 0x004fe40004781270 */
[----:B------:R-:W2:Y:S01]  /*9fba0*/  LDL.LU R117, [R1+0x2748] ;  /* 0x0027480001757983 */ /* 0x000ea20000300800 */
[----:B------:R-:W-:-:S03]  /*9fbb0*/  LEA R92, P6, R97, R3, 0x2 ;  /* 0x00000003615c7211 */ /* 0x000fc600078c10ff */
[----:B------:R-:W2:Y:S01]  /*9fbc0*/  LDL.LU R227, [R1+0x4c] ;  /* 0x00004c0001e37983 */ /* 0x000ea20000300800 */
[----:B------:R-:W-:-:S03]  /*9fbd0*/  LEA.HI.X.SX32 R93, R97, R96, 0x2, P6 ;  /* 0x00000060615d7211 */ /* 0x000fc600030f16ff */
[----:B------:R1:W-:Y:S01]  /*9fbe0*/  @P2 STG.E [R94.64], R243 ;  /* 0x000000f35e002986 */ /* 0x0003e2000c101906 */
[----:B----4-:R-:W-:-:S03]  /*9fbf0*/  ISETP.LT.AND P3, PT, R116, c[0x0][0x17c], !P0 ;  /* 0x00005f0074007a0c */ /* 0x010fc60004761270 */
[----:B------:R-:W4:Y:S04]  /*9fc00*/  LDL.LU R116, [R1+0x2758] ;  /* 0x0027580001747983 */ /* 0x000f280000300800 */
[----:B------:R-:W4:Y:S01]  /*9fc10*/  LDL.LU R232, [R1+0x8] ;  /* 0x0000080001e87983 */ /* 0x000f220000300800 */
[----:B------:R-:W-:-:S03]  /*9fc20*/  ISETP.LT.AND P2, PT, R99, c[0x0][0x17c], !P0 ;  /* 0x00005f0063007a0c */ /* 0x000fc60004741270 */
[----:B------:R-:W4:Y:S04]  /*9fc30*/  LDL.LU R99, [R1+0x2768] ;  /* 0x0027680001637983 */ /* 0x000f280000300800 */
[----:B------:R1:W-:Y:S04]  /*9fc40*/  @P1 STG.E [R92.64], R224 ;  /* 0x000000e05c001986 */ /* 0x0003e8000c101906 */
[----:B------:R-:W4:Y:S01]  /*9fc50*/  LDL.LU R233, [R1+0xc] ;  /* 0x00000c0001e97983 */ /* 0x000f220000300800 */
        /* <DEDUP_REMOVED lines=16> */
[----:B------:R1:W-:Y:S02]  /*9fd60*/  @P4 STG.E [R92.64], R226 ;  /* 0x000000e25c004986 */ /* 0x0003e4000c101906 */
[----:B-1----:R-:W-:-:S02]  /*9fd70*/  LEA R92, P6, R97, R3, 0x2 ;  /* 0x00000003615c7211 */ /* 0x002fc400078c10ff */
[----:B--2---:R-:W-:Y:S02]  /*9fd80*/  ISETP.LT.AND P4, PT, R117, c[0x0][0x17c], !P0 ;  /* 0x00005f0075007a0c */ /* 0x004fe40004781270 */
[----:B------:R-:W-:Y:S01]  /*9fd90*/  LEA.HI.X.SX32 R93, R97, R96, 0x2, P6 ;  /* 0x00000060615d7211 */ /* 0x000fe200030f16ff */
[----:B------:R-:W2:Y:S04]  /*9fda0*/  LDL.LU R117, [R1+0x2730] ;  /* 0x0027300001757983 */ /* 0x000ea80000300800 */
[----:B------:R1:W-:Y:S04]  /*9fdb0*/  @P3 STG.E [R94.64], R227 ;  /* 0x000000e35e003986 */ /* 0x0003e8000c101906 */
[----:B------:R-:W2:Y:S01]  /*9fdc0*/  LDL.LU R226, [R1+0xe8] ;  /* 0x0000e80001e27983 */ /* 0x000ea20000300800 */
[----:B-1----:R-:W-:-:S04]  /*9fdd0*/  LEA R94, P6, R0, R3, 0x2 ;  /* 0x00000003005e7211 */ /* 0x002fc800078c10ff */
[----:B------:R-:W-:Y:S02]  /*9fde0*/  LEA.HI.X.SX32 R95, R0, R96, 0x2, P6 ;  /* 0x00000060005f7211 */ /* 0x000fe400030f16ff */
[----:B----4-:R-:W-:Y:S02]  /*9fdf0*/  ISETP.LT.AND P3, PT, R116, c[0x0][0x17c], !P0 ;  /* 0x00005f0074007a0c */ /* 0x010fe40004761270 */
[----:B------:R-:W4:Y:S04]  /*9fe00*/  LDL.LU R116, [R1+0x2740] ;  /* 0x0027400001747983 */ /* 0x000f280000300800 */
[----:B------:R1:W-:Y:S04]  /*9fe10*/  @P2 STG.E [R92.64], R232 ;  /* 0x000000e85c002986 */ /* 0x0003e8000c101906 */
[----:B------:R-:W4:Y:S01]  /*9fe20*/  LDL.LU R227, [R1+0xec] ;  /* 0x0000ec0001e37983 */ /* 0x000f220000300800 */
[----:B------:R-:W-:-:S03]  /*9fe30*/  ISETP.LT.AND P2, PT, R99, c[0x0][0x17c], !P0 ;  /* 0x00005f0063007a0c */ /* 0x000fc60004741270 */
[----:B------:R-:W4:Y:S04]  /*9fe40*/  LDL.LU R99, [R1+0x2750] ;  /* 0x0027500001637983 */ /* 0x000f280000300800 */
[----:B-1----:R-:W4:Y:S04]  /*9fe50*/  LDL.LU R232, [R1+0x38] ;  /* 0x0000380001e87983 */ /* 0x002f280000300800 */
[----:B------:R1:W-:Y:S01]  /*9fe60*/  @P1 STG.E [R94.64], R233 ;  /* 0x000000e95e001986 */ /* 0x0003e2000c101906 */
[----:B------:R-:W-:-:S03]  /*9fe70*/  ISETP.LT.AND P1, PT, R98, c[0x0][0x17c], !P0 ;  /* 0x00005f0062007a0c */ /* 0x000fc60004721270 */
[----:B------:R-:W4:Y:S01]  /*9fe80*/  LDL.LU R98, [R1+0x2760] ;  /* 0x0027600001627983 */ /* 0x000f220000300800 */
[----:B------:R-:W-:-:S04]  /*9fe90*/  IADD3 R97, R0, c[0x0][0x198], RZ ;  /* 0x0000660000617a10 */ /* 0x000fc80007ffe0ff */
[CC--:B------:R-:W-:Y:S02]  /*9fea0*/  LEA R92, P6, R97.reuse, R3.reuse, 0x2 ;  /* 0x00000003615c7211 */ /* 0x0c0fe400078c10ff */
[C---:B------:R-:W-:Y:S01]  /*9feb0*/  IADD3 R0, R97.reuse, c[0x0][0x198], RZ ;  /* 0x0000660061007a10 */ /* 0x040fe20007ffe0ff */
[----:B-1----:R-:W4:Y:S01]  /*9fec0*/  LDL.LU R233, [R1+0x3c] ;  /* 0x00003c0001e97983 */ /* 0x002f220000300800 */
[-C--:B------:R-:W-:Y:S02]  /*9fed0*/  LEA.HI.X.SX32 R93, R97, R96.reuse, 0x2, P6 ;  /* 0x00000060615d7211 */ /* 0x080fe400030f16ff */
[C---:B------:R-:W-:Y:S01]  /*9fee0*/  LEA R94, P6, R0.reuse, R3, 0x2 ;  /* 0x00000003005e7211 */ /* 0x040fe200078c10ff */
[----:B------:R-:W4:Y:S01]  /*9fef0*/  LDL.LU R119, [R1+0x2770] ;  /* 0x0027700001777983 */ /* 0x000f220000300800 */
[C---:B------:R-:W-:Y:S02]  /*9ff00*/  IADD3 R97, R0.reuse, c[0x0][0x198], RZ ;  /* 0x0000660000617a10 */ /* 0x040fe40007ffe0ff */
[----:B------:R-:W-:Y:S01]  /*9ff10*/  LEA.HI.X.SX32 R95, R0, R96, 0x2, P6 ;  /* 0x00000060005f7211 */ /* 0x000fe200030f16ff */
[----:B------:R1:W-:Y:S01]  /*9ff20*/  @P5 STG.E [R92.64], R230 ;  /* 0x000000e65c005986 */ /* 0x0003e2000c101906 */
[----:B------:R-:W-:-:S03]  /*9ff30*/  IADD3 R0, R97, c[0x0][0x198], RZ ;  /* 0x0000660061007a10 */ /* 0x000fc60007ffe0ff */
[----:B------:R1:W-:Y:S02]  /*9ff40*/  @P4 STG.E [R94.64], R231 ;  /* 0x000000e75e004986 */ /* 0x0003e4000c101906 */
[----:B-1----:R-:W-:-:S04]  /*9ff50*/  LEA R92, P6, R97, R3, 0x2 ;  /* 0x00000003615c7211 */ /* 0x002fc800078c10ff */
[-C--:B------:R-:W-:Y:S02]  /*9ff60*/  LEA.HI.X.SX32 R93, R97, R96.reuse, 0x2, P6 ;  /* 0x00000060615d7211 */ /* 0x080fe400030f16ff */
[C---:B------:R-:W-:Y:S02]  /*9ff70*/  LEA R94, P6, R0.reuse, R3, 0x2 ;  /* 0x00000003005e7211 */ /* 0x040fe400078c10ff */
[C---:B------:R-:W-:Y:S02]  /*9ff80*/  IADD3 R97, R0.reuse, c[0x0][0x198], RZ ;  /* 0x0000660000617a10 */ /* 0x040fe40007ffe0ff */
[----:B------:R-:W-:Y:S02]  /*9ff90*/  LEA.HI.X.SX32 R95, R0, R96, 0x2, P6 ;  /* 0x00000060005f7211 */ /* 0x000fe400030f16ff */
[----:B---3--:R-:W-:Y:S02]  /*9ffa0*/  ISETP.LT.AND P5, PT, R118, c[0x0][0x17c], !P0 ;  /* 0x00005f0076007a0c */ /* 0x008fe400047a1270 */
[----:B------:R-:W3:Y:S01]  /*9ffb0*/  LDL.LU R118, [R1+0x2720] ;  /* 0x0027200001767983 */ /* 0x000ee20000300800 */
[----:B--2---:R-:W-:-:S03]  /*9ffc0*/  ISETP.LT.AND P4, PT, R117, c[0x0][0x17c], !P0 ;  /* 0x00005f0075007a0c */ /* 0x004fc60004781270 */
[----:B------:R-:W2:Y:S04]  /*9ffd0*/  LDL.LU R117, [R1+0x2728] ;  /* 0x0027280001757983 */ /* 0x000ea80000300800 */
        /* <DEDUP_REMOVED lines=27> */
[----:B------:R-:W-:Y:S02]  /*a0190*/  ISETP.LT.AND P5, PT, R119, c[0x0][0x17c], !P0 ;  /* 0x00005f0077007a0c */ /* 0x000fe400047a1270 */
[C---:B------:R-:W-:Y:S01]  /*a01a0*/  IADD3 R97, R0.reuse, c[0x0][0x198], RZ ;  /* 0x0000660000617a10 */ /* 0x040fe20007ffe0ff */
[----:B------:R-:W4:Y:S01]  /*a01b0*/  LDL.LU R119, [R1+0x2710] ;  /* 0x0027100001777983 */ /* 0x000f220000300800 */
[----:B-1----:R-:W-:-:S03]  /*a01c0*/  LEA R94, P6, R0, R3, 0x2 ;  /* 0x00000003005e7211 */ /* 0x002fc600078c10ff */
[----:B------:R1:W-:Y:S01]  /*a01d0*/  @P2 STG.E [R92.64], R222 ;  /* 0x000000de5c002986 */ /* 0x0003e2000c101906 */
[----:B------:R-:W-:Y:S02]  /*a01e0*/  LEA.HI.X.SX32 R95, R0, R96, 0x2, P6 ;  /* 0x00000060005f7211 */ /* 0x000fe400030f16ff */
[----:B-1----:R-:W-:-:S04]  /*a01f0*/  LEA R92, P6, R97, R3, 0x2 ;  /* 0x00000003615c7211 */ /* 0x002fc800078c10ff */
[----:B------:R-:W-:Y:S01]  /*a0200*/  LEA.HI.X.SX32 R93, R97, R96, 0x2, P6 ;  /* 0x00000060615d7211 */ /* 0x000fe200030f16ff */
[----:B------:R1:W-:Y:S04]  /*a0210*/  @P1 STG.E [R94.64], R223 ;  /* 0x000000df5e001986 */ /* 0x0003e8000c101906 */
[----:B------:R1:W-:Y:S01]  /*a0220*/  @P5 STG.E [R92.64], R216 ;  /* 0x000000d85c005986 */ /* 0x0003e2000c101906 */
[----:B---3--:R-:W-:-:S03]  /*a0230*/  ISETP.LT.AND P4, PT, R118, c[0x0][0x17c], !P0 ;  /* 0x00005f0076007a0c */ /* 0x008fc60004781270 */
[----:B------:R-:W3:Y:S01]  /*a0240*/  LDL.LU R118, [R1+0x2718] ;  /* 0x0027180001767983 */ /* 0x000ee20000300800 */
[----:B--2---:R-:W-:-:S03]  /*a0250*/  ISETP.LT.AND P3, PT, R117, c[0x0][0x17c], !P0 ;  /* 0x00005f0075007a0c */ /* 0x004fc60004761270 */
[----:B------:R-:W2:Y:S01]  /*a0260*/  LDL.LU R117, [R1+0x2724] ;  /* 0x0027240001757983 */ /* 0x000ea20000300800 */
[----:B----4-:R-:W-:-:S03]  /*a0270*/  ISETP.LT.AND P2, PT, R116, c[0x0][0x17c], !P0 ;  /* 0x00005f0074007a0c */ /* 0x010fc60004741270 */
[----:B------:R-:W4:Y:S01]  /*a0280*/  LDL.LU R116, [R1+0x272c] ;  /* 0x00272c0001747983 */ /* 0x000f220000300800 */
[----:B------:R-:W-:-:S03]  /*a0290*/  ISETP.LT.AND P1, PT, R99, c[0x0][0x17c], !P0 ;  /* 0x00005f0063007a0c */ /* 0x000fc60004721270 */
        /* <DEDUP_REMOVED lines=15> */
[C---:B------:R-:W-:Y:S02]  /*a0390*/  LEA R92, P6, R97.reuse, R3, 0x2 ;  /* 0x00000003615c7211 */ /* 0x040fe400078c10ff */
[C---:B------:R-:W-:Y:S01]  /*a03a0*/  IADD3 R0, R97.reuse, c[0x0][0x198], RZ ;  /* 0x0000660061007a10 */ /* 0x040fe20007ffe0ff */
[----:B------:R1:W-:Y:S01]  /*a03b0*/  @P2 STG.E [R94.64], R197 ;  /* 0x000000c55e002986 */ /* 0x0003e2000c101906 */
[----:B------:R-:W-:Y:S02]  /*a03c0*/  LEA.HI.X.SX32 R93, R97, R96, 0x2, P6 ;  /* 0x00000060615d7211 */ /* 0x000fe400030f16ff */
[----:B------:R-:W-:Y:S02]  /*a03d0*/  IADD3 R97, R0, c[0x0][0x198], RZ ;  /* 0x0000660000617a10 */ /* 0x000fe40007ffe0ff */
[----:B------:R-:W-:-:S02]  /*a03e0*/  ISETP.LT.AND P4, PT, R119, c[0x0][0x17c], !P0 ;  /* 0x00005f0077007a0c */ /* 0x000fc40004781270 */
[----:B------:R-:W4:Y:S01]  /*a03f0*/  LDL.LU R119, [R1+0x2708] ;  /* 0x0027080001777983 */ /* 0x000f220000300800 */
[----:B-1----:R-:W-:-:S03]  /*a0400*/  LEA R94, P6, R0, R3, 0x2 ;  /* 0x00000003005e7211 */ /* 0x002fc600078c10ff */
[----:B------:R1:W-:Y:S01]  /*a0410*/  @P1 STG.E [R92.64], R40 ;  /* 0x000000285c001986 */ /* 0x0003e2000c101906 */
[----:B------:R-:W-:Y:S02]  /*a0420*/  LEA.HI.X.SX32 R95, R0, R96, 0x2, P6 ;  /* 0x00000060005f7211 */ /* 0x000fe400030f16ff */
[----:B-1----:R-:W-:-:S04]  /*a0430*/  LEA R92, P6, R97, R3, 0x2 ;  /* 0x00000003615c7211 */ /* 0x002fc800078c10ff */
[C---:B------:R-:W-:Y:S01]  /*a0440*/  LEA.HI.X.SX32 R93, R97.reuse, R96, 0x2, P6 ;  /* 0x00000060615d7211 */ /* 0x040fe200030f16ff */
[----:B------:R1:W-:Y:S01]  /*a0450*/  @P5 STG.E [R94.64], R41 ;  /* 0x000000295e005986 */ /* 0x0003e2000c101906 */
[----:B------:R-:W-:-:S03]  /*a0460*/  IADD3 R0, R97, c[0x0][0x198], RZ ;  /* 0x0000660061007a10 */ /* 0x000fc60007ffe0ff */
        /* <DEDUP_REMOVED lines=8> */
[----:B------:R-:W2:Y:S01]  /*a04f0*/  LDL.LU R99, [R1+0x26f0] ;  /* 0x0026f00001637983 */ /* 0x000ea20000300800 */
[----:B------:R-:W-:-:S03]  /*a0500*/  ISETP.LT.AND P4, PT, R98, c[0x0][0x17c], !P0 ;  /* 0x00005f0062007a0c */ /* 0x000fc60004781270 */
[----:B------:R-:W4:Y:S04]  /*a0510*/  LDL.LU R98, [R1+0x26f8] ;  /* 0x0026f80001627983 */ /* 0x000f280000300800 */
[----:B------:R-:W4:Y:S01]  /*a0520*/  LDL.LU R97, [R1+0x2704] ;  /* 0x0027040001617983 */ /* 0x000f220000300800 */
[CC--:B------:R-:W-:Y:S02]  /*a0530*/  LEA R40, P6, R0.reuse, R3.reuse, 0x2 ;  /* 0x0000000300287211 */ /* 0x0c0fe400078c10ff */
[C---:B-1----:R-:W-:Y:S01]  /*a0540*/  IADD3 R94, R0.reuse, c[0x0][0x198], RZ ;  /* 0x00006600005e7a10 */ /* 0x042fe20007ffe0ff */
[----:B------:R-:W4:Y:S01]  /*a0550*/  LDL.LU R95, [R1+0x270c] ;  /* 0x00270c00015f7983 */ /* 0x000f220000300800 */
[----:B------:R-:W-:Y:S02]  /*a0560*/  LEA.HI.X.SX32 R41, R0, R96, 0x2, P6 ;  /* 0x0000006000297211 */ /* 0x000fe400030f16ff */
[----:B------:R-:W-:-:S02]  /*a0570*/  LEA R92, P6, R94, R3, 0x2 ;  /* 0x000000035e5c7211 */ /* 0x000fc400078c10ff */
[C---:B------:R-:W-:Y:S01]  /*a0580*/  IADD3 R0, R94.reuse, c[0x0][0x198], RZ ;  /* 0x000066005e007a10 */ /* 0x040fe20007ffe0ff */
[----:B------:R1:W-:Y:S01]  /*a0590*/  @P3 STG.E [R40.64], R37 ;  /* 0x0000002528003986 */ /* 0x0003e2000c101906 */
[-C--:B------:R-:W-:Y:S02]  /*a05a0*/  LEA.HI.X.SX32 R93, R94, R96.reuse, 0x2, P6 ;  /* 0x000000605e5d7211 */ /* 0x080fe400030f16ff */
[CC--:B------:R-:W-:Y:S01]  /*a05b0*/  LEA R36, P6, R0.reuse, R3.reuse, 0x2 ;  /* 0x0000000300247211 */ /* 0x0c0fe200078c10ff */
[----:B------:R-:W4:Y:S01]  /*a05c0*/  LDL.LU R94, [R1+0x26c4] ;  /* 0x0026c400015e7983 */ /* 0x000f220000300800 */
[C---:B-1----:R-:W-:Y:S02]  /*a05d0*/  IADD3 R41, R0.reuse, c[0x0][0x198], RZ ;  /* 0x0000660000297a10 */ /* 0x042fe40007ffe0ff */
[----:B------:R-:W-:Y:S02]  /*a05e0*/  LEA.HI.X.SX32 R37, R0, R96, 0x2, P6 ;  /* 0x0000006000257211 */ /* 0x000fe400030f16ff */
[----:B------:R-:W-:-:S02]  /*a05f0*/  LEA R40, P6, R41, R3, 0x2 ;  /* 0x0000000329287211 */ /* 0x000fc400078c10ff */
[C---:B------:R-:W-:Y:S01]  /*a0600*/  IADD3 R0, R41.reuse, c[0x0][0x198], RZ ;  /* 0x0000660029007a10 */ /* 0x040fe20007ffe0ff */
[----:B------:R1:W-:Y:S01]  /*a0610*/  @P2 STG.E [R92.64], R212 ;  /* 0x000000d45c002986 */ /* 0x0003e2000c101906 */
[----:B------:R-:W-:-:S03]  /*a0620*/  LEA.HI.X.SX32 R41, R41, R96, 0x2, P6 ;  /* 0x0000006029297211 */ /* 0x000fc600030f16ff */
[----:B------:R1:W-:Y:S01]  /*a0630*/  @P1 STG.E [R36.64], R213 ;  /* 0x000000d524001986 */ /* 0x0003e2000c101906 */
[----:B------:R-:W-:-:S03]  /*a0640*/  ISETP.LT.AND P3, PT, R119, c[0x0][0x17c], !P0 ;  /* 0x00005f0077007a0c */ /* 0x000fc60004761270 */
[----:B------:R1:W-:Y:S02]  /*a0650*/  @P5 STG.E [R40.64], R192 ;  /* 0x000000c028005986 */ /* 0x0003e4000c101906 */
[C---:B-1----:R-:W-:Y:S02]  /*a0660*/  IADD3 R92, R0.reuse, c[0x0][0x198], RZ ;  /* 0x00006600005c7a10 */ /* 0x042fe40007ffe0ff */
[----:B------:R-:W4:Y:S01]  /*a0670*/  LDL.LU R93, [R1+0x26d4] ;  /* 0x0026d400015d7983 */ /* 0x000f220000300800 */
[----:B------:R-:W-:-:S04]  /*a0680*/  LEA R36, P6, R0, R3, 0x2 ;  /* 0x0000000300247211 */ /* 0x000fc800078c10ff */
[-C--:B------:R-:W-:Y:S02]  /*a0690*/  LEA.HI.X.SX32 R37, R0, R96.reuse, 0x2, P6 ;  /* 0x0000006000257211 */ /* 0x080fe400030f16ff */
[CC--:B------:R-:W-:Y:S02]  /*a06a0*/  LEA R40, P6, R92.reuse, R3.reuse, 0x2 ;  /* 0x000000035c287211 */ /* 0x0c0fe400078c10ff */
[C---:B------:R-:W-:Y:S01]  /*a06b0*/  IADD3 R0, R92.reuse, c[0x0][0x198], RZ ;  /* 0x000066005c007a10 */ /* 0x040fe20007ffe0ff */
[----:B------:R1:W-:Y:S01]  /*a06c0*/  @P4 STG.E [R36.64], R193 ;  /* 0x000000c124004986 */ /* 0x0003e2000c101906 */
[----:B------:R-:W-:Y:S02]  /*a06d0*/  LEA.HI.X.SX32 R41, R92, R96, 0x2, P6 ;  /* 0x000000605c297211 */ /* 0x000fe400030f16ff */
[----:B-1----:R-:W-:-:S04]  /*a06e0*/  LEA R36, P6, R0, R3, 0x2 ;  /* 0x0000000300247211 */ /* 0x002fc800078c10ff */
[----:B------:R-:W-:Y:S01]  /*a06f0*/  LEA.HI.X.SX32 R37, R0, R96, 0x2, P6 ;  /* 0x0000006000257211 */ /* 0x000fe200030f16ff */
[----:B------:R1:W-:Y:S01]  /*a0700*/  @P3 STG.E [R40.64], R32 ;  /* 0x0000002028003986 */ /* 0x0003e2000c101906 */
[----:B---3--:R-:W-:-:S13]  /*a0710*/  ISETP.LT.AND P2, PT, R118, c[0x0][0x17c], !P0 ;  /* 0x00005f0076007a0c */ /* 0x008fda0004741270 */
[----:B------:R3:W-:Y:S01]  /*a0720*/  @P2 STG.E [R36.64], R33 ;  /* 0x0000002124002986 */ /* 0x0007e2000c101906 */
[----:B--2---:R-:W-:-:S03]  /*a0730*/  ISETP.LT.AND P4, PT, R99, c[0x0][0x17c], !P0 ;  /* 0x00005f0063007a0c */ /* 0x004fc60004781270 */
[----:B------:R-:W2:Y:S01]  /*a0740*/  LDL.LU R99, [R1+0x26e4] ;  /* 0x0026e40001637983 */ /* 0x000ea20000300800 */
[----:B----4-:R-:W-:-:S03]  /*a0750*/  ISETP.LT.AND P3, PT, R98, c[0x0][0x17c], !P0 ;  /* 0x00005f0062007a0c */ /* 0x010fc60004761270 */
[----:B------:R-:W4:Y:S01]  /*a0760*/  LDL.LU R98, [R1+0x26f4] ;  /* 0x0026f40001627983 */ /* 0x000f220000300800 */
[----:B------:R-:W-:-:S03]  /*a0770*/  ISETP.LT.AND P2, PT, R97, c[0x0][0x17c], !P0 ;  /* 0x00005f0061007a0c */ /* 0x000fc60004741270 */
[----:B------:R-:W4:Y:S01]  /*a0780*/  LDL.LU R97, [R1+0x26fc] ;  /* 0x0026fc0001617983 */ /* 0x000f220000300800 */
[----:B------:R-:W-:Y:S02]  /*a0790*/  IADD3 R92, R0, c[0x0][0x198], RZ ;  /* 0x00006600005c7a10 */ /* 0x000fe40007ffe0ff */
[----:B------:R-:W-:Y:S02]  /*a07a0*/  ISETP.LT.AND P1, PT, R117, c[0x0][0x17c], !P0 ;  /* 0x00005f0075007a0c */ /* 0x000fe40004721270 */
[C---:B-1----:R-:W-:Y:S02]  /*a07b0*/  LEA R40, P6, R92.reuse, R3, 0x2 ;  /* 0x000000035c287211 */ /* 0x042fe400078c10ff */
[----:B------:R-:W-:Y:S02]  /*a07c0*/  IADD3 R0, R92, c[0x0][0x198], RZ ;  /* 0x000066005c007a10 */ /* 0x000fe40007ffe0ff */
[----:B------:R-:W-:Y:S02]  /*a07d0*/  ISETP.LT.AND P5, PT, R116, c[0x0][0x17c], !P0 ;  /* 0x00005f0074007a0c */ /* 0x000fe400047a1270 */
[----:B------:R-:W-:-:S02]  /*a07e0*/  LEA.HI.X.SX32 R41, R92, R96, 0x2, P6 ;  /* 0x000000605c297211 */ /* 0x000fc400030f16ff */
[CC--:B------:R-:W-:Y:S02]  /*a07f0*/  LEA R32, P6, R0.reuse, R3.reuse, 0x2 ;  /* 0x0000000300207211 */ /* 0x0c0fe400078c10ff */
[C---:B---3--:R-:W-:Y:S02]  /*a0800*/  IADD3 R37, R0.reuse, c[0x0][0x198], RZ ;  /* 0x0000660000257a10 */ /* 0x048fe40007ffe0ff */
[-C--:B------:R-:W-:Y:S02]  /*a0810*/  LEA.HI.X.SX32 R33, R0, R96.reuse, 0x2, P6 ;  /* 0x0000006000217211 */ /* 0x080fe400030f16ff */
[C---:B------:R-:W-:Y:S02]  /*a0820*/  LEA R36, P6, R37.reuse, R3, 0x2 ;  /* 0x0000000325247211 */ /* 0x040fe400078c10ff */
[C---:B------:R-:W-:Y:S01]  /*a0830*/  IADD3 R0, R37.reuse, c[0x0][0x198], RZ ;  /* 0x0000660025007a10 */ /* 0x040fe20007ffe0ff */
[----:B------:R1:W-:Y:S01]  /*a0840*/  @P1 STG.E [R40.64], R28 ;  /* 0x0000001c28001986 */ /* 0x0003e2000c101906 */
[----:B------:R-:W-:-:S03]  /*a0850*/  LEA.HI.X.SX32 R37, R37, R96, 0x2, P6 ;  /* 0x0000006025257211 */ /* 0x000fc600030f16ff */
[----:B------:R3:W-:Y:S01]  /*a0860*/  @P5 STG.E [R32.64], R29 ;  /* 0x0000001d20005986 */ /* 0x0007e2000c101906 */
[----:B------:R-:W-:-:S03]  /*a0870*/  ISETP.LT.AND P1, PT, R95, c[0x0][0x17c], !P0 ;  /* 0x00005f005f007a0c */ /* 0x000fc60004721270 */
[----:B------:R-:W4:Y:S01]  /*a0880*/  LDL.LU R95, [R1+0x26a8] ;  /* 0x0026a800015f7983 */ /* 0x000f220000300800 */
[CC--:B-1----:R-:W-:Y:S02]  /*a0890*/  LEA R28, P6, R0.reuse, R3.reuse, 0x2 ;  /* 0x00000003001c7211 */ /* 0x0c2fe400078c10ff */
[C---:B---3--:R-:W-:Y:S02]  /*a08a0*/  IADD3 R33, R0.reuse, c[0x0][0x198], RZ ;  /* 0x0000660000217a10 */ /* 0x048fe40007ffe0ff */
[-C--:B------:R-:W-:Y:S02]  /*a08b0*/  LEA.HI.X.SX32 R29, R0, R96.reuse, 0x2, P6 ;  /* 0x00000060001d7211 */ /* 0x080fe400030f16ff */
[C---:B------:R-:W-:Y:S02]  /*a08c0*/  LEA R32, P6, R33.reuse, R3, 0x2 ;  /* 0x0000000321207211 */ /* 0x040fe400078c10ff */
[C---:B------:R-:W-:Y:S01]  /*a08d0*/  IADD3 R0, R33.reuse, c[0x0][0x198], RZ ;  /* 0x0000660021007a10 */ /* 0x040fe20007ffe0ff */
[----:B------:R1:W-:Y:S01]  /*a08e0*/  @P4 STG.E [R36.64], R204 ;  /* 0x000000cc24004986 */ /* 0x0003e2000c101906 */
[----:B------:R-:W-:-:S02]  /*a08f0*/  LEA.HI.X.SX32 R33, R33, R96, 0x2, P6 ;  /* 0x0000006021217211 */ /* 0x000fc400030f16ff */
[----:B------:R-:W-:Y:S01]  /*a0900*/  ISETP.LT.AND P5, PT, R94, c[0x0][0x17c], !P0 ;  /* 0x00005f005e007a0c */ /* 0x000fe200047a1270 */
[----:B------:R3:W-:Y:S04]  /*a0910*/  @P3 STG.E [R28.64], R205 ;  /* 0x000000cd1c003986 */ /* 0x0007e8000c101906 */
[----:B------:R-:W4:Y:S01]  /*a0920*/  LDL.LU R94, [R1+0x26b8] ;  /* 0x0026b800015e7983 */ /* 0x000f220000300800 */
[C---:B-1----:R-:W-:Y:S02]  /*a0930*/  IADD3 R36, R0.reuse, c[0x0][0x198], RZ ;  /* 0x0000660000247a10 */ /* 0x042fe40007ffe0ff */
[C---:B---3--:R-:W-:Y:S01]  /*a0940*/  LEA R28, P6, R0.reuse, R3, 0x2 ;  /* 0x00000003001c7211 */ /* 0x048fe200078c10ff */
[----:B------:R1:W-:Y:S03]  /*a0950*/  @P2 STG.E [R32.64], R24 ;  /* 0x0000001820002986 */ /* 0x0003e6000c101906 */
[----:B------:R-:W-:-:S02]  /*a0960*/  LEA.HI.X.SX32 R29, R0, R96, 0x2, P6 ;  /* 0x00000060001d7211 */ /* 0x000fc400030f16ff */
[----:B------:R-:W-:Y:S02]  /*a0970*/  ISETP.LT.AND P4, PT, R93, c[0x0][0x17c], !P0 ;  /* 0x00005f005d007a0c */ /* 0x000fe40004781270 */
[C---:B------:R-:W-:Y:S01]  /*a0980*/  IADD3 R0, R36.reuse, c[0x0][0x198], RZ ;  /* 0x0000660024007a10 */ /* 0x040fe20007ffe0ff */
[----:B------:R-:W3:Y:S01]  /*a0990*/  LDL.LU R93, [R1+0x26c8] ;  /* 0x0026c800015d7983 */ /* 0x000ee20000300800 */
[----:B-1----:R-:W-:-:S03]  /*a09a0*/  LEA R32, P6, R36, R3, 0x2 ;  /* 0x0000000324207211 */ /* 0x002fc600078c10ff */
[----:B------:R1:W-:Y:S01]  /*a09b0*/  @P1 STG.E [R28.64], R25 ;  /* 0x000000191c001986 */ /* 0x0003e2000c101906 */
[----:B------:R-:W-:-:S03]  /*a09c0*/  LEA.HI.X.SX32 R33, R36, R96, 0x2, P6 ;  /* 0x0000006024217211 */ /* 0x000fc600030f16ff */
[----:B------:R-:W3:Y:S01]  /*a09d0*/  LDL.LU R92, [R1+0x26d8] ;  /* 0x0026d800015c7983 */ /* 0x000ee20000300800 */
[----:B------:R-:W-:-:S03]  /*a09e0*/  LEA R24, P6, R0, R3, 0x2 ;  /* 0x0000000300187211 */ /* 0x000fc600078c10ff */
[----:B------:R-:W3:Y:S01]  /*a09f0*/  LDL.LU R41, [R1+0x26e8] ;  /* 0x0026e80001297983 */ /* 0x000ee20000300800 */
[----:B-1----:R-:W-:-:S03]  /*a0a00*/  IADD3 R29, R0, c[0x0][0x198], RZ ;  /* 0x00006600001d7a10 */ /* 0x002fc60007ffe0ff */
[----:B------:R-:W3:Y:S01]  /*a0a10*/  LDL.LU R40, [R1+0x2694] ;  /* 0x0026940001287983 */ /* 0x000ee20000300800 */
[----:B------:R-:W-:-:S03]  /*a0a20*/  LEA.HI.X.SX32 R25, R0, R96, 0x2, P6 ;  /* 0x0000006000197211 */ /* 0x000fc600030f16ff */
[----:B------:R1:W-:Y:S01]  /*a0a30*/  @P5 STG.E [R32.64], R20 ;  /* 0x0000001420005986 */ /* 0x0003e2000c101906 */
[C---:B------:R-:W-:Y:S02]  /*a0a40*/  LEA R28, P6, R29.reuse, R3, 0x2 ;  /* 0x000000031d1c7211 */ /* 0x040fe400078c10ff */
[C---:B------:R-:W-:Y:S01]  /*a0a50*/  IADD3 R0, R29.reuse, c[0x0][0x198], RZ ;  /* 0x000066001d007a10 */ /* 0x040fe20007ffe0ff */
[----:B------:R1:W-:Y:S01]  /*a0a60*/  @P4 STG.E [R24.64], R21 ;  /* 0x0000001518004986 */ /* 0x0003e2000c101906 */
[----:B------:R-:W-:-:S03]  /*a0a70*/  LEA.HI.X.SX32 R29, R29, R96, 0x2, P6 ;  /* 0x000000601d1d7211 */ /* 0x000fc600030f16ff */
[----:B-1----:R-:W3:Y:S01]  /*a0a80*/  LDL.LU R32, [R1+0x26a0] ;  /* 0x0026a00001207983 */ /* 0x002ee20000300800 */
[CC--:B------:R-:W-:Y:S02]  /*a0a90*/  LEA R20, P6, R0.reuse, R3.reuse, 0x2 ;  /* 0x0000000300147211 */ /* 0x0c0fe400078c10ff */
[C---:B------:R-:W-:Y:S01]  /*a0aa0*/  IADD3 R25, R0.reuse, c[0x0][0x198], RZ ;  /* 0x0000660000197a10 */ /* 0x040fe20007ffe0ff */
[----:B------:R-:W3:Y:S01]  /*a0ab0*/  LDL.LU R37, [R1+0x26b0] ;  /* 0x0026b00001257983 */ /* 0x000ee20000300800 */
[-C--:B------:R-:W-:Y:S02]  /*a0ac0*/  LEA.HI.X.SX32 R21, R0, R96.reuse, 0x2, P6 ;  /* 0x0000006000157211 */ /* 0x080fe400030f16ff */
[C---:B------:R-:W-:Y:S01]  /*a0ad0*/  LEA R24, P6, R25.reuse, R3, 0x2 ;  /* 0x0000000319187211 */ /* 0x040fe200078c10ff */
[----:B------:R-:W3:Y:S01]  /*a0ae0*/  LDL.LU R36, [R1+0x26c0] ;  /* 0x0026c00001247983 */ /* 0x000ee20000300800 */
[C---:B------:R-:W-:Y:S02]  /*a0af0*/  IADD3 R0, R25.reuse, c[0x0][0x198], RZ ;  /* 0x0000660019007a10 */ /* 0x040fe40007ffe0ff */
[----:B------:R-:W-:-:S02]  /*a0b00*/  LEA.HI.X.SX32 R25, R25, R96, 0x2, P6 ;  /* 0x0000006019197211 */ /* 0x000fc400030f16ff */
[----:B--2---:R-:W-:Y:S02]  /*a0b10*/  ISETP.LT.AND P3, PT, R99, c[0x0][0x17c], !P0 ;  /* 0x00005f0063007a0c */ /* 0x004fe40004761270 */
[----:B----4-:R-:W-:Y:S02]  /*a0b20*/  ISETP.LT.AND P2, PT, R98, c[0x0][0x17c], !P0 ;  /* 0x00005f0062007a0c */ /* 0x010fe40004741270 */
[----:B------:R-:W-:-:S09]  /*a0b30*/  ISETP.LT.AND P1, PT, R97, c[0x0][0x17c], !P0 ;  /* 0x00005f0061007a0c */ /* 0x000fd20004721270 */
[----:B------:R1:W-:Y:S04]  /*a0b40*/  @P3 STG.E [R28.64], R16 ;  /* 0x000000101c003986 */ /* 0x0003e8000c101906 */
[----:B------:R-:W-:Y:S04]  /*a0b50*/  @P2 STG.E [R20.64], R17 ;  /* 0x0000001114002986 */ /* 0x000fe8000c101906 */
[----:B-1----:R-:W2:Y:S04]  /*a0b60*/  LDL.LU R28, [R1+0x26d0] ;  /* 0x0026d000011c7983 */ /* 0x002ea80000300800 */
[----:B------:R1:W-:Y:S04]  /*a0b70*/  @P1 STG.E [R24.64], R200 ;  /* 0x000000c818001986 */ /* 0x0003e8000c101906 */
[----:B-1----:R-:W4:Y:S01]  /*a0b80*/  LDL.LU R25, [R1+0x2680] ;  /* 0x0026800001197983 */ /* 0x002f220000300800 */
[----:B------:R-:W-:-:S02]  /*a0b90*/  ISETP.LT.AND P5, PT, R95, c[0x0][0x17c], !P0 ;  /* 0x00005f005f007a0c */ /* 0x000fc400047a1270 */
[CC--:B------:R-:W-:Y:S01]  /*a0ba0*/  LEA R16, P6, R0.reuse, R3.reuse, 0x2 ;  /* 0x0000000300107211 */ /* 0x0c0fe200078c10ff */
[----:B------:R-:W4:Y:S01]  /*a0bb0*/  LDL.LU R33, [R1+0x268c] ;  /* 0x00268c0001217983 */ /* 0x000f220000300800 */
[C---:B------:R-:W-:Y:S02]  /*a0bc0*/  IADD3 R21, R0.reuse, c[0x0][0x198], RZ ;  /* 0x0000660000157a10 */ /* 0x040fe40007ffe0ff */
[-C--:B------:R-:W-:Y:S02]  /*a0bd0*/  LEA.HI.X.SX32 R17, R0, R96.reuse, 0x2, P6 ;  /* 0x0000006000117211 */ /* 0x080fe400030f16ff */
[C---:B------:R-:W-:Y:S02]  /*a0be0*/  LEA R20, P6, R21.reuse, R3, 0x2 ;  /* 0x0000000315147211 */ /* 0x040fe400078c10ff */
[C---:B------:R-:W-:Y:S02]  /*a0bf0*/  IADD3 R0, R21.reuse, c[0x0][0x198], RZ ;  /* 0x0000660015007a10 */ /* 0x040fe40007ffe0ff */
[----:B------:R-:W-:Y:S01]  /*a0c00*/  LEA.HI.X.SX32 R21, R21, R96, 0x2, P6 ;  /* 0x0000006015157211 */ /* 0x000fe200030f16ff */
[----:B------:R1:W-:Y:S01]  /*a0c10*/  @P5 STG.E [R16.64], R201 ;  /* 0x000000c910005986 */ /* 0x0003e2000c101906 */
[----:B------:R-:W-:-:S02]  /*a0c20*/  ISETP.LT.AND P4, PT, R94, c[0x0][0x17c], !P0 ;  /* 0x00005f005e007a0c */ /* 0x000fc40004781270 */
[C---:B-1----:R-:W-:Y:S02]  /*a0c30*/  LEA R16, P6, R0.reuse, R3, 0x2 ;  /* 0x0000000300107211 */ /* 0x042fe400078c10ff */
[C---:B------:R-:W-:Y:S02]  /*a0c40*/  IADD3 R24, R0.reuse, c[0x0][0x198], RZ ;  /* 0x0000660000187a10 */ /* 0x040fe40007ffe0ff */
[----:B------:R-:W-:Y:S02]  /*a0c50*/  LEA.HI.X.SX32 R17, R0, R96, 0x2, P6 ;  /* 0x0000006000117211 */ /* 0x000fe400030f16ff */
[----:B------:R-:W-:Y:S02]  /*a0c60*/  IADD3 R0, R24, c[0x0][0x198], RZ ;  /* 0x0000660018007a10 */ /* 0x000fe40007ffe0ff */
[----:B---3--:R-:W-:-:S03]  /*a0c70*/  ISETP.LT.AND P3, PT, R93, c[0x0][0x17c], !P0 ;  /* 0x00005f005d007a0c */ /* 0x008fc60004761270 */
[----:B------:R1:W-:Y:S01]  /*a0c80*/  @P4 STG.E [R20.64], R12 ;  /* 0x0000000c14004986 */ /* 0x0003e2000c101906 */
[----:B------:R-:W-:Y:S02]  /*a0c90*/  ISETP.LT.AND P2, PT, R92, c[0x0][0x17c], !P0 ;  /* 0x00005f005c007a0c */ /* 0x000fe40004741270 */
[----:B-1----:R-:W-:-:S07]  /*a0ca0*/  LEA R20, P6, R24, R3, 0x2 ;  /* 0x0000000318147211 */ /* 0x002fce00078c10ff */
[----:B------:R1:W-:Y:S01]  /*a0cb0*/  @P3 STG.E [R16.64], R13 ;  /* 0x0000000d10003986 */ /* 0x0003e2000c101906 */
[----:B------:R-:W-:Y:S02]  /*a0cc0*/  ISETP.LT.AND P1, PT, R41, c[0x0][0x17c], !P0 ;  /* 0x00005f0029007a0c */ /* 0x000fe40004721270 */
[----:B------:R-:W-:Y:S02]  /*a0cd0*/  LEA.HI.X.SX32 R21, R24, R96, 0x2, P6 ;  /* 0x0000006018157211 */ /* 0x000fe400030f16ff */
[----:B------:R-:W-:Y:S02]  /*a0ce0*/  LEA R12, P6, R0, R3, 0x2 ;  /* 0x00000003000c7211 */ /* 0x000fe400078c10ff */
[----:B------:R-:W-:Y:S01]  /*a0cf0*/  ISETP.LT.AND P5, PT, R40, c[0x0][0x17c], !P0 ;  /* 0x00005f0028007a0c */ /* 0x000fe200047a1270 */
[----:B------:R3:W-:Y:S01]  /*a0d00*/  @P2 STG.E [R20.64], R8 ;  /* 0x0000000814002986 */ /* 0x0007e2000c101906 */
[----:B-1----:R-:W-:Y:S02]  /*a0d10*/  IADD3 R17, R0, c[0x0][0x198], RZ ;  /* 0x0000660000117a10 */ /* 0x002fe40007ffe0ff */
[----:B------:R-:W-:-:S02]  /*a0d20*/  ISETP.LT.AND P4, PT, R32, c[0x0][0x17c], !P0 ;  /* 0x00005f0020007a0c */ /* 0x000fc40004781270 */
[----:B------:R-:W4:Y:S01]  /*a0d30*/  LDL.LU R32, [R1+0x2698] ;  /* 0x0026980001207983 */ /* 0x000f220000300800 */
[----:B------:R-:W-:Y:S02]  /*a0d40*/  LEA.HI.X.SX32 R13, R0, R96, 0x2, P6 ;  /* 0x00000060000d7211 */ /* 0x000fe400030f16ff */
[C---:B------:R-:W-:Y:S01]  /*a0d50*/  LEA R16, P6, R17.reuse, R3, 0x2 ;  /* 0x0000000311107211 */ /* 0x040fe200078c10ff */
[----:B------:R-:W4:Y:S01]  /*a0d60*/  LDL.LU R29, [R1+0x26a4] ;  /* 0x0026a400011d7983 */ /* 0x000f220000300800 */
[----:B------:R-:W-:-:S03]  /*a0d70*/  IADD3 R0, R17, c[0x0][0x198], RZ ;  /* 0x0000660011007a10 */ /* 0x000fc60007ffe0ff */
[----:B---3--:R-:W3:Y:S01]  /*a0d80*/  LDL.LU R20, [R1+0x26b4] ;  /* 0x0026b40001147983 */ /* 0x008ee20000300800 */
[----:B------:R-:W-:-:S03]  /*a0d90*/  LEA.HI.X.SX32 R17, R17, R96, 0x2, P6 ;  /* 0x0000006011117211 */ /* 0x000fc600030f16ff */
[----:B------:R-:W-:Y:S04]  /*a0da0*/  @P1 STG.E [R12.64], R9 ;  /* 0x000000090c001986 */ /* 0x000fe8000c101906 */
[----:B------:R1:W-:Y:S01]  /*a0db0*/  @P5 STG.E [R16.64], R4 ;  /* 0x0000000410005986 */ /* 0x0003e2000c101906 */
[----:B--2---:R-:W-:-:S03]  /*a0dc0*/  ISETP.LT.AND P1, PT, R28, c[0x0][0x17c], !P0 ;  /* 0x00005f001c007a0c */ /* 0x004fc60004721270 */
[----:B------:R-:W2:Y:S01]  /*a0dd0*/  LDL.LU R28, [R1+0x266c] ;  /* 0x00266c00011c7983 */ /* 0x000ea20000300800 */
[----:B----4-:R-:W-:-:S03]  /*a0de0*/  ISETP.LT.AND P5, PT, R25, c[0x0][0x17c], !P0 ;  /* 0x00005f0019007a0c */ /* 0x010fc600047a1270 */
[----:B------:R-:W4:Y:S04]  /*a0df0*/  LDL.LU R25, [R1+0x2678] ;  /* 0x0026780001197983 */ /* 0x000f280000300800 */
[----:B------:R-:W2:Y:S04]  /*a0e00*/  LDL.LU R24, [R1+0x2684] ;  /* 0x0026840001187983 */ /* 0x000ea80000300800 */
[----:B------:R-:W4:Y:S04]  /*a0e10*/  LDL.LU R21, [R1+0x2690] ;  /* 0x0026900001157983 */ /* 0x000f280000300800 */
[----:B-1----:R-:W4:Y:S01]  /*a0e20*/  LDL.LU R17, [R1+0x269c] ;  /* 0x00269c0001117983 */ /* 0x002f220000300800 */
[----:B------:R-:W-:-:S02]  /*a0e30*/  LEA R8, P6, R0, R3, 0x2 ;  /* 0x0000000300087211 */ /* 0x000fc400078c10ff */
[C---:B------:R-:W-:Y:S02]  /*a0e40*/  IADD3 R13, R0.reuse, c[0x0][0x198], RZ ;  /* 0x00006600000d7a10 */ /* 0x040fe40007ffe0ff */
[-C--:B------:R-:W-:Y:S02]  /*a0e50*/  LEA.HI.X.SX32 R9, R0, R96.reuse, 0x2, P6 ;  /* 0x0000006000097211 */ /* 0x080fe400030f16ff */
[----:B------:R-:W-:Y:S02]  /*a0e60*/  ISETP.LT.AND P3, PT, R37, c[0x0][0x17c], !P0 ;  /* 0x00005f0025007a0c */ /* 0x000fe40004761270 */
[C---:B------:R-:W-:Y:S02]  /*a0e70*/  LEA R12, P6, R13.reuse, R3, 0x2 ;  /* 0x000000030d0c7211 */ /* 0x040fe400078c10ff */
[----:B------:R-:W-:Y:S02]  /*a0e80*/  ISETP.LT.AND P2, PT, R36, c[0x0][0x17c], !P0 ;  /* 0x00005f0024007a0c */ /* 0x000fe40004741270 */
[C---:B------:R-:W-:Y:S01]  /*a0e90*/  IADD3 R0, R13.reuse, c[0x0][0x198], RZ ;  /* 0x000066000d007a10 */ /* 0x040fe20007ffe0ff */
[----:B------:R1:W-:Y:S01]  /*a0ea0*/  @P4 STG.E [R8.64], R5 ;  /* 0x0000000508004986 */ /* 0x0003e2000c101906 */
[----:B------:R-:W-:-:S02]  /*a0eb0*/  LEA.HI.X.SX32 R13, R13, R96, 0x2, P6 ;  /* 0x000000600d0d7211 */ /* 0x000fc400030f16ff */
[CC--:B------:R-:W-:Y:S02]  /*a0ec0*/  LEA R4, P6, R0.reuse, R3.reuse, 0x2 ;  /* 0x0000000300047211 */ /* 0x0c0fe400078c10ff */
[C---:B-1----:R-:W-:Y:S02]  /*a0ed0*/  IADD3 R9, R0.reuse, c[0x0][0x198], RZ ;  /* 0x0000660000097a10 */ /* 0x042fe40007ffe0ff */
[-C--:B------:R-:W-:Y:S02]  /*a0ee0*/  LEA.HI.X.SX32 R5, R0, R96.reuse, 0x2, P6 ;  /* 0x0000006000057211 */ /* 0x080fe400030f16ff */
[C---:B------:R-:W-:Y:S02]  /*a0ef0*/  LEA R8, P6, R9.reuse, R3, 0x2 ;  /* 0x0000000309087211 */ /* 0x040fe400078c10ff */
[C---:B------:R-:W-:Y:S01]  /*a0f00*/  IADD3 R0, R9.reuse, c[0x0][0x198], RZ ;  /* 0x0000660009007a10 */ /* 0x040fe20007ffe0ff */
[----:B------:R1:W-:Y:S01]  /*a0f10*/  @P3 STG.E [R12.64], R218 ;  /* 0x000000da0c003986 */ /* 0x0003e2000c101906 */
[----:B------:R-:W-:-:S03]  /*a0f20*/  LEA.HI.X.SX32 R9, R9, R96, 0x2, P6 ;  /* 0x0000006009097211 */ /* 0x000fc600030f16ff */
[----:B------:R1:W-:Y:S01]  /*a0f30*/  @P2 STG.E [R4.64], R219 ;  /* 0x000000db04002986 */ /* 0x0003e2000c101906 */
[----:B------:R-:W-:-:S03]  /*a0f40*/  ISETP.LT.AND P4, PT, R33, c[0x0][0x17c], !P0 ;  /* 0x00005f0021007a0c */ /* 0x000fc60004781270 */
[----:B------:R1:W-:Y:S02]  /*a0f50*/  @P1 STG.E [R8.64], R198 ;  /* 0x000000c608001986 */ /* 0x0003e4000c101906 */
[C---:B-1----:R-:W-:Y:S02]  /*a0f60*/  IADD3 R12, R0.reuse, c[0x0][0x198], RZ ;  /* 0x00006600000c7a10 */ /* 0x042fe40007ffe0ff */
[----:B------:R-:W-:-:S04]  /*a0f70*/  LEA R4, P6, R0, R3, 0x2 ;  /* 0x0000000300047211 */ /* 0x000fc800078c10ff */
[-C--:B------:R-:W-:Y:S02]  /*a0f80*/  LEA.HI.X.SX32 R5, R0, R96.reuse, 0x2, P6 ;  /* 0x0000006000057211 */ /* 0x080fe400030f16ff */
[CC--:B------:R-:W-:Y:S02]  /*a0f90*/  LEA R8, P6, R12.reuse, R3.reuse, 0x2 ;  /* 0x000000030c087211 */ /* 0x0c0fe400078c10ff */
[C---:B------:R-:W-:Y:S01]  /*a0fa0*/  IADD3 R0, R12.reuse, c[0x0][0x198], RZ ;  /* 0x000066000c007a10 */ /* 0x040fe20007ffe0ff */
[----:B------:R1:W-:Y:S01]  /*a0fb0*/  @P5 STG.E [R4.64], R199 ;  /* 0x000000c704005986 */ /* 0x0003e2000c101906 */
[----:B------:R-:W-:Y:S02]  /*a0fc0*/  LEA.HI.X.SX32 R9, R12, R96, 0x2, P6 ;  /* 0x000000600c097211 */ /* 0x000fe400030f16ff */
[----:B------:R-:W-:Y:S02]  /*a0fd0*/  ISETP.LT.AND P3, PT, R32, c[0x0][0x17c], !P0 ;  /* 0x00005f0020007a0c */ /* 0x000fe40004761270 */
[C---:B------:R-:W-:Y:S01]  /*a0fe0*/  IADD3 R12, R0.reuse, c[0x0][0x198], RZ ;  /* 0x00006600000c7a10 */ /* 0x040fe20007ffe0ff */
[----:B------:R3:W-:Y:S01]  /*a0ff0*/  @P4 STG.E [R8.64], R42 ;  /* 0x0000002a08004986 */ /* 0x0007e2000c101906 */
[----:B-1----:R-:W-:-:S02]  /*a1000*/  LEA R4, P6, R0, R3, 0x2 ;  /* 0x0000000300047211 */ /* 0x002fc400078c10ff */
[----:B------:R-:W-:Y:S02]  /*a1010*/  ISETP.LT.AND P2, PT, R29, c[0x0][0x17c], !P0 ;  /* 0x00005f001d007a0c */ /* 0x000fe40004741270 */
[-C--:B------:R-:W-:Y:S02]  /*a1020*/  LEA.HI.X.SX32 R5, R0, R96.reuse, 0x2, P6 ;  /* 0x0000006000057211 */ /* 0x080fe400030f16ff */
[----:B---3--:R-:W-:Y:S02]  /*a1030*/  ISETP.LT.AND P1, PT, R20, c[0x0][0x17c], !P0 ;  /* 0x00005f0014007a0c */ /* 0x008fe40004721270 */
[CC--:B------:R-:W-:Y:S01]  /*a1040*/  LEA R8, P6, R12.reuse, R3.reuse, 0x2 ;  /* 0x000000030c087211 */ /* 0x0c0fe200078c10ff */
[----:B------:R-:W3:Y:S01]  /*a1050*/  LDL.LU R20, [R1+0x2658] ;  /* 0x0026580001147983 */ /* 0x000ee20000300800 */
[C---:B------:R-:W-:Y:S02]  /*a1060*/  IADD3 R0, R12.reuse, c[0x0][0x198], RZ ;  /* 0x000066000c007a10 */ /* 0x040fe40007ffe0ff */
[----:B------:R-:W-:Y:S01]  /*a1070*/  LEA.HI.X.SX32 R9, R12, R96, 0x2, P6 ;  /* 0x000000600c097211 */ /* 0x000fe200030f16ff */
[----:B------:R-:W3:Y:S04]  /*a1080*/  LDL.LU R16, [R1+0x2664] ;  /* 0x0026640001107983 */ /* 0x000ee80000300800 */
[----:B------:R1:W-:Y:S04]  /*a1090*/  @P3 STG.E [R4.64], R43 ;  /* 0x0000002b04003986 */ /* 0x0003e8000c101906 */
[----:B------:R-:W3:Y:S01]  /*a10a0*/  LDL.LU R13, [R1+0x2670] ;  /* 0x00267000010d7983 */ /* 0x000ee20000300800 */
[----:B-1----:R-:W-:-:S04]  /*a10b0*/  LEA R4, P6, R0, R3, 0x2 ;  /* 0x0000000300047211 */ /* 0x002fc800078c10ff */
[----:B------:R-:W-:Y:S01]  /*a10c0*/  LEA.HI.X.SX32 R5, R0, R96, 0x2, P6 ;  /* 0x0000006000057211 */ /* 0x000fe200030f16ff */
[----:B------:R1:W-:Y:S04]  /*a10d0*/  @P2 STG.E [R8.64], R38 ;  /* 0x0000002608002986 */ /* 0x0003e8000c101906 */
[----:B------:R1:W-:Y:S01]  /*a10e0*/  @P1 STG.E [R4.64], R39 ;  /* 0x0000002704001986 */ /* 0x0003e2000c101906 */
[----:B--2---:R-:W-:-:S03]  /*a10f0*/  ISETP.LT.AND P3, PT, R24, c[0x0][0x17c], !P0 ;  /* 0x00005f0018007a0c */ /* 0x004fc60004761270 */
[----:B------:R-:W2:Y:S01]  /*a1100*/  LDL.LU R24, [R1+0x267c] ;  /* 0x00267c0001187983 */ /* 0x000ea20000300800 */
[----:B----4-:R-:W-:-:S03]  /*a1110*/  ISETP.LT.AND P2, PT, R21, c[0x0][0x17c], !P0 ;  /* 0x00005f0015007a0c */ /* 0x010fc60004741270 */
[----:B------:R-:W4:Y:S01]  /*a1120*/  LDL.LU R21, [R1+0x2688] ;  /* 0x0026880001157983 */ /* 0x000f220000300800 */
[----:B------:R-:W-:-:S03]  /*a1130*/  ISETP.LT.AND P1, PT, R17, c[0x0][0x17c], !P0 ;  /* 0x00005f0011007a0c */ /* 0x000fc60004721270 */
[----:B------:R-:W4:Y:S01]  /*a1140*/  LDL.LU R17, [R1+0x2640] ;  /* 0x0026400001117983 */ /* 0x000f220000300800 */
[----:B------:R-:W-:Y:S02]  /*a1150*/  ISETP.LT.AND P5, PT, R28, c[0x0][0x17c], !P0 ;  /* 0x00005f001c007a0c */ /* 0x000fe400047a1270 */
[----:B------:R-:W-:Y:S02]  /*a1160*/  IADD3 R12, R0, c[0x0][0x198], RZ ;  /* 0x00006600000c7a10 */ /* 0x000fe40007ffe0ff */
[----:B------:R-:W-:Y:S02]  /*a1170*/  ISETP.LT.AND P4, PT, R25, c[0x0][0x17c], !P0 ;  /* 0x00005f0019007a0c */ /* 0x000fe40004781270 */
[C---:B-1----:R-:W-:Y:S02]  /*a1180*/  LEA R8, P6, R12.reuse, R3, 0x2 ;  /* 0x000000030c087211 */ /* 0x042fe400078c10ff */
[C---:B------:R-:W-:Y:S02]  /*a1190*/  IADD3 R0, R12.reuse, c[0x0][0x198], RZ ;  /* 0x000066000c007a10 */ /* 0x040fe40007ffe0ff */
[----:B------:R-:W-:-:S02]  /*a11a0*/  LEA.HI.X.SX32 R9, R12, R96, 0x2, P6 ;  /* 0x000000600c097211 */ /* 0x000fc400030f16ff */
[C---:B------:R-:W-:Y:S02]  /*a11b0*/  LEA R4, P6, R0.reuse, R3, 0x2 ;  /* 0x0000000300047211 */ /* 0x040fe400078c10ff */
[C---:B------:R-:W-:Y:S01]  /*a11c0*/  IADD3 R12, R0.reuse, c[0x0][0x198], RZ ;  /* 0x00006600000c7a10 */ /* 0x040fe20007ffe0ff */
[----:B------:R1:W-:Y:S01]  /*a11d0*/  @P5 STG.E [R8.64], R214 ;  /* 0x000000d608005986 */ /* 0x0003e2000c101906 */
[----:B------:R-:W-:Y:S02]  /*a11e0*/  LEA.HI.X.SX32 R5, R0, R96, 0x2, P6 ;  /* 0x0000006000057211 */ /* 0x000fe400030f16ff */
        /* <DEDUP_REMOVED lines=8> */
[----:B------:R-:W-:-:S03]  /*a1270*/  IADD3 R0, R12, c[0x0][0x198], RZ ;  /* 0x000066000c007a10 */ /* 0x000fc60007ffe0ff */
[----:B------:R1:W-:Y:S02]  /*a1280*/  @P2 STG.E [R4.64], R195 ;  /* 0x000000c304002986 */ /* 0x0003e4000c101906 */
[----:B-1----:R-:W-:-:S04]  /*a1290*/  LEA R8, P6, R12, R3, 0x2 ;  /* 0x000000030c087211 */ /* 0x002fc800078c10ff */
[----:B------:R-:W-:Y:S02]  /*a12a0*/  LEA.HI.X.SX32 R9, R12, R96, 0x2, P6 ;  /* 0x000000600c097211 */ /* 0x000fe400030f16ff */
[----:B------:R-:W-:-:S04]  /*a12b0*/  LEA R4, P6, R0, R3, 0x2 ;  /* 0x0000000300047211 */ /* 0x000fc800078c10ff */
[----:B------:R-:W-:Y:S01]  /*a12c0*/  LEA.HI.X.SX32 R5, R0, R96, 0x2, P6 ;  /* 0x0000006000057211 */ /* 0x000fe200030f16ff */
[----:B------:R1:W-:Y:S01]  /*a12d0*/  @P1 STG.E [R8.64], R34 ;  /* 0x0000002208001986 */ /* 0x0003e2000c101906 */
[----:B---3--:R-:W-:-:S03]  /*a12e0*/  ISETP.LT.AND P5, PT, R20, c[0x0][0x17c], !P0 ;  /* 0x00005f0014007a0c */ /* 0x008fc600047a1270 */
[----:B------:R-:W3:Y:S01]  /*a12f0*/  LDL.LU R20, [R1+0x2650] ;  /* 0x0026500001147983 */ /* 0x000ee20000300800 */
[----:B------:R-:W-:-:S03]  /*a1300*/  ISETP.LT.AND P4, PT, R16, c[0x0][0x17c], !P0 ;  /* 0x00005f0010007a0c */ /* 0x000fc60004781270 */
[----:B------:R-:W3:Y:S01]  /*a1310*/  LDL.LU R16, [R1+0x265c] ;  /* 0x00265c0001107983 */ /* 0x000ee20000300800 */
[----:B------:R-:W-:-:S03]  /*a1320*/  ISETP.LT.AND P3, PT, R13, c[0x0][0x17c], !P0 ;  /* 0x00005f000d007a0c */ /* 0x000fc60004761270 */
[----:B------:R-:W3:Y:S04]  /*a1330*/  LDL.LU R13, [R1+0x2668] ;  /* 0x00266800010d7983 */ /* 0x000ee80000300800 */
[----:B------:R1:W-:Y:S01]  /*a1340*/  @P5 STG.E [R4.64], R35 ;  /* 0x0000002304005986 */ /* 0x0003e2000c101906 */
[----:B--2---:R-:W-:-:S03]  /*a1350*/  ISETP.LT.AND P2, PT, R24, c[0x0][0x17c], !P0 ;  /* 0x00005f0018007a0c */ /* 0x004fc60004741270 */
[----:B------:R-:W2:Y:S01]  /*a1360*/  LDL.LU R24, [R1+0x2674] ;  /* 0x0026740001187983 */ /* 0x000ea20000300800 */
[----:B----4-:R-:W-:-:S03]  /*a1370*/  ISETP.LT.AND P1, PT, R21, c[0x0][0x17c], !P0 ;  /* 0x00005f0015007a0c */ /* 0x010fc60004721270 */
        /* <DEDUP_REMOVED lines=38> */
[----:B------:R-:W2:Y:S01]  /*a15e0*/  LDL.LU R17, [R1+0x2628] ;  /* 0x0026280001117983 */ /* 0x000ea20000300800 */
        /* <DEDUP_REMOVED lines=24> */
[----:B-1----:R-:W-:Y:S02]  /*a1770*/  LEA R8, P6, R12, R3, 0x2 ;  /* 0x000000030c087211 */ /* 0x002fe400078c10ff */
[----:B---3--:R-:W-:-:S02]  /*a1780*/  ISETP.LT.AND P3, PT, R20, c[0x0][0x17c], !P0 ;  /* 0x00005f0014007a0c */ /* 0x008fc40004761270 */
[----:B------:R-:W3:Y:S01]  /*a1790*/  LDL.LU R20, [R1+0x2638] ;  /* 0x0026380001147983 */ /* 0x000ee20000300800 */
[----:B------:R-:W-:-:S03]  /*a17a0*/  ISETP.LT.AND P2, PT, R16, c[0x0][0x17c], !P0 ;  /* 0x00005f0010007a0c */ /* 0x000fc60004741270 */
[----:B------:R-:W3:Y:S01]  /*a17b0*/  LDL.LU R16, [R1+0x2648] ;  /* 0x0026480001107983 */ /* 0x000ee20000300800 */
[----:B------:R-:W-:Y:S02]  /*a17c0*/  LEA.HI.X.SX32 R9, R12, R96, 0x2, P6 ;  /* 0x000000600c097211 */ /* 0x000fe400030f16ff */
[----:B------:R-:W-:Y:S02]  /*a17d0*/  ISETP.LT.AND P1, PT, R13, c[0x0][0x17c], !P0 ;  /* 0x00005f000d007a0c */ /* 0x000fe40004721270 */
[----:B------:R-:W3:Y:S04]  /*a17e0*/  LDL.LU R13, [R1+0x25f4] ;  /* 0x0025f400010d7983 */ /* 0x000ee80000300800 */
[----:B------:R-:W3:Y:S04]  /*a17f0*/  LDL.LU R19, [R1+0x2600] ;  /* 0x0026000001137983 */ /* 0x000ee80000300800 */
[----:B------:R-:W-:Y:S04]  /*a1800*/  @P3 STG.E [R4.64], R203 ;  /* 0x000000cb04003986 */ /* 0x000fe8000c101906 */
[----:B------:R-:W3:Y:S04]  /*a1810*/  LDL.LU R18, [R1+0x2610] ;  /* 0x0026100001127983 */ /* 0x000ee80000300800 */
[----:B------:R1:W-:Y:S01]  /*a1820*/  @P2 STG.E [R8.64], R14 ;  /* 0x0000000e08002986 */ /* 0x0003e2000c101906 */
[----:B--2---:R-:W-:-:S03]  /*a1830*/  ISETP.LT.AND P3, PT, R17, c[0x0][0x17c], !P0 ;  /* 0x00005f0011007a0c */ /* 0x004fc60004761270 */
[----:B------:R-:W2:Y:S04]  /*a1840*/  LDL.LU R17, [R1+0x2620] ;  /* 0x0026200001117983 */ /* 0x000ea80000300800 */
[----:B-1----:R-:W2:Y:S01]  /*a1850*/  LDL.LU R14, [R1+0x2630] ;  /* 0x00263000010e7983 */ /* 0x002ea20000300800 */
[----:B------:R-:W-:Y:S02]  /*a1860*/  IADD3 R0, R12, c[0x0][0x198], RZ ;  /* 0x000066000c007a10 */ /* 0x000fe40007ffe0ff */
[----:B------:R-:W-:Y:S02]  /*a1870*/  ISETP.LT.AND P5, PT, R24, c[0x0][0x17c], !P0 ;  /* 0x00005f0018007a0c */ /* 0x000fe400047a1270 */
[C---:B------:R-:W-:Y:S02]  /*a1880*/  LEA R4, P6, R0.reuse, R3, 0x2 ;  /* 0x0000000300047211 */ /* 0x040fe400078c10ff */
[----:B------:R-:W-:-:S02]  /*a1890*/  IADD3 R12, R0, c[0x0][0x198], RZ ;  /* 0x00006600000c7a10 */ /* 0x000fc40007ffe0ff */
[-C--:B------:R-:W-:Y:S02]  /*a18a0*/  LEA.HI.X.SX32 R5, R0, R96.reuse, 0x2, P6 ;  /* 0x0000006000057211 */ /* 0x080fe400030f16ff */
[C---:B------:R-:W-:Y:S02]  /*a18b0*/  LEA R8, P6, R12.reuse, R3, 0x2 ;  /* 0x000000030c087211 */ /* 0x040fe400078c10ff */
[----:B----4-:R-:W-:Y:S02]  /*a18c0*/  ISETP.LT.AND P4, PT, R21, c[0x0][0x17c], !P0 ;  /* 0x00005f0015007a0c */ /* 0x010fe40004781270 */
[C---:B------:R-:W-:Y:S01]  /*a18d0*/  IADD3 R0, R12.reuse, c[0x0][0x198], RZ ;  /* 0x000066000c007a10 */ /* 0x040fe20007ffe0ff */
[----:B------:R1:W-:Y:S01]  /*a18e0*/  @P1 STG.E [R4.64], R15 ;  /* 0x0000000f04001986 */ /* 0x0003e2000c101906 */
[----:B------:R-:W-:Y:S02]  /*a18f0*/  LEA.HI.X.SX32 R9, R12, R96, 0x2, P6 ;  /* 0x000000600c097211 */ /* 0x000fe400030f16ff */
[----:B------:R-:W-:-:S03]  /*a1900*/  IADD3 R12, R0, c[0x0][0x198], RZ ;  /* 0x00006600000c7a10 */ /* 0x000fc60007ffe0ff */
[----:B------:R4:W-:Y:S01]  /*a1910*/  @P5 STG.E [R8.64], R10 ;  /* 0x0000000a08005986 */ /* 0x0009e2000c101906 */
[----:B-1----:R-:W-:-:S04]  /*a1920*/  LEA R4, P6, R0, R3, 0x2 ;  /* 0x0000000300047211 */ /* 0x002fc800078c10ff */
[-C--:B------:R-:W-:Y:S02]  /*a1930*/  LEA.HI.X.SX32 R5, R0, R96.reuse, 0x2, P6 ;  /* 0x0000006000057211 */ /* 0x080fe400030f16ff */
[C---:B----4-:R-:W-:Y:S02]  /*a1940*/  LEA R8, P6, R12.reuse, R3, 0x2 ;  /* 0x000000030c087211 */ /* 0x050fe400078c10ff */
[C---:B------:R-:W-:Y:S01]  /*a1950*/  IADD3 R0, R12.reuse, c[0x0][0x198], RZ ;  /* 0x000066000c007a10 */ /* 0x040fe20007ffe0ff */
[----:B------:R1:W-:Y:S01]  /*a1960*/  @P4 STG.E [R4.64], R11 ;  /* 0x0000000b04004986 */ /* 0x0003e2000c101906 */
[----:B------:R-:W-:Y:S02]  /*a1970*/  LEA.HI.X.SX32 R9, R12, R96, 0x2, P6 ;  /* 0x000000600c097211 */ /* 0x000fe400030f16ff */
[----:B------:R-:W-:-:S03]  /*a1980*/  IADD3 R10, R0, c[0x0][0x198], RZ ;  /* 0x00006600000a7a10 */ /* 0x000fc60007ffe0ff */
[----:B------:R4:W-:Y:S01]  /*a1990*/  @P3 STG.E [R8.64], R6 ;  /* 0x0000000608003986 */ /* 0x0009e2000c101906 */
[----:B-1----:R-:W-:-:S04]  /*a19a0*/  LEA R4, P6, R0, R3, 0x2 ;  /* 0x0000000300047211 */ /* 0x002fc800078c10ff */
[----:B------:R-:W-:Y:S02]  /*a19b0*/  LEA.HI.X.SX32 R5, R0, R96, 0x2, P6 ;  /* 0x0000006000057211 */ /* 0x000fe400030f16ff */
[----:B----4-:R-:W-:-:S04]  /*a19c0*/  LEA R8, P6, R10, R3, 0x2 ;  /* 0x000000030a087211 */ /* 0x010fc800078c10ff */
[----:B------:R-:W-:Y:S02]  /*a19d0*/  LEA.HI.X.SX32 R9, R10, R96, 0x2, P6 ;  /* 0x000000600a097211 */ /* 0x000fe400030f16ff */
[----:B---3--:R-:W-:Y:S02]  /*a19e0*/  ISETP.LT.AND P2, PT, R20, c[0x0][0x17c], !P0 ;  /* 0x00005f0014007a0c */ /* 0x008fe40004741270 */
[----:B------:R-:W-:Y:S02]  /*a19f0*/  ISETP.LT.AND P1, PT, R16, c[0x0][0x17c], !P0 ;  /* 0x00005f0010007a0c */ /* 0x000fe40004721270 */
[----:B------:R-:W3:Y:S01]  /*a1a00*/  LDL.LU R16, [R1+0x25e0] ;  /* 0x0025e00001107983 */ /* 0x000ee20000300800 */
[----:B------:R-:W-:Y:S02]  /*a1a10*/  IADD3 R0, R10, c[0x0][0x198], RZ ;  /* 0x000066000a007a10 */ /* 0x000fe40007ffe0ff */
[----:B------:R-:W-:Y:S02]  /*a1a20*/  ISETP.LT.AND P5, PT, R13, c[0x0][0x17c], !P0 ;  /* 0x00005f000d007a0c */ /* 0x000fe400047a1270 */
[----:B------:R-:W4:Y:S04]  /*a1a30*/  LDL.LU R13, [R1+0x25ec] ;  /* 0x0025ec00010d7983 */ /* 0x000f280000300800 */
[----:B------:R-:W4:Y:S04]  /*a1a40*/  LDL.LU R11, [R1+0x25f8] ;  /* 0x0025f800010b7983 */ /* 0x000f280000300800 */
[----:B------:R1:W-:Y:S04]  /*a1a50*/  @P2 STG.E [R4.64], R7 ;  /* 0x0000000704002986 */ /* 0x0003e8000c101906 */
[----:B------:R-:W4:Y:S04]  /*a1a60*/  LDL.LU R15, [R1+0x2604] ;  /* 0x00260400010f7983 */ /* 0x000f280000300800 */
[----:B------:R1:W-:Y:S04]  /*a1a70*/  @P1 STG.E [R8.64], R112 ;  /* 0x0000007008001986 */ /* 0x0003e8000c101906 */
[----:B------:R-:W4:Y:S01]  /*a1a80*/  LDL.LU R10, [R1+0x2614] ;  /* 0x00261400010a7983 */ /* 0x000f220000300800 */
[----:B--2---:R-:W-:-:S03]  /*a1a90*/  ISETP.LT.AND P1, PT, R14, c[0x0][0x17c], !P0 ;  /* 0x00005f000e007a0c */ /* 0x004fc60004721270 */
[----:B------:R-:W2:Y:S04]  /*a1aa0*/  LDL.LU R14, [R1+0x25cc] ;  /* 0x0025cc00010e7983 */ /* 0x000ea80000300800 */
[----:B------:R-:W2:Y:S01]  /*a1ab0*/  LDL.LU R12, [R1+0x25d8] ;  /* 0x0025d800010c7983 */ /* 0x000ea20000300800 */
[C---:B-1----:R-:W-:Y:S02]  /*a1ac0*/  LEA R4, P6, R0.reuse, R3, 0x2 ;  /* 0x0000000300047211 */ /* 0x042fe400078c10ff */
[----:B------:R-:W-:Y:S02]  /*a1ad0*/  ISETP.LT.AND P4, PT, R19, c[0x0][0x17c], !P0 ;  /* 0x00005f0013007a0c */ /* 0x000fe40004781270 */
[C---:B------:R-:W-:Y:S02]  /*a1ae0*/  IADD3 R7, R0.reuse, c[0x0][0x198], RZ ;  /* 0x0000660000077a10 */ /* 0x040fe40007ffe0ff */
[----:B------:R-:W-:-:S02]  /*a1af0*/  LEA.HI.X.SX32 R5, R0, R96, 0x2, P6 ;  /* 0x0000006000057211 */ /* 0x000fc400030f16ff */
[CC--:B------:R-:W-:Y:S02]  /*a1b00*/  LEA R6, P6, R7.reuse, R3.reuse, 0x2 ;  /* 0x0000000307067211 */ /* 0x0c0fe400078c10ff */
[----:B------:R-:W-:Y:S02]  /*a1b10*/  ISETP.LT.AND P3, PT, R18, c[0x0][0x17c], !P0 ;  /* 0x00005f0012007a0c */ /* 0x000fe40004761270 */
[C---:B------:R-:W-:Y:S01]  /*a1b20*/  IADD3 R0, R7.reuse, c[0x0][0x198], RZ ;  /* 0x0000660007007a10 */ /* 0x040fe20007ffe0ff */
[----:B------:R1:W-:Y:S01]  /*a1b30*/  @P5 STG.E [R4.64], R113 ;  /* 0x0000007104005986 */ /* 0x0003e2000c101906 */
[----:B------:R-:W-:Y:S02]  /*a1b40*/  LEA.HI.X.SX32 R7, R7, R96, 0x2, P6 ;  /* 0x0000006007077211 */ /* 0x000fe400030f16ff */
[----:B------:R-:W-:Y:S02]  /*a1b50*/  ISETP.LT.AND P2, PT, R17, c[0x0][0x17c], !P0 ;  /* 0x00005f0011007a0c */ /* 0x000fe40004741270 */
[C---:B------:R-:W-:Y:S01]  /*a1b60*/  IADD3 R8, R0.reuse, c[0x0][0x198], RZ ;  /* 0x0000660000087a10 */ /* 0x040fe20007ffe0ff */
        /* <DEDUP_REMOVED lines=12> */
[C---:B------:R-:W-:Y:S02]  /*a1c30*/  IADD3 R0, R8.reuse, c[0x0][0x198], RZ ;  /* 0x0000660008007a10 */ /* 0x040fe40007ffe0ff */
[----:B------:R-:W-:Y:S01]  /*a1c40*/  LEA.HI.X.SX32 R7, R8, R96, 0x2, P6 ;  /* 0x0000006008077211 */ /* 0x000fe200030f16ff */
[----:B------:R1:W-:Y:S01]  /*a1c50*/  @P1 STG.E [R4.64], R105 ;  /* 0x0000006904001986 */ /* 0x0003e2000c101906 */
[----:B---3--:R-:W-:Y:S02]  /*a1c60*/  ISETP.LT.AND P5, PT, R16, c[0x0][0x17c], !P0 ;  /* 0x00005f0010007a0c */ /* 0x008fe400047a1270 */
[----:B-1----:R-:W-:-:S02]  /*a1c70*/  LEA R4, P6, R0, R3, 0x2 ;  /* 0x0000000300047211 */ /* 0x002fc400078c10ff */
[----:B----4-:R-:W-:Y:S02]  /*a1c80*/  ISETP.LT.AND P4, PT, R13, c[0x0][0x17c], !P0 ;  /* 0x00005f000d007a0c */ /* 0x010fe40004781270 */
[----:B------:R-:W3:Y:S01]  /*a1c90*/  LDL.LU R13, [R1+0x25e4] ;  /* 0x0025e400010d7983 */ /* 0x000ee20000300800 */
[----:B------:R-:W-:-:S03]  /*a1ca0*/  ISETP.LT.AND P3, PT, R11, c[0x0][0x17c], !P0 ;  /* 0x00005f000b007a0c */ /* 0x000fc60004761270 */
[----:B------:R-:W4:Y:S04]  /*a1cb0*/  LDL.LU R11, [R1+0x25f0] ;  /* 0x0025f000010b7983 */ /* 0x000f280000300800 */
[----:B------:R-:W4:Y:S04]  /*a1cc0*/  LDL.LU R9, [R1+0x25fc] ;  /* 0x0025fc0001097983 */ /* 0x000f280000300800 */
[----:B------:R1:W-:Y:S01]  /*a1cd0*/  @P5 STG.E [R6.64], R100 ;  /* 0x0000006406005986 */ /* 0x0003e2000c101906 */
[----:B------:R-:W-:Y:S02]  /*a1ce0*/  LEA.HI.X.SX32 R5, R0, R96, 0x2, P6 ;  /* 0x0000006000057211 */ /* 0x000fe400030f16ff */
[----:B------:R-:W-:-:S02]  /*a1cf0*/  ISETP.LT.AND P1, PT, R10, c[0x0][0x17c], !P0 ;  /* 0x00005f000a007a0c */ /* 0x000fc40004721270 */
[----:B------:R-:W4:Y:S04]  /*a1d00*/  LDL.LU R10, [R1+0x25b8] ;  /* 0x0025b800010a7983 */ /* 0x000f280000300800 */
[----:B------:R1:W-:Y:S01]  /*a1d10*/  @P4 STG.E [R4.64], R101 ;  /* 0x0000006504004986 */ /* 0x0003e2000c101906 */
[----:B--2---:R-:W-:-:S03]  /*a1d20*/  ISETP.LT.AND P5, PT, R14, c[0x0][0x17c], !P0 ;  /* 0x00005f000e007a0c */ /* 0x004fc600047a1270 */
[----:B------:R-:W2:Y:S01]  /*a1d30*/  LDL.LU R14, [R1+0x25c4] ;  /* 0x0025c400010e7983 */ /* 0x000ea20000300800 */
[----:B------:R-:W-:-:S03]  /*a1d40*/  ISETP.LT.AND P4, PT, R12, c[0x0][0x17c], !P0 ;  /* 0x00005f000c007a0c */ /* 0x000fc60004781270 */
[----:B------:R-:W2:Y:S01]  /*a1d50*/  LDL.LU R12, [R1+0x25d0] ;  /* 0x0025d000010c7983 */ /* 0x000ea20000300800 */
[----:B------:R-:W-:Y:S02]  /*a1d60*/  IADD3 R8, R0, c[0x0][0x198], RZ ;  /* 0x0000660000087a10 */ /* 0x000fe40007ffe0ff */
[----:B------:R-:W-:Y:S02]  /*a1d70*/  ISETP.LT.AND P2, PT, R15, c[0x0][0x17c], !P0 ;  /* 0x00005f000f007a0c */ /* 0x000fe40004741270 */
[CC--:B-1----:R-:W-:Y:S02]  /*a1d80*/  LEA R6, P6, R8.reuse, R3.reuse, 0x2 ;  /* 0x0000000308067211 */ /* 0x0c2fe400078c10ff */
[C---:B------:R-:W-:Y:S02]  /*a1d90*/  IADD3 R0, R8.reuse, c[0x0][0x198], RZ ;  /* 0x0000660008007a10 */ /* 0x040fe40007ffe0ff */
[----:B------:R-:W-:Y:S02]  /*a1da0*/  LEA.HI.X.SX32 R7, R8, R96, 0x2, P6 ;  /* 0x0000006008077211 */ /* 0x000fe400030f16ff */
[----:B------:R-:W-:-:S02]  /*a1db0*/  LEA R4, P6, R0, R3, 0x2 ;  /* 0x0000000300047211 */ /* 0x000fc400078c10ff */
        /* <DEDUP_REMOVED lines=11> */
[C---:B------:R-:W-:Y:S02]  /*a1e70*/  IADD3 R0, R8.reuse, c[0x0][0x198], RZ ;  /* 0x0000660008007a10 */ /* 0x040fe40007ffe0ff */
[----:B-1----:R-:W-:-:S04]  /*a1e80*/  LEA R6, P6, R8, R3, 0x2 ;  /* 0x0000000308067211 */ /* 0x002fc800078c10ff */
[----:B------:R-:W-:Y:S01]  /*a1e90*/  LEA.HI.X.SX32 R7, R8, R96, 0x2, P6 ;  /* 0x0000006008077211 */ /* 0x000fe200030f16ff */
[----:B------:R1:W-:Y:S04]  /*a1ea0*/  @P5 STG.E [R4.64], R85 ;  /* 0x0000005504005986 */ /* 0x0003e8000c101906 */
[----:B------:R2:W-:Y:S01]  /*a1eb0*/  @P4 STG.E [R6.64], R80 ;  /* 0x0000005006004986 */ /* 0x0005e2000c101906 */
[----:B-1----:R-:W-:-:S04]  /*a1ec0*/  LEA R4, P6, R0, R3, 0x2 ;  /* 0x0000000300047211 */ /* 0x002fc800078c10ff */
[----:B------:R-:W-:Y:S02]  /*a1ed0*/  LEA.HI.X.SX32 R5, R0, R96, 0x2, P6 ;  /* 0x0000006000057211 */ /* 0x000fe400030f16ff */
[----:B---3--:R-:W-:Y:S02]  /*a1ee0*/  ISETP.LT.AND P3, PT, R13, c[0x0][0x17c], !P0 ;  /* 0x00005f000d007a0c */ /* 0x008fe40004761270 */
[----:B------:R-:W3:Y:S01]  /*a1ef0*/  LDL.LU R13, [R1+0x25dc] ;  /* 0x0025dc00010d7983 */ /* 0x000ee20000300800 */
[----:B----4-:R-:W-:-:S03]  /*a1f00*/  ISETP.LT.AND P2, PT, R11, c[0x0][0x17c], !P0 ;  /* 0x00005f000b007a0c */ /* 0x010fc60004741270 */
[----:B------:R-:W4:Y:S01]  /*a1f10*/  LDL.LU R11, [R1+0x25e8] ;  /* 0x0025e800010b7983 */ /* 0x000f220000300800 */
[----:B------:R-:W-:-:S03]  /*a1f20*/  ISETP.LT.AND P1, PT, R9, c[0x0][0x17c], !P0 ;  /* 0x00005f0009007a0c */ /* 0x000fc60004721270 */
[----:B------:R-:W4:Y:S01]  /*a1f30*/  LDL.LU R9, [R1+0x25a0] ;  /* 0x0025a00001097983 */ /* 0x000f220000300800 */
[----:B------:R-:W-:-:S03]  /*a1f40*/  ISETP.LT.AND P5, PT, R10, c[0x0][0x17c], !P0 ;  /* 0x00005f000a007a0c */ /* 0x000fc600047a1270 */
[----:B------:R-:W4:Y:S04]  /*a1f50*/  LDL.LU R10, [R1+0x25b0] ;  /* 0x0025b000010a7983 */ /* 0x000f280000300800 */
[----:B------:R1:W-:Y:S01]  /*a1f60*/  @P3 STG.E [R4.64], R81 ;  /* 0x0000005104003986 */ /* 0x0003e2000c101906 */
[----:B--2---:R-:W-:-:S03]  /*a1f70*/  ISETP.LT.AND P4, PT, R14, c[0x0][0x17c], !P0 ;  /* 0x00005f000e007a0c */ /* 0x004fc60004781270 */
[----:B------:R-:W2:Y:S01]  /*a1f80*/  LDL.LU R14, [R1+0x25bc] ;  /* 0x0025bc00010e7983 */ /* 0x000ea20000300800 */
[----:B------:R-:W-:-:S03]  /*a1f90*/  ISETP.LT.AND P3, PT, R12, c[0x0][0x17c], !P0 ;  /* 0x00005f000c007a0c */ /* 0x000fc60004761270 */
[----:B------:R-:W2:Y:S01]  /*a1fa0*/  LDL.LU R12, [R1+0x25c8] ;  /* 0x0025c800010c7983 */ /* 0x000ea20000300800 */
[----:B------:R-:W-:-:S04]  /*a1fb0*/  IADD3 R8, R0, c[0x0][0x198], RZ ;  /* 0x0000660000087a10 */ /* 0x000fc80007ffe0ff */
[CC--:B------:R-:W-:Y:S02]  /*a1fc0*/  LEA R6, P6, R8.reuse, R3.reuse, 0x2 ;  /* 0x0000000308067211 */ /* 0x0c0fe400078c10ff */
[C---:B------:R-:W-:Y:S02]  /*a1fd0*/  IADD3 R0, R8.reuse, c[0x0][0x198], RZ ;  /* 0x0000660008007a10 */ /* 0x040fe40007ffe0ff */
[-C--:B------:R-:W-:Y:S02]  /*a1fe0*/  LEA.HI.X.SX32 R7, R8, R96.reuse, 0x2, P6 ;  /* 0x0000006008077211 */ /* 0x080fe400030f16ff */
[C---:B-1----:R-:W-:Y:S02]  /*a1ff0*/  LEA R4, P6, R0.reuse, R3, 0x2 ;  /* 0x0000000300047211 */ /* 0x042fe400078c10ff */
        /* <DEDUP_REMOVED lines=232> */
[----:B---3--:R-:W-:-:S03]  /*a2e80*/  ISETP.LT.AND P1, PT, R13, c[0x0][0x17c], !P0 ;  /* 0x00005f000d007a0c */ /* 0x008fc60004721270 */
[----:B------:R-:W-:Y:S01]  /*a2e90*/  LDS.128 R64, [R252+0x1800] ;  /* 0x00180000fc407984 */ /* 0x000fe20000000c00 */
[----:B----4-:R-:W-:-:S03]  /*a2ea0*/  ISETP.LT.AND P5, PT, R11, c[0x0][0x17c], !P0 ;  /* 0x00005f000b007a0c */ /* 0x010fc600047a1270 */
[----:B------:R-:W3:Y:S01]  /*a2eb0*/  LDL.LU R13, [R1+0x24d8] ;  /* 0x0024d800010d7983 */ /* 0x000ee20000300800 */
[C---:B-1----:R-:W-:Y:S02]  /*a2ec0*/  LEA R4, P6, R0.reuse, R3, 0x2 ;  /* 0x0000000300047211 */ /* 0x042fe400078c10ff */
[----:B------:R-:W-:Y:S01]  /*a2ed0*/  ISETP.LT.AND P4, PT, R9, c[0x0][0x17c], !P0 ;  /* 0x00005f0009007a0c */ /* 0x000fe20004781270 */
[----:B------:R-:W4:Y:S04]  /*a2ee0*/  LDL.LU R11, [R1+0x24e0] ;  /* 0x0024e000010b7983 */ /* 0x000f280000300800 */
[----:B------:R-:W4:Y:S01]  /*a2ef0*/  LDL.LU R9, [R1+0x24e8] ;  /* 0x0024e80001097983 */ /* 0x000f220000300800 */
[----:B------:R-:W-:Y:S02]  /*a2f00*/  LEA.HI.X.SX32 R5, R0, R96, 0x2, P6 ;  /* 0x0000006000057211 */ /* 0x000fe400030f16ff */
[----:B------:R-:W-:-:S02]  /*a2f10*/  ISETP.LT.AND P3, PT, R10, c[0x0][0x17c], !P0 ;  /* 0x00005f000a007a0c */ /* 0x000fc40004761270 */
[----:B------:R-:W4:Y:S04]  /*a2f20*/  LDL.LU R10, [R1+0x24f0] ;  /* 0x0024f000010a7983 */ /* 0x000f280000300800 */
[----:B------:R1:W-:Y:S01]  /*a2f30*/  @P1 STG.E [R4.64], R63 ;  /* 0x0000003f04001986 */ /* 0x0003e2000c101906 */
[----:B------:R-:W-:-:S03]  /*a2f40*/  IADD3 R8, R0, c[0x0][0x198], RZ ;  /* 0x0000660000087a10 */ /* 0x000fc60007ffe0ff */
[----:B------:R-:W-:Y:S01]  /*a2f50*/  LDS.128 R60, [R235+0x1800] ;  /* 0x00180000eb3c7984 */ /* 0x000fe20000000c00 */
[----:B--2---:R-:W-:-:S03]  /*a2f60*/  ISETP.LT.AND P2, PT, R14, c[0x0][0x17c], !P0 ;  /* 0x00005f000e007a0c */ /* 0x004fc60004741270 */
[----:B------:R-:W2:Y:S01]  /*a2f70*/  LDL.LU R14, [R1+0x24f8] ;  /* 0x0024f800010e7983 */ /* 0x000ea20000300800 */
[----:B------:R-:W-:-:S03]  /*a2f80*/  ISETP.LT.AND P1, PT, R12, c[0x0][0x17c], !P0 ;  /* 0x00005f000c007a0c */ /* 0x000fc60004721270 */
[----:B------:R-:W2:Y:S01]  /*a2f90*/  LDL.LU R12, [R1+0x24c4] ;  /* 0x0024c400010c7983 */ /* 0x000ea20000300800 */
        /* <DEDUP_REMOVED lines=8> */
[----:B------:R1:W-:Y:S04]  /*a3020*/  @P4 STG.E [R4.64], R59 ;  /* 0x0000003b04004986 */ /* 0x0003e8000c101906 */
[----:B------:R-:W-:Y:S01]  /*a3030*/  LDS.128 R56, [R234+0x1800] ;  /* 0x00180000ea387984 */ /* 0x000fe20000000c00 */
        /* <DEDUP_REMOVED lines=15> */
[----:B-1----:R-:W-:Y:S02]  /*a3130*/  LEA R4, P6, R0, R3, 0x2 ;  /* 0x0000000300047211 */ /* 0x002fe400078c10ff */
[----:B------:R-:W-:Y:S01]  /*a3140*/  ISETP.LT.AND P3, PT, R9, c[0x0][0x17c], !P0 ;  /* 0x00005f0009007a0c */ /* 0x000fe20004761270 */
[----:B------:R-:W4:Y:S04]  /*a3150*/  LDL.LU R11, [R1+0x24cc] ;  /* 0x0024cc00010b7983 */ /* 0x000f280000300800 */
[----:B------:R-:W4:Y:S01]  /*a3160*/  LDL.LU R9, [R1+0x24d0] ;  /* 0x0024d00001097983 */ /* 0x000f220000300800 */
[----:B------:R-:W-:-:S03]  /*a3170*/  ISETP.LT.AND P2, PT, R10, c[0x0][0x17c], !P0 ;  /* 0x00005f000a007a0c */ /* 0x000fc60004741270 */
[----:B------:R-:W4:Y:S01]  /*a3180*/  LDL.LU R10, [R1+0x24d4] ;  /* 0x0024d400010a7983 */ /* 0x000f220000300800 */
[----:B------:R-:W-:-:S05]  /*a3190*/  LEA.HI.X.SX32 R5, R0, R96, 0x2, P6 ;  /* 0x0000006000057211 */ /* 0x000fca00030f16ff */
        /* <DEDUP_REMOVED lines=148> */
[----:B------:R-:W2:Y:S04]  /*a3ae0*/  LDL.LU R12, [R1+0x2420] ;  /* 0x00242000010c7983 */ /* 0x000ea80000300800 */
[----:B------:R-:W2:Y:S01]  /*a3af0*/  LDL.LU R18, [R1+0x241c] ;  /* 0x00241c0001127983 */ /* 0x000ea20000300800 */
[----:B------:R-:W-:-:S03]  /*a3b00*/  IADD3 R8, R0, c[0x0][0x198], RZ ;  /* 0x0000660000087a10 */ /* 0x000fc60007ffe0ff */
        /* <DEDUP_REMOVED lines=18> */
[----:B------:R-:W-:Y:S02]  /*a3c30*/  LEA.HI.X.SX32 R7, R8, R96, 0x2, P6 ;  /* 0x0000006008077211 */ /* 0x000fe400030f16ff */
[----:B------:R-:W-:Y:S01]  /*a3c40*/  LEA R8, P6, R0, R3, 0x2 ;  /* 0x0000000300087211 */ /* 0x000fe200078c10ff */
[----:B------:R1:W-:Y:S04]  /*a3c50*/  @P2 STG.E [R4.64], R133 ;  /* 0x0000008504002986 */ /* 0x0003e8000c101906 */
[----:B------:R1:W-:Y:S01]  /*a3c60*/  @P1 STG.E [R6.64], R156 ;  /* 0x0000009c06001986 */ /* 0x0003e2000c101906 */
[----:B---3--:R-:W-:-:S03]  /*a3c70*/  ISETP.LT.AND P5, PT, R13, c[0x0][0x17c], !P0 ;  /* 0x00005f000d007a0c */ /* 0x008fc600047a1270 */
[----:B------:R-:W3:Y:S01]  /*a3c80*/  LDL.LU R13, [R1+0x2408] ;  /* 0x00240800010d7983 */ /* 0x000ee20000300800 */
[----:B----4-:R-:W-:Y:S02]  /*a3c90*/  ISETP.LT.AND P4, PT, R11, c[0x0][0x17c], !P0 ;  /* 0x00005f000b007a0c */ /* 0x010fe40004781270 */
[C---:B------:R-:W-:Y:S01]  /*a3ca0*/  IADD3 R11, R0.reuse, c[0x0][0x198], RZ ;  /* 0x00006600000b7a10 */ /* 0x040fe20007ffe0ff */
[----:B------:R-:W4:Y:S01]  /*a3cb0*/  LDL.LU R15, [R1+0x23fc] ;  /* 0x0023fc00010f7983 */ /* 0x000f220000300800 */
[----:B------:R-:W-:Y:S02]  /*a3cc0*/  ISETP.LT.AND P3, PT, R9, c[0x0][0x17c], !P0 ;  /* 0x00005f0009007a0c */ /* 0x000fe40004761270 */
[----:B------:R-:W-:Y:S02]  /*a3cd0*/  LEA.HI.X.SX32 R9, R0, R96, 0x2, P6 ;  /* 0x0000006000097211 */ /* 0x000fe400030f16ff */
[----:B------:R-:W-:Y:S02]  /*a3ce0*/  ISETP.LT.AND P2, PT, R10, c[0x0][0x17c], !P0 ;  /* 0x00005f000a007a0c */ /* 0x000fe40004741270 */
[----:B------:R-:W-:-:S02]  /*a3cf0*/  LEA R10, P6, R11, R3, 0x2 ;  /* 0x000000030b0a7211 */ /* 0x000fc400078c10ff */
[C---:B------:R-:W-:Y:S02]  /*a3d00*/  IADD3 R0, R11.reuse, c[0x0][0x198], RZ ;  /* 0x000066000b007a10 */ /* 0x040fe40007ffe0ff */
[----:B------:R-:W-:Y:S01]  /*a3d10*/  LEA.HI.X.SX32 R11, R11, R96, 0x2, P6 ;  /* 0x000000600b0b7211 */ /* 0x000fe200030f16ff */
[----:B------:R1:W-:Y:S04]  /*a3d20*/  @P5 STG.E [R8.64], R157 ;  /* 0x0000009d08005986 */ /* 0x0003e8000c101906 */
[----:B------:R1:W-:Y:S01]  /*a3d30*/  @P4 STG.E [R10.64], R172 ;  /* 0x000000ac0a004986 */ /* 0x0003e2000c101906 */
[----:B--2---:R-:W-:-:S03]  /*a3d40*/  ISETP.LT.AND P1, PT, R14, c[0x0][0x17c], !P0 ;  /* 0x00005f000e007a0c */ /* 0x004fc60004721270 */
[----:B------:R-:W2:Y:S04]  /*a3d50*/  LDL.LU R14, [R1+0x23f4] ;  /* 0x0023f400010e7983 */ /* 0x000ea80000300800 */
[----:B------:R-:W2:Y:S01]  /*a3d60*/  LDL.LU R16, [R1+0x23e8] ;  /* 0x0023e80001107983 */ /* 0x000ea20000300800 */
[----:B------:R-:W-:-:S03]  /*a3d70*/  ISETP.LT.AND P4, PT, R18, c[0x0][0x17c], !P0 ;  /* 0x00005f0012007a0c */ /* 0x000fc60004781270 */
[----:B------:R-:W2:Y:S01]  /*a3d80*/  LDL.LU R18, [R1+0x23dc] ;  /* 0x0023dc0001127983 */ /* 0x000ea20000300800 */
[-C--:B-1----:R-:W-:Y:S02]  /*a3d90*/  LEA R4, P6, R0, R3.reuse, 0x2 ;  /* 0x0000000300047211 */ /* 0x082fe400078c10ff */
[----:B------:R-:W-:Y:S02]  /*a3da0*/  ISETP.LT.AND P5, PT, R12, c[0x0][0x17c], !P0 ;  /* 0x00005f000c007a0c */ /* 0x000fe400047a1270 */
[C---:B------:R-:W-:Y:S02]  /*a3db0*/  IADD3 R12, R0.reuse, c[0x0][0x198], RZ ;  /* 0x00006600000c7a10 */ /* 0x040fe40007ffe0ff */
[----:B------:R-:W-:Y:S02]  /*a3dc0*/  LEA.HI.X.SX32 R5, R0, R96, 0x2, P6 ;  /* 0x0000006000057211 */ /* 0x000fe400030f16ff */
[C---:B------:R-:W-:Y:S02]  /*a3dd0*/  LEA R6, P6, R12.reuse, R3, 0x2 ;  /* 0x000000030c067211 */ /* 0x040fe400078c10ff */
[----:B------:R-:W-:-:S02]  /*a3de0*/  IADD3 R0, R12, c[0x0][0x198], RZ ;  /* 0x000066000c007a10 */ /* 0x000fc40007ffe0ff */
[-C--:B------:R-:W-:Y:S02]  /*a3df0*/  LEA.HI.X.SX32 R7, R12, R96.reuse, 0x2, P6 ;  /* 0x000000600c077211 */ /* 0x080fe400030f16ff */
[CC--:B------:R-:W-:Y:S02]  /*a3e00*/  LEA R8, P6, R0.reuse, R3.reuse, 0x2 ;  /* 0x0000000300087211 */ /* 0x0c0fe400078c10ff */
[C---:B------:R-:W-:Y:S02]  /*a3e10*/  IADD3 R12, R0.reuse, c[0x0][0x198], RZ ;  /* 0x00006600000c7a10 */ /* 0x040fe40007ffe0ff */
[-C--:B------:R-:W-:Y:S02]  /*a3e20*/  LEA.HI.X.SX32 R9, R0, R96.reuse, 0x2, P6 ;  /* 0x0000006000097211 */ /* 0x080fe400030f16ff */
[C---:B------:R-:W-:Y:S02]  /*a3e30*/  LEA R10, P6, R12.reuse, R3, 0x2 ;  /* 0x000000030c0a7211 */ /* 0x040fe400078c10ff */
[C---:B------:R-:W-:Y:S01]  /*a3e40*/  IADD3 R0, R12.reuse, c[0x0][0x198], RZ ;  /* 0x000066000c007a10 */ /* 0x040fe20007ffe0ff */
[----:B------:R1:W-:Y:S01]  /*a3e50*/  @P3 STG.E [R4.64], R173 ;  /* 0x000000ad04003986 */ /* 0x0003e2000c101906 */
[----:B------:R-:W-:-:S02]  /*a3e60*/  LEA.HI.X.SX32 R11, R12, R96, 0x2, P6 ;  /* 0x000000600c0b7211 */ /* 0x000fc400030f16ff */
[----:B------:R-:W-:Y:S01]  /*a3e70*/  ISETP.LT.AND P3, PT, R17, c[0x0][0x17c], !P0 ;  /* 0x00005f0011007a0c */ /* 0x000fe20004761270 */
[----:B------:R1:W-:Y:S01]  /*a3e80*/  @P2 STG.E [R6.64], R188 ;  /* 0x000000bc06002986 */ /* 0x0003e2000c101906 */
[----:B------:R-:W-:-:S03]  /*a3e90*/  IADD3 R12, R0, c[0x0][0x198], RZ ;  /* 0x00006600000c7a10 */ /* 0x000fc60007ffe0ff */
[----:B------:R-:W2:Y:S01]  /*a3ea0*/  LDL.LU R17, [R1+0x23d8] ;  /* 0x0023d80001117983 */ /* 0x000ea20000300800 */
[----:B-1----:R-:W-:-:S03]  /*a3eb0*/  LEA R4, P6, R0, R3, 0x2 ;  /* 0x0000000300047211 */ /* 0x002fc600078c10ff */
[----:B------:R1:W-:Y:S01]  /*a3ec0*/  @P1 STG.E [R8.64], R189 ;  /* 0x000000bd08001986 */ /* 0x0003e2000c101906 */
[----:B------:R-:W-:-:S03]  /*a3ed0*/  LEA.HI.X.SX32 R5, R0, R96, 0x2, P6 ;  /* 0x0000006000057211 */ /* 0x000fc600030f16ff */
[----:B------:R1:W-:Y:S01]  /*a3ee0*/  @P5 STG.E [R10.64], R122 ;  /* 0x0000007a0a005986 */ /* 0x0003e2000c101906 */
[----:B------:R-:W-:-:S03]  /*a3ef0*/  LEA R6, P6, R12, R3, 0x2 ;  /* 0x000000030c067211 */ /* 0x000fc600078c10ff */
[----:B------:R1:W-:Y:S01]  /*a3f00*/  @P4 STG.E [R4.64], R123 ;  /* 0x0000007b04004986 */ /* 0x0003e2000c101906 */
[----:B------:R-:W-:-:S05]  /*a3f10*/  LEA.HI.X.SX32 R7, R12, R96, 0x2, P6 ;  /* 0x000000600c077211 */ /* 0x000fca00030f16ff */
[----:B------:R1:W-:Y:S01]  /*a3f20*/  @P3 STG.E [R6.64], R138 ;  /* 0x0000008a06003986 */ /* 0x0003e2000c101906 */
[----:B---3--:R-:W-:-:S03]  /*a3f30*/  ISETP.LT.AND P2, PT, R13, c[0x0][0x17c], !P0 ;  /* 0x00005f000d007a0c */ /* 0x008fc60004741270 */
[----:B------:R-:W3:Y:S01]  /*a3f40*/  LDL.LU R13, [R1+0x23d4] ;  /* 0x0023d400010d7983 */ /* 0x000ee20000300800 */
[----:B----4-:R-:W-:-:S03]  /*a3f50*/  ISETP.LT.AND P1, PT, R15, c[0x0][0x17c], !P0 ;  /* 0x00005f000f007a0c */ /* 0x010fc60004721270 */
[----:B------:R-:W4:Y:S01]  /*a3f60*/  LDL.LU R15, [R1+0x23bc] ;  /* 0x0023bc00010f7983 */ /* 0x000f220000300800 */
[----:B--2---:R-:W-:-:S03]  /*a3f70*/  ISETP.LT.AND P5, PT, R14, c[0x0][0x17c], !P0 ;  /* 0x00005f000e007a0c */ /* 0x004fc600047a1270 */
[----:B------:R-:W2:Y:S01]  /*a3f80*/  LDL.LU R14, [R1+0x23b8] ;  /* 0x0023b800010e7983 */ /* 0x000ea20000300800 */
[----:B------:R-:W-:-:S03]  /*a3f90*/  ISETP.LT.AND P4, PT, R16, c[0x0][0x17c], !P0 ;  /* 0x00005f0010007a0c */ /* 0x000fc60004781270 */
[----:B------:R-:W2:Y:S01]  /*a3fa0*/  LDL.LU R16, [R1+0x23b4] ;  /* 0x0023b40001107983 */ /* 0x000ea20000300800 */
[----:B------:R-:W-:-:S03]  /*a3fb0*/  ISETP.LT.AND P3, PT, R18, c[0x0][0x17c], !P0 ;  /* 0x00005f0012007a0c */ /* 0x000fc60004761270 */
[----:B------:R-:W2:Y:S01]  /*a3fc0*/  LDL.LU R18, [R1+0x23b0] ;  /* 0x0023b00001127983 */ /* 0x000ea20000300800 */
[----:B------:R-:W-:-:S04]  /*a3fd0*/  IADD3 R0, R12, c[0x0][0x198], RZ ;  /* 0x000066000c007a10 */ /* 0x000fc80007ffe0ff */
[CC--:B-1----:R-:W-:Y:S02]  /*a3fe0*/  LEA R8, P6, R0.reuse, R3.reuse, 0x2 ;  /* 0x0000000300087211 */ /* 0x0c2fe400078c10ff */
[C---:B------:R-:W-:Y:S02]  /*a3ff0*/  IADD3 R12, R0.reuse, c[0x0][0x198], RZ ;  /* 0x00006600000c7a10 */ /* 0x040fe40007ffe0ff */
[-C--:B------:R-:W-:Y:S02]  /*a4000*/  LEA.HI.X.SX32 R9, R0, R96.reuse, 0x2, P6 ;  /* 0x0000006000097211 */ /* 0x080fe400030f16ff */
[C---:B------:R-:W-:Y:S02]  /*a4010*/  LEA R10, P6, R12.reuse, R3, 0x2 ;  /* 0x000000030c0a7211 */ /* 0x040fe400078c10ff */
[C---:B------:R-:W-:Y:S02]  /*a4020*/  IADD3 R0, R12.reuse, c[0x0][0x198], RZ ;  /* 0x000066000c007a10 */ /* 0x040fe40007ffe0ff */
[----:B------:R-:W-:-:S02]  /*a4030*/  LEA.HI.X.SX32 R11, R12, R96, 0x2, P6 ;  /* 0x000000600c0b7211 */ /* 0x000fc400030f16ff */
[CC--:B------:R-:W-:Y:S02]  /*a4040*/  LEA R4, P6, R0.reuse, R3.reuse, 0x2 ;  /* 0x0000000300047211 */ /* 0x0c0fe400078c10ff */
[C---:B------:R-:W-:Y:S02]  /*a4050*/  IADD3 R12, R0.reuse, c[0x0][0x198], RZ ;  /* 0x00006600000c7a10 */ /* 0x040fe40007ffe0ff */
[-C--:B------:R-:W-:Y:S02]  /*a4060*/  LEA.HI.X.SX32 R5, R0, R96.reuse, 0x2, P6 ;  /* 0x0000006000057211 */ /* 0x080fe400030f16ff */
[C---:B------:R-:W-:Y:S02]  /*a4070*/  LEA R6, P6, R12.reuse, R3, 0x2 ;  /* 0x000000030c067211 */ /* 0x040fe400078c10ff */
[C---:B------:R-:W-:Y:S01]  /*a4080*/  IADD3 R0, R12.reuse, c[0x0][0x198], RZ ;  /* 0x000066000c007a10 */ /* 0x040fe20007ffe0ff */
[----:B------:R1:W-:Y:S01]  /*a4090*/  @P2 STG.E [R8.64], R139 ;  /* 0x0000008b08002986 */ /* 0x0003e2000c101906 */
[----:B------:R-:W-:-:S02]  /*a40a0*/  LEA.HI.X.SX32 R7, R12, R96, 0x2, P6 ;  /* 0x000000600c077211 */ /* 0x000fc400030f16ff */
[----:B------:R-:W-:Y:S01]  /*a40b0*/  IADD3 R12, R0, c[0x0][0x198], RZ ;  /* 0x00006600000c7a10 */ /* 0x000fe20007ffe0ff */
[----:B------:R1:W-:Y:S01]  /*a40c0*/  @P1 STG.E [R10.64], R162 ;  /* 0x000000a20a001986 */ /* 0x0003e2000c101906 */
[----:B------:R-:W-:-:S03]  /*a40d0*/  ISETP.LT.AND P2, PT, R17, c[0x0][0x17c], !P0 ;  /* 0x00005f0011007a0c */ /* 0x000fc60004741270 */
        /* <DEDUP_REMOVED lines=104> */
[----:B------:R-:W-:-:S03]  /*a4760*/  IADD3 R0, R12, c[0x0][0x198], RZ ;  /* 0x000066000c007a10 */ /* 0x000fc60007ffe0ff */
[----:B------:R-:W2:Y:S01]  /*a4770*/  LDL.LU R39, [R1+0x228c] ;  /* 0x00228c0001277983 */ /* 0x000ea20000300800 */
[CC--:B-1----:R-:W-:Y:S02]  /*a4780*/  LEA R4, P6, R0.reuse, R3.reuse, 0x2 ;  /* 0x0000000300047211 */ /* 0x0c2fe400078c10ff */
[C---:B------:R-:W-:Y:S01]  /*a4790*/  IADD3 R12, R0.reuse, c[0x0][0x198], RZ ;  /* 0x00006600000c7a10 */ /* 0x040fe20007ffe0ff */
[----:B------:R-:W2:Y:S01]  /*a47a0*/  LDL.LU R38, [R1+0x2274] ;  /* 0x0022740001267983 */ /* 0x000ea20000300800 */
[-C--:B------:R-:W-:Y:S02]  /*a47b0*/  LEA.HI.X.SX32 R5, R0, R96.reuse, 0x2, P6 ;  /* 0x0000006000057211 */ /* 0x080fe400030f16ff */
[CC--:B------:R-:W-:Y:S01]  /*a47c0*/  LEA R6, P6, R12.reuse, R3.reuse, 0x2 ;  /* 0x000000030c067211 */ /* 0x0c0fe200078c10ff */
[----:B------:R-:W2:Y:S01]  /*a47d0*/  LDL.LU R43, [R1+0x2294] ;  /* 0x00229400012b7983 */ /* 0x000ea20000300800 */
[C---:B------:R-:W-:Y:S02]  /*a47e0*/  IADD3 R0, R12.reuse, c[0x0][0x198], RZ ;  /* 0x000066000c007a10 */ /* 0x040fe40007ffe0ff */
[----:B------:R-:W-:Y:S01]  /*a47f0*/  LEA.HI.X.SX32 R7, R12, R96, 0x2, P6 ;  /* 0x000000600c077211 */ /* 0x000fe200030f16ff */
[----:B------:R1:W-:Y:S01]  /*a4800*/  @P4 STG.E [R4.64], R171 ;  /* 0x000000ab04004986 */ /* 0x0003e2000c101906 */
[----:B------:R-:W-:-:S02]  /*a4810*/  LEA R8, P6, R0, R3, 0x2 ;  /* 0x0000000300087211 */ /* 0x000fc400078c10ff */
[C---:B------:R-:W-:Y:S01]  /*a4820*/  IADD3 R12, R0.reuse, c[0x0][0x198], RZ ;  /* 0x00006600000c7a10 */ /* 0x040fe20007ffe0ff */
[----:B------:R-:W2:Y:S01]  /*a4830*/  LDL.LU R42, [R1+0x2270] ;  /* 0x00227000012a7983 */ /* 0x000ea20000300800 */
[-C--:B------:R-:W-:Y:S02]  /*a4840*/  LEA.HI.X.SX32 R9, R0, R96.reuse, 0x2, P6 ;  /* 0x0000006000097211 */ /* 0x080fe400030f16ff */
[CC--:B------:R-:W-:Y:S01]  /*a4850*/  LEA R10, P6, R12.reuse, R3.reuse, 0x2 ;  /* 0x000000030c0a7211 */ /* 0x0c0fe200078c10ff */
[----:B------:R-:W-:Y:S01]  /*a4860*/  @P3 STG.E [R6.64], R186 ;  /* 0x000000ba06003986 */ /* 0x000fe2000c101906 */
[C---:B------:R-:W-:Y:S02]  /*a4870*/  IADD3 R0, R12.reuse, c[0x0][0x198], RZ ;  /* 0x000066000c007a10 */ /* 0x040fe40007ffe0ff */
[----:B------:R-:W-:Y:S01]  /*a4880*/  LEA.HI.X.SX32 R11, R12, R96, 0x2, P6 ;  /* 0x000000600c0b7211 */ /* 0x000fe200030f16ff */
[----:B------:R-:W2:Y:S01]  /*a4890*/  LDL.LU R45, [R1+0x226c] ;  /* 0x00226c00012d7983 */ /* 0x000ea20000300800 */
[----:B------:R-:W-:-:S02]  /*a48a0*/  LEA R12, P6, R0, R3, 0x2 ;  /* 0x00000003000c7211 */ /* 0x000fc400078c10ff */
[----:B------:R-:W-:Y:S01]  /*a48b0*/  ISETP.LT.AND P4, PT, R17, c[0x0][0x17c], !P0 ;  /* 0x00005f0011007a0c */ /* 0x000fe20004781270 */
[----:B------:R4:W-:Y:S01]  /*a48c0*/  @P2 STG.E [R8.64], R187 ;  /* 0x000000bb08002986 */ /* 0x0009e2000c101906 */
[C---:B-1----:R-:W-:Y:S02]  /*a48d0*/  IADD3 R4, R0.reuse, c[0x0][0x198], RZ ;  /* 0x0000660000047a10 */ /* 0x042fe40007ffe0ff */
[----:B---3--:R-:W-:Y:S01]  /*a48e0*/  ISETP.LT.AND P3, PT, R13, c[0x0][0x17c], !P0 ;  /* 0x00005f000d007a0c */ /* 0x008fe20004761270 */
[----:B------:R-:W-:Y:S01]  /*a48f0*/  @P1 STG.E [R10.64], R134 ;  /* 0x000000860a001986 */ /* 0x000fe2000c101906 */
[----:B------:R-:W-:Y:S02]  /*a4900*/  LEA.HI.X.SX32 R13, R0, R96, 0x2, P6 ;  /* 0x00000060000d7211 */ /* 0x000fe400030f16ff */
[----:B------:R-:W-:Y:S02]  /*a4910*/  IADD3 R0, R4, c[0x0][0x198], RZ ;  /* 0x0000660004007a10 */ /* 0x000fe40007ffe0ff */
[----:B----4-:R-:W-:Y:S01]  /*a4920*/  ISETP.LT.AND P2, PT, R15, c[0x0][0x17c], !P0 ;  /* 0x00005f000f007a0c */ /* 0x010fe20004741270 */
[----:B------:R1:W-:Y:S01]  /*a4930*/  @P5 STG.E [R12.64], R135 ;  /* 0x000000870c005986 */ /* 0x0003e2000c101906 */
[----:B------:R-:W-:-:S02]  /*a4940*/  IADD3 R8, R0, c[0x0][0x198], RZ ;  /* 0x0000660000087a10 */ /* 0x000fc40007ffe0ff */
[----:B--2---:R-:W-:Y:S02]  /*a4950*/  ISETP.LT.AND P1, PT, R14, c[0x0][0x17c], !P0 ;  /* 0x00005f000e007a0c */ /* 0x004fe40004721270 */
[-C--:B------:R-:W-:Y:S02]  /*a4960*/  LEA R14, P6, R4, R3.reuse, 0x2 ;  /* 0x00000003040e7211 */ /* 0x080fe400078c10ff */
[----:B------:R-:W-:Y:S02]  /*a4970*/  ISETP.LT.AND P5, PT, R16, c[0x0][0x17c], !P0 ;  /* 0x00005f0010007a0c */ /* 0x000fe400047a1270 */
[----:B------:R-:W-:Y:S02]  /*a4980*/  LEA.HI.X.SX32 R15, R4, R96, 0x2, P6 ;  /* 0x00000060040f7211 */ /* 0x000fe400030f16ff */
[----:B------:R-:W2:Y:S01]  /*a4990*/  LDS.128 R4, [R2] ;  /* 0x0000000002047984 */ /* 0x000ea20000000c00 */
[----:B------:R-:W-:-:S03]  /*a49a0*/  LEA R16, P6, R0, R3, 0x2 ;  /* 0x0000000300107211 */ /* 0x000fc600078c10ff */
[----:B------:R-:W-:Y:S01]  /*a49b0*/  @P4 STG.E [R14.64], R158 ;  /* 0x0000009e0e004986 */ /* 0x000fe2000c101906 */
[-C--:B------:R-:W-:Y:S02]  /*a49c0*/  LEA.HI.X.SX32 R17, R0, R96.reuse, 0x2, P6 ;  /* 0x0000006000117211 */ /* 0x080fe400030f16ff */
[----:B------:R-:W-:Y:S02]  /*a49d0*/  ISETP.LT.AND P4, PT, R18, c[0x0][0x17c], !P0 ;  /* 0x00005f0012007a0c */ /* 0x000fe40004781270 */
[CC--:B------:R-:W-:Y:S02]  /*a49e0*/  LEA R18, P6, R8.reuse, R3.reuse, 0x2 ;  /* 0x0000000308127211 */ /* 0x0c0fe400078c10ff */
[C---:B------:R-:W-:Y:S01]  /*a49f0*/  IADD3 R0, R8.reuse, c[0x0][0x198], RZ ;  /* 0x0000660008007a10 */ /* 0x040fe20007ffe0ff */
[----:B------:R3:W-:Y:S01]  /*a4a00*/  @P3 STG.E [R16.64], R159 ;  /* 0x0000009f10003986 */ /* 0x0007e2000c101906 */
[----:B------:R-:W-:Y:S02]  /*a4a10*/  LEA.HI.X.SX32 R19, R8, R96, 0x2, P6 ;  /* 0x0000006008137211 */ /* 0x000fe400030f16ff */
[----:B------:R-:W-:Y:S01]  /*a4a20*/  ISETP.LT.AND P3, PT, R20, c[0x0][0x17c], !P0 ;  /* 0x00005f0014007a0c */ /* 0x000fe20004761270 */
[----:B------:R-:W4:Y:S01]  /*a4a30*/  LDS.128 R8, [R234] ;  /* 0x00000000ea087984 */ /* 0x000f220000000c00 */
[----:B------:R-:W-:-:S02]  /*a4a40*/  LEA R20, P6, R0, R3, 0x2 ;  /* 0x0000000300147211 */ /* 0x000fc400078c10ff */
[C---:B-1----:R-:W-:Y:S01]  /*a4a50*/  IADD3 R12, R0.reuse, c[0x0][0x198], RZ ;  /* 0x00006600000c7a10 */ /* 0x042fe20007ffe0ff */
[----:B------:R-:W-:Y:S01]  /*a4a60*/  @P2 STG.E [R18.64], R174 ;  /* 0x000000ae12002986 */ /* 0x000fe2000c101906 */
[-C--:B------:R-:W-:Y:S02]  /*a4a70*/  LEA.HI.X.SX32 R21, R0, R96.reuse, 0x2, P6 ;  /* 0x0000006000157211 */ /* 0x080fe400030f16ff */
[----:B------:R-:W-:Y:S02]  /*a4a80*/  ISETP.LT.AND P2, PT, R22, c[0x0][0x17c], !P0 ;  /* 0x00005f0016007a0c */ /* 0x000fe40004741270 */
[C---:B------:R-:W-:Y:S02]  /*a4a90*/  LEA R22, P6, R12.reuse, R3, 0x2 ;  /* 0x000000030c167211 */ /* 0x040fe400078c10ff */
[C---:B------:R-:W-:Y:S01]  /*a4aa0*/  IADD3 R0, R12.reuse, c[0x0][0x198], RZ ;  /* 0x000066000c007a10 */ /* 0x040fe20007ffe0ff */
[----:B------:R1:W-:Y:S01]  /*a4ab0*/  @P1 STG.E [R20.64], R175 ;  /* 0x000000af14001986 */ /* 0x0003e2000c101906 */
[----:B------:R-:W-:-:S02]  /*a4ac0*/  LEA.HI.X.SX32 R23, R12, R96, 0x2, P6 ;  /* 0x000000600c177211 */ /* 0x000fc400030f16ff */
[----:B------:R-:W-:Y:S01]  /*a4ad0*/  ISETP.LT.AND P1, PT, R24, c[0x0][0x17c], !P0 ;  /* 0x00005f0018007a0c */ /* 0x000fe20004721270 */
[----:B------:R-:W2:Y:S01]  /*a4ae0*/  LDS.128 R12, [R235] ;  /* 0x00000000eb0c7984 */ /* 0x000ea20000000c00 */
[CC--:B------:R-:W-:Y:S02]  /*a4af0*/  LEA R24, P6, R0.reuse, R3.reuse, 0x2 ;  /* 0x0000000300187211 */ /* 0x0c0fe400078c10ff */
[C---:B---3--:R-:W-:Y:S01]  /*a4b00*/  IADD3 R16, R0.reuse, c[0x0][0x198], RZ ;  /* 0x0000660000107a10 */ /* 0x048fe20007ffe0ff */
[----:B------:R-:W-:Y:S01]  /*a4b10*/  @P5 STG.E [R22.64], R190 ;  /* 0x000000be16005986 */ /* 0x000fe2000c101906 */
[----:B------:R-:W-:Y:S02]  /*a4b20*/  LEA.HI.X.SX32 R25, R0, R96, 0x2, P6 ;  /* 0x0000006000197211 */ /* 0x000fe400030f16ff */
[----:B------:R-:W-:Y:S02]  /*a4b30*/  ISETP.LT.AND P5, PT, R26, c[0x0][0x17c], !P0 ;  /* 0x00005f001a007a0c */ /* 0x000fe400047a1270 */
[----:B------:R-:W-:-:S02]  /*a4b40*/  LEA R26, P6, R16, R3, 0x2 ;  /* 0x00000003101a7211 */ /* 0x000fc400078c10ff */
[C---:B------:R-:W-:Y:S02]  /*a4b50*/  IADD3 R0, R16.reuse, c[0x0][0x198], RZ ;  /* 0x0000660010007a10 */ /* 0x040fe40007ffe0ff */
[----:B------:R-:W-:Y:S02]  /*a4b60*/  LEA.HI.X.SX32 R27, R16, R96, 0x2, P6 ;  /* 0x00000060101b7211 */ /* 0x000fe400030f16ff */
[----:B------:R-:W3:Y:S01]  /*a4b70*/  LDS.128 R16, [R252] ;  /* 0x00000000fc107984 */ /* 0x000ee20000000c00 */
[----:B-1----:R-:W-:-:S03]  /*a4b80*/  IADD3 R20, R0, c[0x0][0x198], RZ ;  /* 0x0000660000147a10 */ /* 0x002fc60007ffe0ff */
[----:B------:R1:W-:Y:S01]  /*a4b90*/  @P4 STG.E [R24.64], R191 ;  /* 0x000000bf18004986 */ /* 0x0003e2000c101906 */
[----:B------:R-:W-:Y:S02]  /*a4ba0*/  ISETP.LT.AND P4, PT, R28, c[0x0][0x17c], !P0 ;  /* 0x00005f001c007a0c */ /* 0x000fe40004781270 */
[-C--:B------:R-:W-:Y:S01]  /*a4bb0*/  LEA R28, P6, R0, R3.reuse, 0x2 ;  /* 0x00000003001c7211 */ /* 0x080fe200078c10ff */
[----:B--2---:R2:W-:Y:S01]  /*a4bc0*/  @P3 STG.E [R26.64], R4 ;  /* 0x000000041a003986 */ /* 0x0045e2000c101906 */
[----:B------:R-:W-:Y:S02]  /*a4bd0*/  ISETP.LT.AND P3, PT, R30, c[0x0][0x17c], !P0 ;  /* 0x00005f001e007a0c */ /* 0x000fe40004761270 */
[-C--:B------:R-:W-:Y:S02]  /*a4be0*/  LEA.HI.X.SX32 R29, R0, R96.reuse, 0x2, P6 ;  /* 0x00000060001d7211 */ /* 0x080fe400030f16ff */
[C---:B------:R-:W-:Y:S02]  /*a4bf0*/  LEA R30, P6, R20.reuse, R3, 0x2 ;  /* 0x00000003141e7211 */ /* 0x040fe400078c10ff */
[C---:B------:R-:W-:Y:S01]  /*a4c00*/  IADD3 R0, R20.reuse, c[0x0][0x198], RZ ;  /* 0x0000660014007a10 */ /* 0x040fe20007ffe0ff */
[----:B------:R2:W-:Y:S01]  /*a4c10*/  @P2 STG.E [R28.64], R5 ;  /* 0x000000051c002986 */ /* 0x0005e2000c101906 */
[----:B------:R-:W-:-:S02]  /*a4c20*/  LEA.HI.X.SX32 R31, R20, R96, 0x2, P6 ;  /* 0x00000060141f7211 */ /* 0x000fc400030f16ff */
[----:B------:R-:W-:Y:S01]  /*a4c30*/  ISETP.LT.AND P2, PT, R32, c[0x0][0x17c], !P0 ;  /* 0x00005f0020007a0c */ /* 0x000fe20004741270 */
[----:B------:R-:W3:Y:S01]  /*a4c40*/  LDS.128 R20, [R2+0x800] ;  /* 0x0008000002147984 */ /* 0x000ee20000000c00 */
[CC--:B------:R-:W-:Y:S02]  /*a4c50*/  LEA R32, P6, R0.reuse, R3.reuse, 0x2 ;  /* 0x0000000300207211 */ /* 0x0c0fe400078c10ff */
[C---:B-1----:R-:W-:Y:S01]  /*a4c60*/  IADD3 R24, R0.reuse, c[0x0][0x198], RZ ;  /* 0x0000660000187a10 */ /* 0x042fe20007ffe0ff */
[----:B----4-:R1:W-:Y:S01]  /*a4c70*/  @P1 STG.E [R30.64], R8 ;  /* 0x000000081e001986 */ /* 0x0103e2000c101906 */
[----:B------:R-:W-:Y:S02]  /*a4c80*/  LEA.HI.X.SX32 R33, R0, R96, 0x2, P6 ;  /* 0x0000006000217211 */ /* 0x000fe400030f16ff */
[----:B------:R-:W-:Y:S02]  /*a4c90*/  ISETP.LT.AND P1, PT, R34, c[0x0][0x17c], !P0 ;  /* 0x00005f0022007a0c */ /* 0x000fe40004721270 */
[----:B------:R-:W-:-:S02]  /*a4ca0*/  LEA R34, P6, R24, R3, 0x2 ;  /* 0x0000000318227211 */ /* 0x000fc400078c10ff */
[C---:B------:R-:W-:Y:S02]  /*a4cb0*/  IADD3 R0, R24.reuse, c[0x0][0x198], RZ ;  /* 0x0000660018007a10 */ /* 0x040fe40007ffe0ff */
[-C--:B------:R-:W-:Y:S02]  /*a4cc0*/  LEA.HI.X.SX32 R35, R24, R96.reuse, 0x2, P6 ;  /* 0x0000006018237211 */ /* 0x080fe400030f16ff */
[----:B------:R-:W4:Y:S01]  /*a4cd0*/  LDS.128 R24, [R234+0x800] ;  /* 0x00080000ea187984 */ /* 0x000f220000000c00 */
[C---:B--2---:R-:W-:Y:S02]  /*a4ce0*/  LEA R4, P6, R0.reuse, R3, 0x2 ;  /* 0x0000000300047211 */ /* 0x044fe400078c10ff */
[C---:B------:R-:W-:Y:S01]  /*a4cf0*/  IADD3 R28, R0.reuse, c[0x0][0x198], RZ ;  /* 0x00006600001c7a10 */ /* 0x040fe20007ffe0ff */
[----:B------:R2:W-:Y:S01]  /*a4d00*/  @P5 STG.E [R32.64], R9 ;  /* 0x0000000920005986 */ /* 0x0005e2000c101906 */
[----:B------:R-:W-:-:S03]  /*a4d10*/  LEA.HI.X.SX32 R5, R0, R96, 0x2, P6 ;  /* 0x0000006000057211 */ /* 0x000fc600030f16ff */
[----:B------:R-:W-:Y:S01]  /*a4d20*/  @P4 STG.E [R34.64], R12 ;  /* 0x0000000c22004986 */ /* 0x000fe2000c101906 */
[----:B------:R-:W-:Y:S02]  /*a4d30*/  ISETP.LT.AND P4, PT, R36, c[0x0][0x17c], !P0 ;  /* 0x00005f0024007a0c */ /* 0x000fe40004781270 */
[CC--:B------:R-:W-:Y:S02]  /*a4d40*/  LEA R36, P6, R28.reuse, R3.reuse, 0x2 ;  /* 0x000000031c247211 */ /* 0x0c0fe400078c10ff */
[C---:B------:R-:W-:Y:S02]  /*a4d50*/  IADD3 R0, R28.reuse, c[0x0][0x198], RZ ;  /* 0x000066001c007a10 */ /* 0x040fe40007ffe0ff */
[----:B------:R-:W-:Y:S02]  /*a4d60*/  ISETP.LT.AND P5, PT, R37, c[0x0][0x17c], !P0 ;  /* 0x00005f0025007a0c */ /* 0x000fe400047a1270 */
[----:B------:R-:W-:Y:S02]  /*a4d70*/  LEA.HI.X.SX32 R37, R28, R96, 0x2, P6 ;  /* 0x000000601c257211 */ /* 0x000fe400030f16ff */
[C---:B-1----:R-:W-:Y:S01]  /*a4d80*/  LEA R8, P6, R0.reuse, R3, 0x2 ;  /* 0x0000000300087211 */ /* 0x042fe200078c10ff */
[----:B------:R1:W-:Y:S01]  /*a4d90*/  @P3 STG.E [R4.64], R13 ;  /* 0x0000000d04003986 */ /* 0x0003e2000c101906 */
[----:B--2---:R-:W-:-:S02]  /*a4da0*/  IADD3 R32, R0, c[0x0][0x198], RZ ;  /* 0x0000660000207a10 */ /* 0x004fc40007ffe0ff */
[-C--:B------:R-:W-:Y:S01]  /*a4db0*/  LEA.HI.X.SX32 R9, R0, R96.reuse, 0x2, P6 ;  /* 0x0000006000097211 */ /* 0x080fe200030f16ff */
[----:B---3--:R-:W-:Y:S01]  /*a4dc0*/  @P2 STG.E [R36.64], R16 ;  /* 0x0000001024002986 */ /* 0x008fe2000c101906 */
[----:B------:R-:W-:Y:S02]  /*a4dd0*/  ISETP.LT.AND P2, PT, R40, c[0x0][0x17c], !P0 ;  /* 0x00005f0028007a0c */ /* 0x000fe40004741270 */
[C---:B------:R-:W-:Y:S01]  /*a4de0*/  LEA R40, P6, R32.reuse, R3, 0x2 ;  /* 0x0000000320287211 */ /* 0x040fe200078c10ff */
[----:B------:R-:W2:Y:S01]  /*a4df0*/  LDS.128 R28, [R235+0x800] ;  /* 0x00080000eb1c7984 */ /* 0x000ea20000000c00 */
[C---:B------:R-:W-:Y:S02]  /*a4e00*/  IADD3 R0, R32.reuse, c[0x0][0x198], RZ ;  /* 0x0000660020007a10 */ /* 0x040fe40007ffe0ff */
[----:B------:R-:W-:Y:S02]  /*a4e10*/  ISETP.LT.AND P3, PT, R41, c[0x0][0x17c], !P0 ;  /* 0x00005f0029007a0c */ /* 0x000fe40004761270 */
[----:B------:R-:W-:-:S02]  /*a4e20*/  LEA.HI.X.SX32 R41, R32, R96, 0x2, P6 ;  /* 0x0000006020297211 */ /* 0x000fc400030f16ff */
[CC--:B-1----:R-:W-:Y:S01]  /*a4e30*/  LEA R4, P6, R0.reuse, R3.reuse, 0x2 ;  /* 0x0000000300047211 */ /* 0x0c2fe200078c10ff */
[----:B------:R1:W-:Y:S01]  /*a4e40*/  @P1 STG.E [R8.64], R17 ;  /* 0x0000001108001986 */ /* 0x0003e2000c101906 */
[C---:B------:R-:W-:Y:S02]  /*a4e50*/  IADD3 R13, R0.reuse, c[0x0][0x198], RZ ;  /* 0x00006600000d7a10 */ /* 0x040fe40007ffe0ff */
[-C--:B------:R-:W-:Y:S01]  /*a4e60*/  LEA.HI.X.SX32 R5, R0, R96.reuse, 0x2, P6 ;  /* 0x0000006000057211 */ /* 0x080fe200030f16ff */
[----:B------:R-:W2:Y:S01]  /*a4e70*/  LDS.128 R32, [R252+0x800] ;  /* 0x00080000fc207984 */ /* 0x000ea20000000c00 */
[C---:B------:R-:W-:Y:S02]  /*a4e80*/  LEA R12, P6, R13.reuse, R3, 0x2 ;  /* 0x000000030d0c7211 */ /* 0x040fe400078c10ff */
[C---:B------:R-:W-:Y:S02]  /*a4e90*/  IADD3 R0, R13.reuse, c[0x0][0x198], RZ ;  /* 0x000066000d007a10 */ /* 0x040fe40007ffe0ff */
[----:B------:R-:W-:-:S02]  /*a4ea0*/  LEA.HI.X.SX32 R13, R13, R96, 0x2, P6 ;  /* 0x000000600d0d7211 */ /* 0x000fc400030f16ff */
[----:B-1----:R-:W-:Y:S01]  /*a4eb0*/  LEA R8, P6, R0, R3, 0x2 ;  /* 0x0000000300087211 */ /* 0x002fe200078c10ff */
[----:B------:R-:W-:Y:S01]  /*a4ec0*/  @P5 STG.E [R40.64], R20 ;  /* 0x0000001428005986 */ /* 0x000fe2000c101906 */
[----:B------:R-:W-:Y:S02]  /*a4ed0*/  ISETP.LT.AND P1, PT, R44, c[0x0][0x17c], !P0 ;  /* 0x00005f002c007a0c */ /* 0x000fe40004721270 */
[----:B------:R-:W-:Y:S01]  /*a4ee0*/  LEA.HI.X.SX32 R9, R0, R96, 0x2, P6 ;  /* 0x0000006000097211 */ /* 0x000fe200030f16ff */
[----:B------:R-:W3:Y:S04]  /*a4ef0*/  LDL.LU R44, [R1+0x2268] ;  /* 0x00226800012c7983 */ /* 0x000ee80000300800 */
[----:B------:R-:W-:Y:S04]  /*a4f00*/  @P4 STG.E [R4.64], R21 ;  /* 0x0000001504004986 */ /* 0x000fe8000c101906 */
[----:B------:R-:W3:Y:S04]  /*a4f10*/  LDL.LU R49, [R1+0x2264] ;  /* 0x0022640001317983 */ /* 0x000ee80000300800 */
[----:B----4-:R-:W-:Y:S04]  /*a4f20*/  @P3 STG.E [R12.64], R24 ;  /* 0x000000180c003986 */ /* 0x010fe8000c101906 */
[----:B------:R-:W4:Y:S04]  /*a4f30*/  LDL.LU R48, [R1+0x2260] ;  /* 0x0022600001307983 */ /* 0x000f280000300800 */
[----:B------:R1:W-:Y:S04]  /*a4f40*/  @P2 STG.E [R8.64], R25 ;  /* 0x0000001908002986 */ /* 0x0003e8000c101906 */
[----:B-1----:R-:W4:Y:S04]  /*a4f50*/  LDL.LU R25, [R1+0x225c] ;  /* 0x00225c0001197983 */ /* 0x002f280000300800 */
[----:B------:R-:W4:Y:S04]  /*a4f60*/  LDL.LU R24, [R1+0x2258] ;  /* 0x0022580001187983 */ /* 0x000f280000300800 */
[----:B------:R-:W4:Y:S01]  /*a4f70*/  LDL.LU R21, [R1+0x2254] ;  /* 0x0022540001157983 */ /* 0x000f220000300800 */
[----:B------:R-:W-:-:S02]  /*a4f80*/  ISETP.LT.AND P5, PT, R39, c[0x0][0x17c], !P0 ;  /* 0x00005f0027007a0c */ /* 0x000fc400047a1270 */
[----:B------:R-:W-:Y:S02]  /*a4f90*/  ISETP.LT.AND P4, PT, R38, c[0x0][0x17c], !P0 ;  /* 0x00005f0026007a0c */ /* 0x000fe40004781270 */
[----:B------:R-:W1:Y:S01]  /*a4fa0*/  LDS.128 R36, [R2+0x1000] ;  /* 0x0010000002247984 */ /* 0x000e620000000c00 */
[----:B------:R-:W-:Y:S02]  /*a4fb0*/  IADD3 R17, R0, c[0x0][0x198], RZ ;  /* 0x0000660000117a10 */ /* 0x000fe40007ffe0ff */
[----:B------:R-:W-:Y:S02]  /*a4fc0*/  ISETP.LT.AND P3, PT, R43, c[0x0][0x17c], !P0 ;  /* 0x00005f002b007a0c */ /* 0x000fe40004761270 */
[----:B------:R-:W-:Y:S02]  /*a4fd0*/  ISETP.LT.AND P2, PT, R42, c[0x0][0x17c], !P0 ;  /* 0x00005f002a007a0c */ /* 0x000fe40004741270 */
[C---:B------:R-:W-:Y:S01]  /*a4fe0*/  LEA R16, P6, R17.reuse, R3, 0x2 ;  /* 0x0000000311107211 */ /* 0x040fe200078c10ff */
[----:B------:R-:W1:Y:S01]  /*a4ff0*/  LDS.128 R40, [R234+0x1000] ;  /* 0x00100000ea287984 */ /* 0x000e620000000c00 */
[----:B------:R-:W-:-:S02]  /*a5000*/  IADD3 R0, R17, c[0x0][0x198], RZ ;  /* 0x0000660011007a10 */ /* 0x000fc40007ffe0ff */
[-C--:B------:R-:W-:Y:S02]  /*a5010*/  LEA.HI.X.SX32 R17, R17, R96.reuse, 0x2, P6 ;  /* 0x0000006011117211 */ /* 0x080fe400030f16ff */
[CC--:B------:R-:W-:Y:S02]  /*a5020*/  LEA R4, P6, R0.reuse, R3.reuse, 0x2 ;  /* 0x0000000300047211 */ /* 0x0c0fe400078c10ff */
[C---:B------:R-:W-:Y:S02]  /*a5030*/  IADD3 R20, R0.reuse, c[0x0][0x198], RZ ;  /* 0x0000660000147a10 */ /* 0x040fe40007ffe0ff */
[----:B------:R-:W-:Y:S02]  /*a5040*/  LEA.HI.X.SX32 R5, R0, R96, 0x2, P6 ;  /* 0x0000006000057211 */ /* 0x000fe400030f16ff */
[C---:B------:R-:W-:Y:S02]  /*a5050*/  LEA R12, P6, R20.reuse, R3, 0x2 ;  /* 0x00000003140c7211 */ /* 0x040fe400078c10ff */
[----:B------:R-:W-:-:S02]  /*a5060*/  IADD3 R0, R20, c[0x0][0x198], RZ ;  /* 0x0000660014007a10 */ /* 0x000fc40007ffe0ff */
[-C--:B------:R-:W-:Y:S02]  /*a5070*/  LEA.HI.X.SX32 R13, R20, R96.reuse, 0x2, P6 ;  /* 0x00000060140d7211 */ /* 0x080fe400030f16ff */
[C---:B------:R-:W-:Y:S02]  /*a5080*/  LEA R8, P6, R0.reuse, R3, 0x2 ;  /* 0x0000000300087211 */ /* 0x040fe400078c10ff */
[C---:B------:R-:W-:Y:S01]  /*a5090*/  IADD3 R20, R0.reuse, c[0x0][0x198], RZ ;  /* 0x0000660000147a10 */ /* 0x040fe20007ffe0ff */
[----:B--2---:R2:W-:Y:S01]  /*a50a0*/  @P1 STG.E [R16.64], R28 ;  /* 0x0000001c10001986 */ /* 0x0045e2000c101906 */
[----:B------:R-:W-:Y:S02]  /*a50b0*/  LEA.HI.X.SX32 R9, R0, R96, 0x2, P6 ;  /* 0x0000006000097211 */ /* 0x000fe400030f16ff */
[----:B------:R-:W-:Y:S01]  /*a50c0*/  IADD3 R0, R20, c[0x0][0x198], RZ ;  /* 0x0000660014007a10 */ /* 0x000fe20007ffe0ff */
[----:B------:R1:W-:Y:S01]  /*a50d0*/  @P5 STG.E [R4.64], R29 ;  /* 0x0000001d04005986 */ /* 0x0003e2000c101906 */
[----:B------:R-:W-:-:S02]  /*a50e0*/  ISETP.LT.AND P1, PT, R45, c[0x0][0x17c], !P0 ;  /* 0x00005f002d007a0c */ /* 0x000fc40004721270 */
[CC--:B--2---:R-:W-:Y:S01]  /*a50f0*/  LEA R16, P6, R20.reuse, R3.reuse, 0x2 ;  /* 0x0000000314107211 */ /* 0x0c4fe200078c10ff */
[----:B------:R2:W-:Y:S03]  /*a5100*/  @P4 STG.E [R12.64], R32 ;  /* 0x000000200c004986 */ /* 0x0005e6000c101906 */
[-C--:B------:R-:W-:Y:S01]  /*a5110*/  LEA.HI.X.SX32 R17, R20, R96.reuse, 0x2, P6 ;  /* 0x0000006014117211 */ /* 0x080fe200030f16ff */
[----:B-1----:R-:W4:Y:S01]  /*a5120*/  LDL.LU R29, [R1+0x2250] ;  /* 0x00225000011d7983 */ /* 0x002f220000300800 */
[C---:B------:R-:W-:Y:S02]  /*a5130*/  LEA R4, P6, R0.reuse, R3, 0x2 ;  /* 0x0000000300047211 */ /* 0x040fe400078c10ff */
[C---:B------:R-:W-:Y:S01]  /*a5140*/  IADD3 R20, R0.reuse, c[0x0][0x198], RZ ;  /* 0x0000660000147a10 */ /* 0x040fe20007ffe0ff */
[----:B------:R1:W-:Y:S01]  /*a5150*/  @P3 STG.E [R8.64], R33 ;  /* 0x0000002108003986 */ /* 0x0003e2000c101906 */
[----:B------:R-:W-:-:S03]  /*a5160*/  LEA.HI.X.SX32 R5, R0, R96, 0x2, P6 ;  /* 0x0000006000057211 */ /* 0x000fc600030f16ff */
[----:B------:R1:W-:Y:S01]  /*a5170*/  @P2 STG.E [R16.64], R36 ;  /* 0x0000002410002986 */ /* 0x0003e2000c101906 */
[----:B--2---:R-:W-:-:S03]  /*a5180*/  LEA R12, P6, R20, R3, 0x2 ;  /* 0x00000003140c7211 */ /* 0x004fc600078c10ff */
[----:B------:R-:W2:Y:S01]  /*a5190*/  LDL.LU R28, [R1+0x224c] ;  /* 0x00224c00011c7983 */ /* 0x000ea20000300800 */
[----:B------:R-:W-:-:S03]  /*a51a0*/  LEA.HI.X.SX32 R13, R20, R96, 0x2, P6 ;  /* 0x00000060140d7211 */ /* 0x000fc600030f16ff */
[----:B------:R1:W-:Y:S01]  /*a51b0*/  @P1 STG.E [R4.64], R37 ;  /* 0x0000002504001986 */ /* 0x0003e2000c101906 */
[----:B---3--:R-:W-:-:S03]  /*a51c0*/  ISETP.LT.AND P5, PT, R44, c[0x0][0x17c], !P0 ;  /* 0x00005f002c007a0c */ /* 0x008fc600047a1270 */
[----:B------:R-:W3:Y:S10]  /*a51d0*/  LDS.128 R44, [R235+0x1000] ;  /* 0x00100000eb2c7984 */ /* 0x000ef40000000c00 */
[----:B------:R1:W-:Y:S01]  /*a51e0*/  @P5 STG.E [R12.64], R40 ;  /* 0x000000280c005986 */ /* 0x0003e2000c101906 */
[----:B----4-:R-:W-:-:S03]  /*a51f0*/  ISETP.LT.AND P2, PT, R25, c[0x0][0x17c], !P0 ;  /* 0x00005f0019007a0c */ /* 0x010fc60004741270 */
[----:B------:R-:W4:Y:S01]  /*a5200*/  LDL.LU R25, [R1+0x2248] ;  /* 0x0022480001197983 */ /* 0x000f220000300800 */
[----:B------:R-:W-:-:S03]  /*a5210*/  ISETP.LT.AND P1, PT, R24, c[0x0][0x17c], !P0 ;  /* 0x00005f0018007a0c */ /* 0x000fc60004721270 */
[----:B------:R-:W4:Y:S01]  /*a5220*/  LDL.LU R24, [R1+0x2244] ;  /* 0x0022440001187983 */ /* 0x000f220000300800 */
[----:B------:R-:W-:-:S03]  /*a5230*/  ISETP.LT.AND P5, PT, R21, c[0x0][0x17c], !P0 ;  /* 0x00005f0015007a0c */ /* 0x000fc600047a1270 */
[----:B------:R-:W4:Y:S01]  /*a5240*/  LDL.LU R21, [R1+0x2240] ;  /* 0x0022400001157983 */ /* 0x000f220000300800 */
[----:B------:R-:W-:Y:S02]  /*a5250*/  ISETP.LT.AND P4, PT, R49, c[0x0][0x17c], !P0 ;  /* 0x00005f0031007a0c */ /* 0x000fe40004781270 */
[----:B------:R-:W-:Y:S02]  /*a5260*/  ISETP.LT.AND P3, PT, R48, c[0x0][0x17c], !P0 ;  /* 0x00005f0030007a0c */ /* 0x000fe40004761270 */
[----:B------:R-:W2:Y:S01]  /*a5270*/  LDS.128 R48, [R252+0x1000] ;  /* 0x00100000fc307984 */ /* 0x000ea20000000c00 */
        /* <DEDUP_REMOVED lines=9> */
[-C--:B------:R-:W-:Y:S01]  /*a5310*/  LEA.HI.X.SX32 R5, R0, R96.reuse, 0x2, P6 ;  /* 0x0000006000057211 */ /* 0x080fe200030f16ff */
[----:B------:R1:W-:Y:S01]  /*a5320*/  @P4 STG.E [R8.64], R41 ;  /* 0x0000002908004986 */ /* 0x0003e2000c101906 */
[C---:B------:R-:W-:Y:S02]  /*a5330*/  LEA R12, P6, R2.reuse, R3, 0x2 ;  /* 0x00000003020c7211 */ /* 0x040fe400078c10ff */
[C---:B------:R-:W-:Y:S01]  /*a5340*/  IADD3 R0, R2.reuse, c[0x0][0x198], RZ ;  /* 0x0000660002007a10 */ /* 0x040fe20007ffe0ff */
[----:B---3--:R3:W-:Y:S01]  /*a5350*/  @P3 STG.E [R16.64], R44 ;  /* 0x0000002c10003986 */ /* 0x0087e2000c101906 */
[----:B------:R-:W-:-:S03]  /*a5360*/  LEA.HI.X.SX32 R13, R2, R96, 0x2, P6 ;  /* 0x00000060020d7211 */ /* 0x000fc600030f16ff */
[----:B------:R2:W-:Y:S01]  /*a5370*/  @P2 STG.E [R4.64], R45 ;  /* 0x0000002d04002986 */ /* 0x0005e2000c101906 */
[C---:B-1----:R-:W-:Y:S02]  /*a5380*/  LEA R8, P6, R0.reuse, R3, 0x2 ;  /* 0x0000000300087211 */ /* 0x042fe400078c10ff */
[----:B------:R-:W-:Y:S02]  /*a5390*/  ISETP.LT.AND P4, PT, R29, c[0x0][0x17c], !P0 ;  /* 0x00005f001d007a0c */ /* 0x000fe40004781270 */
[----:B------:R-:W3:Y:S01]  /*a53a0*/  LDL.LU R29, [R1+0x223c] ;  /* 0x00223c00011d7983 */ /* 0x000ee20000300800 */
[----:B------:R-:W-:Y:S02]  /*a53b0*/  LEA.HI.X.SX32 R9, R0, R96, 0x2, P6 ;  /* 0x0000006000097211 */ /* 0x000fe400030f16ff */
[----:B--2---:R-:W-:Y:S02]  /*a53c0*/  ISETP.LT.AND P3, PT, R28, c[0x0][0x17c], !P0 ;  /* 0x00005f001c007a0c */ /* 0x004fe40004761270 */
[----:B------:R-:W2:Y:S04]  /*a53d0*/  LDL.LU R28, [R1+0x2238] ;  /* 0x00223800011c7983 */ /* 0x000ea80000300800 */
[----:B------:R1:W-:Y:S04]  /*a53e0*/  @P1 STG.E [R12.64], R48 ;  /* 0x000000300c001986 */ /* 0x0003e8000c101906 */
[----:B------:R1:W-:Y:S01]  /*a53f0*/  @P5 STG.E [R8.64], R49 ;  /* 0x0000003108005986 */ /* 0x0003e2000c101906 */
[----:B----4-:R-:W-:-:S03]  /*a5400*/  ISETP.LT.AND P2, PT, R25, c[0x0][0x17c], !P0 ;  /* 0x00005f0019007a0c */ /* 0x010fc60004741270 */
[----:B------:R-:W4:Y:S01]  /*a5410*/  LDL.LU R25, [R1+0x2234] ;  /* 0x0022340001197983 */ /* 0x000f220000300800 */
[----:B------:R-:W-:-:S03]  /*a5420*/  ISETP.LT.AND P1, PT, R24, c[0x0][0x17c], !P0 ;  /* 0x00005f0018007a0c */ /* 0x000fc60004721270 */
[----:B------:R-:W4:Y:S01]  /*a5430*/  LDL.LU R24, [R1+0x2230] ;  /* 0x0022300001187983 */ /* 0x000f220000300800 */
[----:B------:R-:W-:-:S03]  /*a5440*/  ISETP.LT.AND P5, PT, R21, c[0x0][0x17c], !P0 ;  /* 0x00005f0015007a0c */ /* 0x000fc600047a1270 */
[----:B------:R-:W4:Y:S04]  /*a5450*/  LDL.LU R21, [R1+0x222c] ;  /* 0x00222c0001157983 */ /* 0x000f280000300800 */
[----:B------:R-:W4:Y:S01]  /*a5460*/  LDL.LU R20, [R1+0x2228] ;  /* 0x0022280001147983 */ /* 0x000f220000300800 */
[----:B------:R-:W-:-:S04]  /*a5470*/  IADD3 R2, R0, c[0x0][0x198], RZ ;  /* 0x0000660000027a10 */ /* 0x000fc80007ffe0ff */
[CC--:B---3--:R-:W-:Y:S02]  /*a5480*/  LEA R16, P6, R2.reuse, R3.reuse, 0x2 ;  /* 0x0000000302107211 */ /* 0x0c8fe400078c10ff */
[C---:B------:R-:W-:Y:S02]  /*a5490*/  IADD3 R0, R2.reuse, c[0x0][0x198], RZ ;  /* 0x0000660002007a10 */ /* 0x040fe40007ffe0ff */
[-C--:B------:R-:W-:Y:S02]  /*a54a0*/  LEA.HI.X.SX32 R17, R2, R96.reuse, 0x2, P6 ;  /* 0x0000006002117211 */ /* 0x080fe400030f16ff */
[C---:B------:R-:W-:Y:S02]  /*a54b0*/  LEA R4, P6, R0.reuse, R3, 0x2 ;  /* 0x0000000300047211 */ /* 0x040fe400078c10ff */
[C---:B------:R-:W-:Y:S02]  /*a54c0*/  IADD3 R2, R0.reuse, c[0x0][0x198], RZ ;  /* 0x0000660000027a10 */ /* 0x040fe40007ffe0ff */
[----:B------:R-:W-:-:S02]  /*a54d0*/  LEA.HI.X.SX32 R5, R0, R96, 0x2, P6 ;  /* 0x0000006000057211 */ /* 0x000fc400030f16ff */
[CC--:B-1----:R-:W-:Y:S02]  /*a54e0*/  LEA R12, P6, R2.reuse, R3.reuse, 0x2 ;  /* 0x00000003020c7211 */ /* 0x0c2fe400078c10ff */
[C---:B------:R-:W-:Y:S02]  /*a54f0*/  IADD3 R0, R2.reuse, c[0x0][0x198], RZ ;  /* 0x0000660002007a10 */ /* 0x040fe40007ffe0ff */
[-C--:B------:R-:W-:Y:S02]  /*a5500*/  LEA.HI.X.SX32 R13, R2, R96.reuse, 0x2, P6 ;  /* 0x00000060020d7211 */ /* 0x080fe400030f16ff */
[C---:B------:R-:W-:Y:S02]  /*a5510*/  LEA R8, P6, R0.reuse, R3, 0x2 ;  /* 0x0000000300087211 */ /* 0x040fe400078c10ff */
[C---:B------:R-:W-:Y:S01]  /*a5520*/  IADD3 R2, R0.reuse, c[0x0][0x198], RZ ;  /* 0x0000660000027a10 */ /* 0x040fe20007ffe0ff */
[----:B------:R1:W-:Y:S01]  /*a5530*/  @P4 STG.E [R16.64], R52 ;  /* 0x0000003410004986 */ /* 0x0003e2000c101906 */
[----:B------:R-:W-:-:S02]  /*a5540*/  LEA.HI.X.SX32 R9, R0, R96, 0x2, P6 ;  /* 0x0000006000097211 */ /* 0x000fc400030f16ff */
[C---:B------:R-:W-:Y:S01]  /*a5550*/  IADD3 R0, R2.reuse, c[0x0][0x198], RZ ;  /* 0x0000660002007a10 */ /* 0x040fe20007ffe0ff */
[----:B------:R3:W-:Y:S04]  /*a5560*/  @P3 STG.E [R4.64], R53 ;  /* 0x0000003504003986 */ /* 0x0007e8000c101906 */
[----:B------:R2:W-:Y:S01]  /*a5570*/  @P2 STG.E [R12.64], R56 ;  /* 0x000000380c002986 */ /* 0x0005e2000c101906 */
[C---:B-1----:R-:W-:Y:S02]  /*a5580*/  LEA R16, P6, R2.reuse, R3, 0x2 ;  /* 0x0000000302107211 */ /* 0x042fe400078c10ff */
[----:B------:R-:W-:Y:S02]  /*a5590*/  ISETP.LT.AND P4, PT, R29, c[0x0][0x17c], !P0 ;  /* 0x00005f001d007a0c */ /* 0x000fe40004781270 */
[----:B------:R-:W4:Y:S01]  /*a55a0*/  LDL.LU R29, [R1+0x2224] ;  /* 0x00222400011d7983 */ /* 0x000f220000300800 */
[----:B------:R-:W-:-:S02]  /*a55b0*/  LEA.HI.X.SX32 R17, R2, R96, 0x2, P6 ;  /* 0x0000006002117211 */ /* 0x000fc400030f16ff */
[----:B---3--:R-:W-:Y:S02]  /*a55c0*/  LEA R4, P6, R0, R3, 0x2 ;  /* 0x0000000300047211 */ /* 0x008fe400078c10ff */
[----:B--2---:R-:W-:Y:S02]  /*a55d0*/  ISETP.LT.AND P3, PT, R28, c[0x0][0x17c], !P0 ;  /* 0x00005f001c007a0c */ /* 0x004fe40004761270 */
[----:B------:R-:W2:Y:S01]  /*a55e0*/  LDL.LU R28, [R1+0x2220] ;  /* 0x00222000011c7983 */ /* 0x000ea20000300800 */
[----:B------:R-:W-:-:S03]  /*a55f0*/  LEA.HI.X.SX32 R5, R0, R96, 0x2, P6 ;  /* 0x0000006000057211 */ /* 0x000fc600030f16ff */
[----:B------:R1:W-:Y:S04]  /*a5600*/  @P1 STG.E [R8.64], R57 ;  /* 0x0000003908001986 */ /* 0x0003e8000c101906 */
[----:B------:R3:W-:Y:S04]  /*a5610*/  @P5 STG.E [R16.64], R60 ;  /* 0x0000003c10005986 */ /* 0x0007e8000c101906 */
[----:B------:R1:W-:Y:S01]  /*a5620*/  @P4 STG.E [R4.64], R61 ;  /* 0x0000003d04004986 */ /* 0x0003e2000c101906 */
[----:B----4-:R-:W-:-:S03]  /*a5630*/  ISETP.LT.AND P2, PT, R25, c[0x0][0x17c], !P0 ;  /* 0x00005f0019007a0c */ /* 0x010fc60004741270 */
[----:B------:R-:W4:Y:S01]  /*a5640*/  LDL.LU R25, [R1+0x221c] ;  /* 0x00221c0001197983 */ /* 0x000f220000300800 */
[----:B------:R-:W-:-:S03]  /*a5650*/  ISETP.LT.AND P1, PT, R24, c[0x0][0x17c], !P0 ;  /* 0x00005f0018007a0c */ /* 0x000fc60004721270 */
[----:B------:R-:W4:Y:S01]  /*a5660*/  LDL.LU R24, [R1+0x2218] ;  /* 0x0022180001187983 */ /* 0x000f220000300800 */
[----:B------:R-:W-:-:S03]  /*a5670*/  ISETP.LT.AND P5, PT, R21, c[0x0][0x17c], !P0 ;  /* 0x00005f0015007a0c */ /* 0x000fc600047a1270 */
[----:B------:R-:W4:Y:S01]  /*a5680*/  LDL.LU R21, [R1+0x2214] ;  /* 0x0022140001157983 */ /* 0x000f220000300800 */
[----:B------:R-:W-:-:S03]  /*a5690*/  ISETP.LT.AND P4, PT, R20, c[0x0][0x17c], !P0 ;  /* 0x00005f0014007a0c */ /* 0x000fc60004781270 */
[----:B------:R-:W4:Y:S01]  /*a56a0*/  LDL.LU R20, [R1+0x2210] ;  /* 0x0022100001147983 */ /* 0x000f220000300800 */
[----:B------:R-:W-:-:S04]  /*a56b0*/  IADD3 R2, R0, c[0x0][0x198], RZ ;  /* 0x0000660000027a10 */ /* 0x000fc80007ffe0ff */
[CC--:B------:R-:W-:Y:S02]  /*a56c0*/  LEA R12, P6, R2.reuse, R3.reuse, 0x2 ;  /* 0x00000003020c7211 */ /* 0x0c0fe400078c10ff */
[C---:B------:R-:W-:Y:S02]  /*a56d0*/  IADD3 R0, R2.reuse, c[0x0][0x198], RZ ;  /* 0x0000660002007a10 */ /* 0x040fe40007ffe0ff */
[-C--:B------:R-:W-:Y:S02]  /*a56e0*/  LEA.HI.X.SX32 R13, R2, R96.reuse, 0x2, P6 ;  /* 0x00000060020d7211 */ /* 0x080fe400030f16ff */
[C---:B-1----:R-:W-:Y:S02]  /*a56f0*/  LEA R8, P6, R0.reuse, R3, 0x2 ;  /* 0x0000000300087211 */ /* 0x042fe400078c10ff */
[C---:B------:R-:W-:Y:S02]  /*a5700*/  IADD3 R2, R0.reuse, c[0x0][0x198], RZ ;  /* 0x0000660000027a10 */ /* 0x040fe40007ffe0ff */
[----:B------:R-:W-:-:S02]  /*a5710*/  LEA.HI.X.SX32 R9, R0, R96, 0x2, P6 ;  /* 0x0000006000097211 */ /* 0x000fc400030f16ff */
[CC--:B---3--:R-:W-:Y:S02]  /*a5720*/  LEA R16, P6, R2.reuse, R3.reuse, 0x2 ;  /* 0x0000000302107211 */ /* 0x0c8fe400078c10ff */
[C---:B------:R-:W-:Y:S02]  /*a5730*/  IADD3 R0, R2.reuse, c[0x0][0x198], RZ ;  /* 0x0000660002007a10 */ /* 0x040fe40007ffe0ff */
[-C--:B------:R-:W-:Y:S02]  /*a5740*/  LEA.HI.X.SX32 R17, R2, R96.reuse, 0x2, P6 ;  /* 0x0000006002117211 */ /* 0x080fe400030f16ff */
[C---:B------:R-:W-:Y:S02]  /*a5750*/  LEA R4, P6, R0.reuse, R3, 0x2 ;  /* 0x0000000300047211 */ /* 0x040fe400078c10ff */
[C---:B------:R-:W-:Y:S01]  /*a5760*/  IADD3 R2, R0.reuse, c[0x0][0x198], RZ ;  /* 0x0000660000027a10 */ /* 0x040fe20007ffe0ff */
[----:B------:R1:W-:Y:S01]  /*a5770*/  @P3 STG.E [R12.64], R64 ;  /* 0x000000400c003986 */ /* 0x0003e2000c101906 */
[----:B------:R-:W-:-:S02]  /*a5780*/  LEA.HI.X.SX32 R5, R0, R96, 0x2, P6 ;  /* 0x0000006000057211 */ /* 0x000fc400030f16ff */
[C---:B------:R-:W-:Y:S01]  /*a5790*/  IADD3 R0, R2.reuse, c[0x0][0x198], RZ ;  /* 0x0000660002007a10 */ /* 0x040fe20007ffe0ff */
[----:B------:R3:W-:Y:S01]  /*a57a0*/  @P2 STG.E [R8.64], R65 ;  /* 0x0000004108002986 */ /* 0x0007e2000c101906 */
[----:B-1----:R-:W-:-:S03]  /*a57b0*/  LEA R12, P6, R2, R3, 0x2 ;  /* 0x00000003020c7211 */ /* 0x002fc600078c10ff */
[----:B------:R1:W-:Y:S01]  /*a57c0*/  @P1 STG.E [R16.64], R6 ;  /* 0x0000000610001986 */ /* 0x0003e2000c101906 */
[-C--:B------:R-:W-:Y:S02]  /*a57d0*/  LEA.HI.X.SX32 R13, R2, R96.reuse, 0x2, P6 ;  /* 0x00000060020d7211 */ /* 0x080fe400030f16ff */
[----:B------:R-:W-:Y:S02]  /*a57e0*/  ISETP.LT.AND P3, PT, R29, c[0x0][0x17c], !P0 ;  /* 0x00005f001d007a0c */ /* 0x000fe40004761270 */
[----:B------:R-:W4:Y:S01]  /*a57f0*/  LDL.LU R29, [R1+0x220c] ;  /* 0x00220c00011d7983 */ /* 0x000f220000300800 */
[C---:B---3--:R-:W-:Y:S02]  /*a5800*/  LEA R8, P6, R0.reuse, R3, 0x2 ;  /* 0x0000000300087211 */ /* 0x048fe400078c10ff */
[C---:B------:R-:W-:Y:S02]  /*a5810*/  IADD3 R2, R0.reuse, c[0x0][0x198], RZ ;  /* 0x0000660000027a10 */ /* 0x040fe40007ffe0ff */
[----:B------:R-:W-:-:S02]  /*a5820*/  LEA.HI.X.SX32 R9, R0, R96, 0x2, P6 ;  /* 0x0000006000097211 */ /* 0x000fc400030f16ff */
[----:B--2---:R-:W-:Y:S02]  /*a5830*/  ISETP.LT.AND P2, PT, R28, c[0x0][0x17c], !P0 ;  /* 0x00005f001c007a0c */ /* 0x004fe40004741270 */
[----:B------:R-:W2:Y:S01]  /*a5840*/  LDL.LU R28, [R1+0x2208] ;  /* 0x00220800011c7983 */ /* 0x000ea20000300800 */
[----:B-1----:R-:W-:-:S03]  /*a5850*/  LEA R16, P6, R2, R3, 0x2 ;  /* 0x0000000302107211 */ /* 0x002fc600078c10ff */
[----:B------:R-:W-:Y:S01]  /*a5860*/  @P5 STG.E [R4.64], R7 ;  /* 0x0000000704005986 */ /* 0x000fe2000c101906 */
[----:B------:R-:W-:-:S03]  /*a5870*/  LEA.HI.X.SX32 R17, R2, R96, 0x2, P6 ;  /* 0x0000006002117211 */ /* 0x000fc600030f16ff */
[----:B------:R-:W-:Y:S04]  /*a5880*/  @P4 STG.E [R12.64], R10 ;  /* 0x0000000a0c004986 */ /* 0x000fe8000c101906 */
[----:B------:R-:W-:Y:S04]  /*a5890*/  @P3 STG.E [R8.64], R11 ;  /* 0x0000000b08003986 */ /* 0x000fe8000c101906 */
[----:B------:R1:W-:Y:S01]  /*a58a0*/  @P2 STG.E [R16.64], R14 ;  /* 0x0000000e10002986 */ /* 0x0003e2000c101906 */
[----:B----4-:R-:W-:-:S03]  /*a58b0*/  ISETP.LT.AND P1, PT, R25, c[0x0][0x17c], !P0 ;  /* 0x00005f0019007a0c */ /* 0x010fc60004721270 */
[----:B------:R-:W3:Y:S01]  /*a58c0*/  LDL.LU R25, [R1+0x2204] ;  /* 0x0022040001197983 */ /* 0x000ee20000300800 */
[----:B------:R-:W-:-:S03]  /*a58d0*/  ISETP.LT.AND P5, PT, R24, c[0x0][0x17c], !P0 ;  /* 0x00005f0018007a0c */ /* 0x000fc600047a1270 */
[----:B------:R-:W4:Y:S01]  /*a58e0*/  LDL.LU R24, [R1+0x2200] ;  /* 0x0022000001187983 */ /* 0x000f220000300800 */
[----:B------:R-:W-:-:S03]  /*a58f0*/  ISETP.LT.AND P4, PT, R21, c[0x0][0x17c], !P0 ;  /* 0x00005f0015007a0c */ /* 0x000fc60004781270 */
[----:B------:R-:W4:Y:S01]  /*a5900*/  LDL.LU R21, [R1+0x21fc] ;  /* 0x0021fc0001157983 */ /* 0x000f220000300800 */
[----:B------:R-:W-:-:S03]  /*a5910*/  ISETP.LT.AND P3, PT, R20, c[0x0][0x17c], !P0 ;  /* 0x00005f0014007a0c */ /* 0x000fc60004761270 */
[----:B------:R-:W4:Y:S04]  /*a5920*/  LDL.LU R20, [R1+0x21f8] ;  /* 0x0021f80001147983 */ /* 0x000f280000300800 */
[----:B-1----:R-:W4:Y:S04]  /*a5930*/  LDL.LU R14, [R1+0x21f4] ;  /* 0x0021f400010e7983 */ /* 0x002f280000300800 */
[----:B------:R-:W4:Y:S04]  /*a5940*/  LDL.LU R13, [R1+0x21f0] ;  /* 0x0021f000010d7983 */ /* 0x000f280000300800 */
[----:B------:R-:W4:Y:S04]  /*a5950*/  LDL.LU R12, [R1+0x21ec] ;  /* 0x0021ec00010c7983 */ /* 0x000f280000300800 */
[----:B------:R-:W4:Y:S04]  /*a5960*/  LDL.LU R17, [R1+0x21e8] ;  /* 0x0021e80001117983 */ /* 0x000f280000300800 */
[----:B------:R-:W4:Y:S01]  /*a5970*/  LDL.LU R16, [R1+0x21e4] ;  /* 0x0021e40001107983 */ /* 0x000f220000300800 */
[----:B------:R-:W-:-:S04]  /*a5980*/  IADD3 R0, R2, c[0x0][0x198], RZ ;  /* 0x0000660002007a10 */ /* 0x000fc80007ffe0ff */
[CC--:B------:R-:W-:Y:S02]  /*a5990*/  LEA R4, P6, R0.reuse, R3.reuse, 0x2 ;  /* 0x0000000300047211 */ /* 0x0c0fe400078c10ff */
        /* <DEDUP_REMOVED lines=14> */
[----:B------:R-:W-:Y:S02]  /*a5a80*/  ISETP.LT.AND P2, PT, R29, c[0x0][0x17c], !P0 ;  /* 0x00005f001d007a0c */ /* 0x000fe40004741270 */
[-C--:B-1----:R-:W-:Y:S01]  /*a5a90*/  LEA R4, P6, R0, R3.reuse, 0x2 ;  /* 0x0000000300047211 */ /* 0x082fe200078c10ff */
[----:B------:R-:W4:Y:S01]  /*a5aa0*/  LDL.LU R15, [R1+0x21e0] ;  /* 0x0021e000010f7983 */ /* 0x000f220000300800 */
[----:B--2---:R-:W-:Y:S02]  /*a5ab0*/  ISETP.LT.AND P1, PT, R28, c[0x0][0x17c], !P0 ;  /* 0x00005f001c007a0c */ /* 0x004fe40004721270 */
[----:B------:R-:W-:Y:S02]  /*a5ac0*/  LEA.HI.X.SX32 R5, R0, R96, 0x2, P6 ;  /* 0x0000006000057211 */ /* 0x000fe400030f16ff */
[----:B------:R-:W-:-:S02]  /*a5ad0*/  LEA R6, P6, R2, R3, 0x2 ;  /* 0x0000000302067211 */ /* 0x000fc400078c10ff */
[C---:B------:R-:W-:Y:S01]  /*a5ae0*/  IADD3 R0, R2.reuse, c[0x0][0x198], RZ ;  /* 0x0000660002007a10 */ /* 0x040fe20007ffe0ff */
[----:B------:R1:W-:Y:S01]  /*a5af0*/  @P4 STG.E [R8.64], R19 ;  /* 0x0000001308004986 */ /* 0x0003e2000c101906 */
[----:B------:R-:W-:Y:S02]  /*a5b00*/  LEA.HI.X.SX32 R7, R2, R96, 0x2, P6 ;  /* 0x0000006002077211 */ /* 0x000fe400030f16ff */
[C---:B------:R-:W-:Y:S01]  /*a5b10*/  IADD3 R2, R0.reuse, c[0x0][0x198], RZ ;  /* 0x0000660000027a10 */ /* 0x040fe20007ffe0ff */
[----:B------:R2:W-:Y:S01]  /*a5b20*/  @P3 STG.E [R10.64], R22 ;  /* 0x000000160a003986 */ /* 0x0005e2000c101906 */
[----:B-1----:R-:W-:-:S03]  /*a5b30*/  LEA R8, P6, R0, R3, 0x2 ;  /* 0x0000000300087211 */ /* 0x002fc600078c10ff */
[----:B------:R1:W-:Y:S01]  /*a5b40*/  @P2 STG.E [R4.64], R23 ;  /* 0x0000001704002986 */ /* 0x0003e2000c101906 */
[----:B------:R-:W-:-:S03]  /*a5b50*/  LEA.HI.X.SX32 R9, R0, R96, 0x2, P6 ;  /* 0x0000006000097211 */ /* 0x000fc600030f16ff */
[----:B------:R1:W-:Y:S01]  /*a5b60*/  @P1 STG.E [R6.64], R26 ;  /* 0x0000001a06001986 */ /* 0x0003e2000c101906 */
[CC--:B--2---:R-:W-:Y:S02]  /*a5b70*/  LEA R10, P6, R2.reuse, R3.reuse, 0x2 ;  /* 0x00000003020a7211 */ /* 0x0c4fe400078c10ff */
[C---:B------:R-:W-:Y:S02]  /*a5b80*/  IADD3 R0, R2.reuse, c[0x0][0x198], RZ ;  /* 0x0000660002007a10 */ /* 0x040fe40007ffe0ff */
[----:B------:R-:W-:Y:S02]  /*a5b90*/  LEA.HI.X.SX32 R11, R2, R96, 0x2, P6 ;  /* 0x00000060020b7211 */ /* 0x000fe400030f16ff */
[C---:B------:R-:W-:Y:S02]  /*a5ba0*/  IADD3 R2, R0.reuse, c[0x0][0x198], RZ ;  /* 0x0000660000027a10 */ /* 0x040fe40007ffe0ff */
[----:B-1----:R-:W-:-:S04]  /*a5bb0*/  LEA R4, P6, R0, R3, 0x2 ;  /* 0x0000000300047211 */ /* 0x002fc800078c10ff */
[----:B------:R-:W-:Y:S02]  /*a5bc0*/  LEA.HI.X.SX32 R5, R0, R96, 0x2, P6 ;  /* 0x0000006000057211 */ /* 0x000fe400030f16ff */
[----:B------:R-:W-:-:S04]  /*a5bd0*/  LEA R6, P6, R2, R3, 0x2 ;  /* 0x0000000302067211 */ /* 0x000fc800078c10ff */
[----:B------:R-:W-:Y:S02]  /*a5be0*/  LEA.HI.X.SX32 R7, R2, R96, 0x2, P6 ;  /* 0x0000006002077211 */ /* 0x000fe400030f16ff */
[----:B---3--:R-:W-:Y:S02]  /*a5bf0*/  ISETP.LT.AND P5, PT, R25, c[0x0][0x17c], !P0 ;  /* 0x00005f0019007a0c */ /* 0x008fe400047a1270 */
[----:B----4-:R-:W-:Y:S02]  /*a5c00*/  ISETP.LT.AND P4, PT, R24, c[0x0][0x17c], !P0 ;  /* 0x00005f0018007a0c */ /* 0x010fe40004781270 */
[----:B------:R-:W-:-:S09]  /*a5c10*/  ISETP.LT.AND P3, PT, R21, c[0x0][0x17c], !P0 ;  /* 0x00005f0015007a0c */ /* 0x000fd20004761270 */
[----:B------:R1:W-:Y:S01]  /*a5c20*/  @P5 STG.E [R8.64], R27 ;  /* 0x0000001b08005986 */ /* 0x0003e2000c101906 */
[----:B------:R-:W-:-:S03]  /*a5c30*/  ISETP.LT.AND P1, PT, R14, c[0x0][0x17c], !P0 ;  /* 0x00005f000e007a0c */ /* 0x000fc60004721270 */
[----:B------:R-:W2:Y:S01]  /*a5c40*/  LDL.LU R14, [R1+0x21dc] ;  /* 0x0021dc00010e7983 */ /* 0x000ea20000300800 */
[----:B------:R-:W-:-:S03]  /*a5c50*/  ISETP.LT.AND P5, PT, R13, c[0x0][0x17c], !P0 ;  /* 0x00005f000d007a0c */ /* 0x000fc600047a1270 */
[----:B------:R-:W3:Y:S01]  /*a5c60*/  LDL.LU R13, [R1+0x21d8] ;  /* 0x0021d800010d7983 */ /* 0x000ee20000300800 */
[----:B------:R-:W-:-:S03]  /*a5c70*/  ISETP.LT.AND P2, PT, R20, c[0x0][0x17c], !P0 ;  /* 0x00005f0014007a0c */ /* 0x000fc60004741270 */
[----:B------:R4:W-:Y:S01]  /*a5c80*/  @P4 STG.E [R10.64], R30 ;  /* 0x0000001e0a004986 */ /* 0x0009e2000c101906 */
[----:B------:R-:W-:-:S03]  /*a5c90*/  ISETP.LT.AND P4, PT, R12, c[0x0][0x17c], !P0 ;  /* 0x00005f000c007a0c */ /* 0x000fc60004781270 */
[----:B------:R-:W3:Y:S04]  /*a5ca0*/  LDL.LU R12, [R1+0x21d4] ;  /* 0x0021d400010c7983 */ /* 0x000ee80000300800 */
[----:B------:R1:W-:Y:S01]  /*a5cb0*/  @P3 STG.E [R4.64], R31 ;  /* 0x0000001f04003986 */ /* 0x0003e2000c101906 */
[----:B------:R-:W-:-:S03]  /*a5cc0*/  ISETP.LT.AND P3, PT, R17, c[0x0][0x17c], !P0 ;  /* 0x00005f0011007a0c */ /* 0x000fc60004761270 */
[----:B------:R1:W-:Y:S01]  /*a5cd0*/  @P2 STG.E [R6.64], R34 ;  /* 0x0000002206002986 */ /* 0x0003e2000c101906 */
[----:B------:R-:W-:-:S03]  /*a5ce0*/  ISETP.LT.AND P2, PT, R16, c[0x0][0x17c], !P0 ;  /* 0x00005f0010007a0c */ /* 0x000fc60004741270 */
[----:B------:R-:W3:Y:S04]  /*a5cf0*/  LDL.LU R17, [R1+0x21d0] ;  /* 0x0021d00001117983 */ /* 0x000ee80000300800 */
[----:B------:R-:W3:Y:S01]  /*a5d00*/  LDL.LU R16, [R1+0x21cc] ;  /* 0x0021cc0001107983 */ /* 0x000ee20000300800 */
[----:B------:R-:W-:-:S04]  /*a5d10*/  IADD3 R0, R2, c[0x0][0x198], RZ ;  /* 0x0000660002007a10 */ /* 0x000fc80007ffe0ff */
[CC--:B-1----:R-:W-:Y:S02]  /*a5d20*/  LEA R8, P6, R0.reuse, R3.reuse, 0x2 ;  /* 0x0000000300087211 */ /* 0x0c2fe400078c10ff */
[C---:B------:R-:W-:Y:S02]  /*a5d30*/  IADD3 R2, R0.reuse, c[0x0][0x198], RZ ;  /* 0x0000660000027a10 */ /* 0x040fe40007ffe0ff */
[-C--:B------:R-:W-:Y:S02]  /*a5d40*/  LEA.HI.X.SX32 R9, R0, R96.reuse, 0x2, P6 ;  /* 0x0000006000097211 */ /* 0x080fe400030f16ff */
[C---:B----4-:R-:W-:Y:S02]  /*a5d50*/  LEA R10, P6, R2.reuse, R3, 0x2 ;  /* 0x00000003020a7211 */ /* 0x050fe400078c10ff */
[C---:B------:R-:W-:Y:S02]  /*a5d60*/  IADD3 R0, R2.reuse, c[0x0][0x198], RZ ;  /* 0x0000660002007a10 */ /* 0x040fe40007ffe0ff */
[----:B------:R-:W-:-:S02]  /*a5d70*/  LEA.HI.X.SX32 R11, R2, R96, 0x2, P6 ;  /* 0x00000060020b7211 */ /* 0x000fc400030f16ff */
[CC--:B------:R-:W-:Y:S02]  /*a5d80*/  LEA R4, P6, R0.reuse, R3.reuse, 0x2 ;  /* 0x0000000300047211 */ /* 0x0c0fe400078c10ff */
[C---:B------:R-:W-:Y:S02]  /*a5d90*/  IADD3 R2, R0.reuse, c[0x0][0x198], RZ ;  /* 0x0000660000027a10 */ /* 0x040fe40007ffe0ff */
[----:B------:R-:W-:Y:S01]  /*a5da0*/  LEA.HI.X.SX32 R5, R0, R96, 0x2, P6 ;  /* 0x0000006000057211 */ /* 0x000fe200030f16ff */
[----:B------:R1:W-:Y:S01]  /*a5db0*/  @P1 STG.E [R8.64], R35 ;  /* 0x0000002308001986 */ /* 0x0003e2000c101906 */
[C---:B------:R-:W-:Y:S02]  /*a5dc0*/  LEA R6, P6, R2.reuse, R3, 0x2 ;  /* 0x0000000302067211 */ /* 0x040fe400078c10ff */
[----:B------:R-:W-:Y:S01]  /*a5dd0*/  ISETP.LT.AND P1, PT, R15, c[0x0][0x17c], !P0 ;  /* 0x00005f000f007a0c */ /* 0x000fe20004721270 */
[----:B------:R4:W-:Y:S01]  /*a5de0*/  @P5 STG.E [R10.64], R38 ;  /* 0x000000260a005986 */ /* 0x0009e2000c101906 */
[----:B------:R-:W-:-:S03]  /*a5df0*/  IADD3 R0, R2, c[0x0][0x198], RZ ;  /* 0x0000660002007a10 */ /* 0x000fc60007ffe0ff */
[----:B------:R-:W3:Y:S04]  /*a5e00*/  LDL.LU R15, [R1+0x21c8] ;  /* 0x0021c800010f7983 */ /* 0x000ee80000300800 */
[----:B------:R2:W-:Y:S01]  /*a5e10*/  @P4 STG.E [R4.64], R39 ;  /* 0x0000002704004986 */ /* 0x0005e2000c101906 */
[-C--:B------:R-:W-:Y:S02]  /*a5e20*/  LEA.HI.X.SX32 R7, R2, R96.reuse, 0x2, P6 ;  /* 0x0000006002077211 */ /* 0x080fe400030f16ff */
[C---:B-1----:R-:W-:Y:S02]  /*a5e30*/  LEA R8, P6, R0.reuse, R3, 0x2 ;  /* 0x0000000300087211 */ /* 0x042fe400078c10ff */
[C---:B------:R-:W-:Y:S02]  /*a5e40*/  IADD3 R2, R0.reuse, c[0x0][0x198], RZ ;  /* 0x0000660000027a10 */ /* 0x040fe40007ffe0ff */
[----:B------:R-:W-:-:S02]  /*a5e50*/  LEA.HI.X.SX32 R9, R0, R96, 0x2, P6 ;  /* 0x0000006000097211 */ /* 0x000fc400030f16ff */
[C---:B----4-:R-:W-:Y:S01]  /*a5e60*/  LEA R10, P6, R2.reuse, R3, 0x2 ;  /* 0x00000003020a7211 */ /* 0x050fe200078c10ff */
[----:B------:R1:W-:Y:S03]  /*a5e70*/  @P3 STG.E [R6.64], R42 ;  /* 0x0000002a06003986 */ /* 0x0003e6000c101906 */
[----:B------:R-:W-:Y:S01]  /*a5e80*/  LEA.HI.X.SX32 R11, R2, R96, 0x2, P6 ;  /* 0x00000060020b7211 */ /* 0x000fe200030f16ff */
[----:B------:R4:W-:Y:S04]  /*a5e90*/  @P2 STG.E [R8.64], R43 ;  /* 0x0000002b08002986 */ /* 0x0009e8000c101906 */
[----:B------:R1:W-:Y:S01]  /*a5ea0*/  @P1 STG.E [R10.64], R46 ;  /* 0x0000002e0a001986 */ /* 0x0003e2000c101906 */
[----:B--2---:R-:W-:-:S03]  /*a5eb0*/  ISETP.LT.AND P5, PT, R14, c[0x0][0x17c], !P0 ;  /* 0x00005f000e007a0c */ /* 0x004fc600047a1270 */
[----:B------:R-:W2:Y:S01]  /*a5ec0*/  LDL.LU R14, [R1+0x21c4] ;  /* 0x0021c400010e7983 */ /* 0x000ea20000300800 */
[----:B---3--:R-:W-:-:S03]  /*a5ed0*/  ISETP.LT.AND P4, PT, R13, c[0x0][0x17c], !P0 ;  /* 0x00005f000d007a0c */ /* 0x008fc60004781270 */
[----:B------:R-:W3:Y:S01]  /*a5ee0*/  LDL.LU R13, [R1+0x21c0] ;  /* 0x0021c000010d7983 */ /* 0x000ee20000300800 */
[----:B------:R-:W-:-:S03]  /*a5ef0*/  ISETP.LT.AND P3, PT, R12, c[0x0][0x17c], !P0 ;  /* 0x00005f000c007a0c */ /* 0x000fc60004761270 */
[----:B------:R-:W2:Y:S01]  /*a5f00*/  LDL.LU R12, [R1+0x21bc] ;  /* 0x0021bc00010c7983 */ /* 0x000ea20000300800 */
[----:B------:R-:W-:-:S03]  /*a5f10*/  ISETP.LT.AND P2, PT, R17, c[0x0][0x17c], !P0 ;  /* 0x00005f0011007a0c */ /* 0x000fc60004741270 */
        /* <DEDUP_REMOVED lines=8> */
[C---:B------:R-:W-:Y:S02]  /*a5fa0*/  IADD3 R0, R2.reuse, c[0x0][0x198], RZ ;  /* 0x0000660002007a10 */ /* 0x040fe40007ffe0ff */
[----:B------:R-:W-:-:S02]  /*a5fb0*/  LEA.HI.X.SX32 R7, R2, R96, 0x2, P6 ;  /* 0x0000006002077211 */ /* 0x000fc400030f16ff */
[CC--:B----4-:R-:W-:Y:S02]  /*a5fc0*/  LEA R8, P6, R0.reuse, R3.reuse, 0x2 ;  /* 0x0000000300087211 */ /* 0x0d0fe400078c10ff */
        /* <DEDUP_REMOVED lines=9> */
[----:B-1----:R-:W-:-:S04]  /*a6060*/  LEA R4, P6, R0, R3, 0x2 ;  /* 0x0000000300047211 */ /* 0x002fc800078c10ff */
[----:B------:R-:W-:Y:S01]  /*a6070*/  LEA.HI.X.SX32 R5, R0, R96, 0x2, P6 ;  /* 0x0000006000057211 */ /* 0x000fe200030f16ff */
[----:B------:R1:W-:Y:S01]  /*a6080*/  @P2 STG.E [R10.64], R54 ;  /* 0x000000360a002986 */ /* 0x0003e2000c101906 */
[----:B------:R-:W-:-:S03]  /*a6090*/  ISETP.LT.AND P5, PT, R15, c[0x0][0x17c], !P0 ;  /* 0x00005f000f007a0c */ /* 0x000fc600047a1270 */
[----:B------:R1:W-:Y:S01]  /*a60a0*/  @P1 STG.E [R4.64], R55 ;  /* 0x0000003704001986 */ /* 0x0003e2000c101906 */
[----:B----4-:R-:W-:-:S04]  /*a60b0*/  LEA R6, P6, R2, R3, 0x2 ;  /* 0x0000000302067211 */ /* 0x010fc800078c10ff */
[----:B------:R-:W-:-:S05]  /*a60c0*/  LEA.HI.X.SX32 R7, R2, R96, 0x2, P6 ;  /* 0x0000006002077211 */ /* 0x000fca00030f16ff */
[----:B------:R4:W-:Y:S01]  /*a60d0*/  @P5 STG.E [R6.64], R58 ;  /* 0x0000003a06005986 */ /* 0x0009e2000c101906 */
[----:B---3--:R-:W-:Y:S02]  /*a60e0*/  ISETP.LT.AND P3, PT, R13, c[0x0][0x17c], !P0 ;  /* 0x00005f000d007a0c */ /* 0x008fe40004761270 */
[----:B------:R-:W-:-:S04]  /*a60f0*/  IADD3 R13, R2, c[0x0][0x198], RZ ;  /* 0x00006600020d7a10 */ /* 0x000fc80007ffe0ff */
[C---:B------:R-:W-:Y:S02]  /*a6100*/  IADD3 R0, R13.reuse, c[0x0][0x198], RZ ;  /* 0x000066000d007a10 */ /* 0x040fe40007ffe0ff */
[CC--:B------:R-:W-:Y:S02]  /*a6110*/  LEA R8, P1, R13.reuse, R3.reuse, 0x2 ;  /* 0x000000030d087211 */ /* 0x0c0fe400078210ff */
[----:B------:R-:W-:Y:S02]  /*a6120*/  IADD3 R15, R0, c[0x0][0x198], RZ ;  /* 0x00006600000f7a10 */ /* 0x000fe40007ffe0ff */
[----:B------:R-:W-:Y:S02]  /*a6130*/  LEA.HI.X.SX32 R9, R13, R96, 0x2, P1 ;  /* 0x000000600d097211 */ /* 0x000fe400008f16ff */
[----:B-1----:R-:W-:Y:S02]  /*a6140*/  LEA R10, P1, R15, R3, 0x2 ;  /* 0x000000030f0a7211 */ /* 0x002fe400078210ff */
[----:B--2---:R-:W-:-:S02]  /*a6150*/  ISETP.LT.AND P4, PT, R14, c[0x0][0x17c], !P0 ;  /* 0x00005f000e007a0c */ /* 0x004fc40004781270 */
[----:B------:R-:W-:Y:S02]  /*a6160*/  ISETP.LT.AND P2, PT, R12, c[0x0][0x17c], !P0 ;  /* 0x00005f000c007a0c */ /* 0x000fe40004741270 */
[----:B------:R-:W-:Y:S02]  /*a6170*/  LEA R12, P6, R0, R3, 0x2 ;  /* 0x00000003000c7211 */ /* 0x000fe400078c10ff */
[C---:B------:R-:W-:Y:S02]  /*a6180*/  LEA.HI.X.SX32 R11, R15.reuse, R96, 0x2, P1 ;  /* 0x000000600f0b7211 */ /* 0x040fe400008f16ff */
[----:B------:R-:W-:Y:S02]  /*a6190*/  IADD3 R2, R15, c[0x0][0x198], RZ ;  /* 0x000066000f027a10 */ /* 0x000fe40007ffe0ff */
[----:B------:R-:W-:Y:S02]  /*a61a0*/  ISETP.LT.AND P1, PT, R17, c[0x0][0x17c], !P0 ;  /* 0x00005f0011007a0c */ /* 0x000fe40004721270 */
[----:B------:R-:W-:-:S02]  /*a61b0*/  ISETP.LT.AND P0, PT, R16, c[0x0][0x17c], !P0 ;  /* 0x00005f0010007a0c */ /* 0x000fc40004701270 */
[-C--:B------:R-:W-:Y:S02]  /*a61c0*/  LEA.HI.X.SX32 R13, R0, R96.reuse, 0x2, P6 ;  /* 0x00000060000d7211 */ /* 0x080fe400030f16ff */
[CC--:B------:R-:W-:Y:S02]  /*a61d0*/  LEA R14, P6, R2.reuse, R3.reuse, 0x2 ;  /* 0x00000003020e7211 */ /* 0x0c0fe400078c10ff */
[C---:B------:R-:W-:Y:S02]  /*a61e0*/  IADD3 R0, R2.reuse, c[0x0][0x198], RZ ;  /* 0x0000660002007a10 */ /* 0x040fe40007ffe0ff */
[----:B------:R-:W-:Y:S01]  /*a61f0*/  LEA.HI.X.SX32 R15, R2, R96, 0x2, P6 ;  /* 0x00000060020f7211 */ /* 0x000fe200030f16ff */
[----:B------:R4:W-:Y:S01]  /*a6200*/  @P4 STG.E [R8.64], R59 ;  /* 0x0000003b08004986 */ /* 0x0009e2000c101906 */
[----:B------:R-:W-:-:S03]  /*a6210*/  LEA R2, P6, R0, R3, 0x2 ;  /* 0x0000000300027211 */ /* 0x000fc600078c10ff */
[----:B------:R4:W-:Y:S04]  /*a6220*/  @P3 STG.E [R12.64], R62 ;  /* 0x0000003e0c003986 */ /* 0x0009e8000c101906 */
[----:B------:R4:W-:Y:S01]  /*a6230*/  @P2 STG.E [R10.64], R63 ;  /* 0x0000003f0a002986 */ /* 0x0009e2000c101906 */
[----:B------:R-:W-:-:S03]  /*a6240*/  LEA.HI.X.SX32 R3, R0, R96, 0x2, P6 ;  /* 0x0000006000037211 */ /* 0x000fc600030f16ff */
[----:B------:R4:W-:Y:S01]  /*a6250*/  @P1 STG.E [R14.64], R66 ;  /* 0x000000420e001986 */ /* 0x0009e2000c101906 */
[----:B------:R-:W-:Y:S05]  /*a6260*/  @!P0 EXIT ;  /* 0x000000000000894d */ /* 0x000fea0003800000 */
[----:B------:R-:W-:Y:S01]  /*a6270*/  STG.E [R2.64], R67 ;  /* 0x0000004302007986 */ /* 0x000fe2000c101906 */
[----:B------:R-:W-:Y:S05]  /*a6280*/  EXIT ;  /* 0x000000000000794d */ /* 0x000fea0003800000 */
.L_x_2:
[----:B------:R-:W-:-:S00]  /*a6290*/  BRA `(.L_x_2) ;  /* 0xfffffff000007947 */ /* 0x000fc0000383ffff */
[----:B------:R-:W-:-:S00]  /*a62a0*/  NOP ;  /* 0x0000000000007918 */ /* 0x000fc00000000000 */
        /* <DEDUP_REMOVED lines=13> */
.L_x_3:


//--------------------- .nv.shared.matmul_kernel  --------------------------
	.section	.nv.shared.matmul_kernel,"aw",@nobits
	.sectionflags	@""
	.align	16
